def attn_fwd(
    Q,
    K,
    V,
    Out,
    Lse,
    sm_scale,
    stride_qz,
    stride_qh,
    stride_qm,
    stride_qk,
    stride_kz,
    stride_kh,
    stride_kn,
    stride_kk,
    stride_vz,
    stride_vh,
    stride_vn,
    stride_vk,
    stride_oz,
    stride_oh,
    stride_om,
    stride_ok,
    seqlen_q,
    seqlen_k,
    BLOCK_M: tl.constexpr,
    BLOCK_N: tl.constexpr,
    HEAD_DIM: tl.constexpr,
    CAUSAL: tl.constexpr,
):
    start_m = tl.program_id(0)
    off_hz = tl.program_id(1)
    q_off = off_hz * stride_qh
    k_off = off_hz * stride_kh
    v_off = off_hz * stride_vh
    offs_m = start_m * BLOCK_M + tl.arange(0, BLOCK_M)
    offs_d = tl.arange(0, HEAD_DIM)
    offs_n = tl.arange(0, BLOCK_N)
    q_ptrs = Q + q_off + offs_m[:, None] * stride_qm + offs_d[None, :] * stride_qk
    k_ptrs = K + k_off + offs_d[:, None] * stride_kk + offs_n[None, :] * stride_kn
    v_ptrs = V + v_off + offs_n[:, None] * stride_vn + offs_d[None, :] * stride_vk
    m_i = tl.full([BLOCK_M], float("-inf"), dtype=tl.float32)
    l_i = tl.zeros([BLOCK_M], dtype=tl.float32) + 1.0
    acc = tl.zeros([BLOCK_M, HEAD_DIM], dtype=tl.float32)
    q = tl.load(q_ptrs)
    acc, l_i, m_i = _attn_fwd_inner(
        acc,
        l_i,
        m_i,
        q,
        k_ptrs,
        v_ptrs,
        sm_scale,
        stride_kn,
        stride_vn,
        start_m,
        seqlen_k,
        BLOCK_M,
        BLOCK_N,
        HEAD_DIM,
        CAUSAL,
    )
    acc = acc / l_i[:, None]
    lse = m_i + tl.math.log2(l_i) / 1.4426950408889634
    o_ptrs = (
        Out
        + off_hz * stride_oh
        + offs_m[:, None] * stride_om
        + offs_d[None, :] * stride_ok
    )
    tl.store(o_ptrs, acc.to(Out.dtype.element_ty))
    tl.store(Lse + off_hz * seqlen_q + offs_m, lse)

# config = {"BLOCK_M": 128, "BLOCK_N": 128, "HEAD_DIM": 256, "arch": "sm_90", "causal": false, "dtype": "fp8e4m3", "num_stages": 4, "num_warps": 4}
# arch = sm_90


// ===== COMPILED SASS (sm_90a) =====

	.target	sm_90a

	.elftype	@"ET_EXEC"


//--------------------- .note.nv.tkinfo           --------------------------
	.section	.note.nv.tkinfo,"",@"SHT_NOTE"
	.sectionflags	@"SHF_NOTE_NV_TKINFO"
	.tkinfo
        /*0018*/ 	.word	0x00000002
        /*0030*/ 	.string	""
        /*0030*/ 	.string	"ptxas"
        /*0030*/ 	.string	"Cuda compilation tools, release 13.0, V13.0.88"
        /*0030*/ 	.string	"Build cuda_13.0.r13.0/compiler.36424714_0"
        /*0030*/ 	.string	"-v  -suppress-debug-info  -lineinfo  -arch sm_90a "



//--------------------- .note.nv.cuinfo           --------------------------
	.section	.note.nv.cuinfo,"",@"SHT_NOTE"
	.sectionflags	@"SHF_NOTE_NV_CUINFO"
        /*0018*/ 	.short	0x0002
        /*001a*/ 	.short	0x005a
        /*001c*/ 	.short	0x0082
	.zero		2


//--------------------- .nv.info                  --------------------------
	.section	.nv.info,"",@"SHT_CUDA_INFO"
	.align	4


	//----- nvinfo : EIATTR_REGCOUNT
	.align		4
        /*0000*/ 	.byte	0x04, 0x2f
        /*0002*/ 	.short	(.L_2 - .L_1)
	.align		4
.L_1:
        /*0004*/ 	.word	index@(attn_fwd)
        /*0008*/ 	.word	0x000000ff


	//----- nvinfo : EIATTR_FRAME_SIZE
	.align		4
.L_2:
        /*000c*/ 	.byte	0x04, 0x11
        /*000e*/ 	.short	(.L_4 - .L_3)
	.align		4
.L_3:
        /*0010*/ 	.word	index@(attn_fwd)
        /*0014*/ 	.word	0x00001360


	//----- nvinfo : EIATTR_MIN_STACK_SIZE
	.align		4
.L_4:
        /*0018*/ 	.byte	0x04, 0x12
        /*001a*/ 	.short	(.L_6 - .L_5)
	.align		4
.L_5:
        /*001c*/ 	.word	index@(attn_fwd)
        /*0020*/ 	.word	0x00001360
.L_6:


//--------------------- .nv.compat                --------------------------
	.section	.nv.compat,"",@"SHT_CUDA_COMPAT_INFO"
	.align	4
        /*0000*/ 	.byte	0x02, 0x09, 0x01, 0x00, 0x02, 0x02, 0x04, 0x00, 0x02, 0x05, 0x05, 0x00, 0x03, 0x07, 0x01, 0x01
        /*0010*/ 	.byte	0x02, 0x03, 0x00, 0x00, 0x02, 0x06, 0x01, 0x00, 0x04, 0x0b, 0x08, 0x00, 0x00, 0x00, 0x00, 0x00
        /*0020*/ 	.byte	0x00, 0x00, 0x00, 0x00


//--------------------- .nv.info.attn_fwd         --------------------------
	.section	.nv.info.attn_fwd,"",@"SHT_CUDA_INFO"
	.sectionflags	@""
	.align	4


	//----- nvinfo : EIATTR_CUDA_API_VERSION
	.align		4
        /*0000*/ 	.byte	0x04, 0x37
        /*0002*/ 	.short	(.L_8 - .L_7)
.L_7:
        /*0004*/ 	.word	0x00000082


	//----- nvinfo : EIATTR_KPARAM_INFO
	.align		4
.L_8:
        /*0008*/ 	.byte	0x04, 0x17
        /*000a*/ 	.short	(.L_10 - .L_9)
.L_9:
        /*000c*/ 	.word	0x00000000
        /*0010*/ 	.short	0x0019
        /*0012*/ 	.short	0x0080
        /*0014*/ 	.byte	0x00, 0xf4, 0x21, 0x00


	//----- nvinfo : EIATTR_KPARAM_INFO
	.align		4
.L_10:
        /*0018*/ 	.byte	0x04, 0x17
        /*001a*/ 	.short	(.L_12 - .L_11)
.L_11:
        /*001c*/ 	.word	0x00000000
        /*0020*/ 	.short	0x0018
        /*0022*/ 	.short	0x0078
        /*0024*/ 	.byte	0x00, 0xf4, 0x21, 0x00


	//----- nvinfo : EIATTR_KPARAM_INFO
	.align		4
.L_12:
        /*0028*/ 	.byte	0x04, 0x17
        /*002a*/ 	.short	(.L_14 - .L_13)
.L_13:
        /*002c*/ 	.word	0x00000000
        /*0030*/ 	.short	0x0017
        /*0032*/ 	.short	0x0070
        /*0034*/ 	.byte	0x00, 0xf0, 0x11, 0x00


	//----- nvinfo : EIATTR_KPARAM_INFO
	.align		4
.L_14:
        /*0038*/ 	.byte	0x04, 0x17
        /*003a*/ 	.short	(.L_16 - .L_15)
.L_15:
        /*003c*/ 	.word	0x00000000
        /*0040*/ 	.short	0x0016
        /*0042*/ 	.short	0x006c
        /*0044*/ 	.byte	0x00, 0xf0, 0x11, 0x00


	//----- nvinfo : EIATTR_KPARAM_INFO
	.align		4
.L_16:
        /*0048*/ 	.byte	0x04, 0x17
        /*004a*/ 	.short	(.L_18 - .L_17)
.L_17:
        /*004c*/ 	.word	0x00000000
        /*0050*/ 	.short	0x0015
        /*0052*/ 	.short	0x0068
        /*0054*/ 	.byte	0x00, 0xf0, 0x11, 0x00


	//----- nvinfo : EIATTR_KPARAM_INFO
	.align		4
.L_18:
        /*0058*/ 	.byte	0x04, 0x17
        /*005a*/ 	.short	(.L_20 - .L_19)
.L_19:
        /*005c*/ 	.word	0x00000000
        /*0060*/ 	.short	0x0014
        /*0062*/ 	.short	0x0064
        /*0064*/ 	.byte	0x00, 0xf0, 0x11, 0x00


	//----- nvinfo : EIATTR_KPARAM_INFO
	.align		4
.L_20:
        /*0068*/ 	.byte	0x04, 0x17
        /*006a*/ 	.short	(.L_22 - .L_21)
.L_21:
        /*006c*/ 	.word	0x00000000
        /*0070*/ 	.short	0x0013
        /*0072*/ 	.short	0x0060
        /*0074*/ 	.byte	0x00, 0xf0, 0x11, 0x00


	//----- nvinfo : EIATTR_KPARAM_INFO
	.align		4
.L_22:
        /*0078*/ 	.byte	0x04, 0x17
        /*007a*/ 	.short	(.L_24 - .L_23)
.L_23:
        /*007c*/ 	.word	0x00000000
        /*0080*/ 	.short	0x0012
        /*0082*/ 	.short	0x005c
        /*0084*/ 	.byte	0x00, 0xf0, 0x11, 0x00


	//----- nvinfo : EIATTR_KPARAM_INFO
	.align		4
.L_24:
        /*0088*/ 	.byte	0x04, 0x17
        /*008a*/ 	.short	(.L_26 - .L_25)
.L_25:
        /*008c*/ 	.word	0x00000000
        /*0090*/ 	.short	0x0011
        /*0092*/ 	.short	0x0058
        /*0094*/ 	.byte	0x00, 0xf0, 0x11, 0x00


	//----- nvinfo : EIATTR_KPARAM_INFO
	.align		4
.L_26:
        /*0098*/ 	.byte	0x04, 0x17
        /*009a*/ 	.short	(.L_28 - .L_27)
.L_27:
        /*009c*/ 	.word	0x00000000
        /*00a0*/ 	.short	0x0010
        /*00a2*/ 	.short	0x0054
        /*00a4*/ 	.byte	0x00, 0xf0, 0x11, 0x00


	//----- nvinfo : EIATTR_KPARAM_INFO
	.align		4
.L_28:
        /*00a8*/ 	.byte	0x04, 0x17
        /*00aa*/ 	.short	(.L_30 - .L_29)
.L_29:
        /*00ac*/ 	.word	0x00000000
        /*00b0*/ 	.short	0x000f
        /*00b2*/ 	.short	0x0050
        /*00b4*/ 	.byte	0x00, 0xf0, 0x11, 0x00


	//----- nvinfo : EIATTR_KPARAM_INFO
	.align		4
.L_30:
        /*00b8*/ 	.byte	0x04, 0x17
        /*00ba*/ 	.short	(.L_32 - .L_31)
.L_31:
        /*00bc*/ 	.word	0x00000000
        /*00c0*/ 	.short	0x000e
        /*00c2*/ 	.short	0x004c
        /*00c4*/ 	.byte	0x00, 0xf0, 0x11, 0x00


	//----- nvinfo : EIATTR_KPARAM_INFO
	.align		4
.L_32:
        /*00c8*/ 	.byte	0x04, 0x17
        /*00ca*/ 	.short	(.L_34 - .L_33)
.L_33:
        /*00cc*/ 	.word	0x00000000
        /*00d0*/ 	.short	0x000d
        /*00d2*/ 	.short	0x0048
        /*00d4*/ 	.byte	0x00, 0xf0, 0x11, 0x00


	//----- nvinfo : EIATTR_KPARAM_INFO
	.align		4
.L_34:
        /*00d8*/ 	.byte	0x04, 0x17
        /*00da*/ 	.short	(.L_36 - .L_35)
.L_35:
        /*00dc*/ 	.word	0x00000000
        /*00e0*/ 	.short	0x000c
        /*00e2*/ 	.short	0x0044
        /*00e4*/ 	.byte	0x00, 0xf0, 0x11, 0x00


	//----- nvinfo : EIATTR_KPARAM_INFO
	.align		4
.L_36:
        /*00e8*/ 	.byte	0x04, 0x17
        /*00ea*/ 	.short	(.L_38 - .L_37)
.L_37:
        /*00ec*/ 	.word	0x00000000
        /*00f0*/ 	.short	0x000b
        /*00f2*/ 	.short	0x0040
        /*00f4*/ 	.byte	0x00, 0xf0, 0x11, 0x00


	//----- nvinfo : EIATTR_KPARAM_INFO
	.align		4
.L_38:
        /*00f8*/ 	.byte	0x04, 0x17
        /*00fa*/ 	.short	(.L_40 - .L_39)
.L_39:
        /*00fc*/ 	.word	0x00000000
        /*0100*/ 	.short	0x000a
        /*0102*/ 	.short	0x003c
        /*0104*/ 	.byte	0x00, 0xf0, 0x11, 0x00


	//----- nvinfo : EIATTR_KPARAM_INFO
	.align		4
.L_40:
        /*0108*/ 	.byte	0x04, 0x17
        /*010a*/ 	.short	(.L_42 - .L_41)
.L_41:
        /*010c*/ 	.word	0x00000000
        /*0110*/ 	.short	0x0009
        /*0112*/ 	.short	0x0038
        /*0114*/ 	.byte	0x00, 0xf0, 0x11, 0x00


	//----- nvinfo : EIATTR_KPARAM_INFO
	.align		4
.L_42:
        /*0118*/ 	.byte	0x04, 0x17
        /*011a*/ 	.short	(.L_44 - .L_43)
.L_43:
        /*011c*/ 	.word	0x00000000
        /*0120*/ 	.short	0x0008
        /*0122*/ 	.short	0x0034
        /*0124*/ 	.byte	0x00, 0xf0, 0x11, 0x00


	//----- nvinfo : EIATTR_KPARAM_INFO
	.align		4
.L_44:
        /*0128*/ 	.byte	0x04, 0x17
        /*012a*/ 	.short	(.L_46 - .L_45)
.L_45:
        /*012c*/ 	.word	0x00000000
        /*0130*/ 	.short	0x0007
        /*0132*/ 	.short	0x0030
        /*0134*/ 	.byte	0x00, 0xf0, 0x11, 0x00


	//----- nvinfo : EIATTR_KPARAM_INFO
	.align		4
.L_46:
        /*0138*/ 	.byte	0x04, 0x17
        /*013a*/ 	.short	(.L_48 - .L_47)
.L_47:
        /*013c*/ 	.word	0x00000000
        /*0140*/ 	.short	0x0006
        /*0142*/ 	.short	0x002c
        /*0144*/ 	.byte	0x00, 0xf0, 0x11, 0x00


	//----- nvinfo : EIATTR_KPARAM_INFO
	.align		4
.L_48:
        /*0148*/ 	.byte	0x04, 0x17
        /*014a*/ 	.short	(.L_50 - .L_49)
.L_49:
        /*014c*/ 	.word	0x00000000
        /*0150*/ 	.short	0x0005
        /*0152*/ 	.short	0x0028
        /*0154*/ 	.byte	0x00, 0xf0, 0x11, 0x00


	//----- nvinfo : EIATTR_KPARAM_INFO
	.align		4
.L_50:
        /*0158*/ 	.byte	0x04, 0x17
        /*015a*/ 	.short	(.L_52 - .L_51)
.L_51:
        /*015c*/ 	.word	0x00000000
        /*0160*/ 	.short	0x0004
        /*0162*/ 	.short	0x0020
        /*0164*/ 	.byte	0x00, 0xf4, 0x21, 0x00


	//----- nvinfo : EIATTR_KPARAM_INFO
	.align		4
.L_52:
        /*0168*/ 	.byte	0x04, 0x17
        /*016a*/ 	.short	(.L_54 - .L_53)
.L_53:
        /*016c*/ 	.word	0x00000000
        /*0170*/ 	.short	0x0003
        /*0172*/ 	.short	0x0018
        /*0174*/ 	.byte	0x00, 0xf4, 0x21, 0x00


	//----- nvinfo : EIATTR_KPARAM_INFO
	.align		4
.L_54:
        /*0178*/ 	.byte	0x04, 0x17
        /*017a*/ 	.short	(.L_56 - .L_55)
.L_55:
        /*017c*/ 	.word	0x00000000
        /*0180*/ 	.short	0x0002
        /*0182*/ 	.short	0x0010
        /*0184*/ 	.byte	0x00, 0xf4, 0x21, 0x00


	//----- nvinfo : EIATTR_KPARAM_INFO
	.align		4
.L_56:
        /*0188*/ 	.byte	0x04, 0x17
        /*018a*/ 	.short	(.L_58 - .L_57)
.L_57:
        /*018c*/ 	.word	0x00000000
        /*0190*/ 	.short	0x0001
        /*0192*/ 	.short	0x0008
        /*0194*/ 	.byte	0x00, 0xf4, 0x21, 0x00


	//----- nvinfo : EIATTR_KPARAM_INFO
	.align		4
.L_58:
        /*0198*/ 	.byte	0x04, 0x17
        /*019a*/ 	.short	(.L_60 - .L_59)
.L_59:
        /*019c*/ 	.word	0x00000000
        /*01a0*/ 	.short	0x0000
        /*01a2*/ 	.short	0x0000
        /*01a4*/ 	.byte	0x00, 0xf4, 0x21, 0x00


	//----- nvinfo : EIATTR_SPARSE_MMA_MASK
	.align		4
.L_60:
        /*01a8*/ 	.byte	0x03, 0x50
        /*01aa*/ 	.short	0x0000


	//----- nvinfo : EIATTR_MAXREG_COUNT
	.align		4
        /*01ac*/ 	.byte	0x03, 0x1b
        /*01ae*/ 	.short	0x00ff


	//----- nvinfo : EIATTR_NUM_BARRIERS
	.align		4
        /*01b0*/ 	.byte	0x02, 0x4c
        /*01b2*/ 	.byte	0x01
	.zero		1


	//----- nvinfo : EIATTR_ANNOTATIONS
	.align		4
        /*01b4*/ 	.byte	0x04, 0x55
        /*01b6*/ 	.short	(.L_62 - .L_61)


	//   ....[0]....
.L_61:
        /*01b8*/ 	.word	0x00000001
        /*01bc*/ 	.byte	0xd0, 0x21, 0x00, 0x00, 0x01, 0x00, 0x00, 0x00, 0xe0, 0x21, 0x00, 0x00, 0x01, 0x00, 0x00, 0x00
        /* <DEDUP_REMOVED lines=1328> */
        /*54cc*/ 	.byte	0x70, 0xc6, 0x02, 0x00, 0x01, 0x00, 0x00, 0x00, 0xa0, 0xc6, 0x02, 0x00


	//----- nvinfo : EIATTR_MERCURY_ISA_VERSION
	.align		4
.L_62:
        /*54d8*/ 	.byte	0x03, 0x5f
        /*54da*/ 	.short	0x0101


	//----- nvinfo : EIATTR_COOP_GROUP_MASK_REGIDS
	.align		4
        /*54dc*/ 	.byte	0x04, 0x29
        /*54de*/ 	.short	(.L_64 - .L_63)


	//   ....[0]....
.L_63:
        /*54e0*/ 	.word	0xffffffff


	//   ....[1]....
        /*54e4*/ 	.word	0xffffffff


	//   ....[2]....
        /*54e8*/ 	.word	0xffffffff


	//   ....[3]....
        /*54ec*/ 	.word	0xffffffff


	//   ....[4]....
        /*54f0*/ 	.word	0xffffffff


	//   ....[5]....
        /*54f4*/ 	.word	0xffffffff


	//   ....[6]....
        /*54f8*/ 	.word	0xffffffff


	//   ....[7]....
        /*54fc*/ 	.word	0xffffffff


	//   ....[8]....
        /*5500*/ 	.word	0xffffffff


	//   ....[9]....
        /*5504*/ 	.word	0xffffffff


	//   ....[10]....
        /*5508*/ 	.word	0xffffffff


	//   ....[11]....
        /*550c*/ 	.word	0xffffffff


	//   ....[12]....
        /*5510*/ 	.word	0xffffffff


	//   ....[13]....
        /*5514*/ 	.word	0xffffffff


	//   ....[14]....
        /*5518*/ 	.word	0xffffffff


	//   ....[15]....
        /*551c*/ 	.word	0xffffffff


	//   ....[16]....
        /*5520*/ 	.word	0xffffffff


	//   ....[17]....
        /*5524*/ 	.word	0xffffffff


	//   ....[18]....
        /*5528*/ 	.word	0xffffffff


	//   ....[19]....
        /*552c*/ 	.word	0xffffffff


	//   ....[20]....
        /*5530*/ 	.word	0xffffffff


	//   ....[21]....
        /*5534*/ 	.word	0xffffffff


	//   ....[22]....
        /*5538*/ 	.word	0xffffffff


	//   ....[23]....
        /*553c*/ 	.word	0xffffffff


	//   ....[24]....
        /*5540*/ 	.word	0xffffffff


	//   ....[25]....
        /*5544*/ 	.word	0xffffffff


	//   ....[26]....
        /*5548*/ 	.word	0xffffffff


	//   ....[27]....
        /*554c*/ 	.word	0xffffffff


	//   ....[28]....
        /*5550*/ 	.word	0xffffffff


	//   ....[29]....
        /*5554*/ 	.word	0xffffffff


	//   ....[30]....
        /*5558*/ 	.word	0xffffffff


	//   ....[31]....
        /*555c*/ 	.word	0xffffffff


	//   ....[32]....
        /*5560*/ 	.word	0xffffffff


	//   ....[33]....
        /*5564*/ 	.word	0xffffffff


	//   ....[34]....
        /*5568*/ 	.word	0xffffffff


	//   ....[35]....
        /*556c*/ 	.word	0xffffffff


	//   ....[36]....
        /*5570*/ 	.word	0xffffffff


	//   ....[37]....
        /*5574*/ 	.word	0xffffffff


	//   ....[38]....
        /*5578*/ 	.word	0xffffffff


	//   ....[39]....
        /*557c*/ 	.word	0xffffffff


	//   ....[40]....
        /*5580*/ 	.word	0xffffffff


	//   ....[41]....
        /*5584*/ 	.word	0xffffffff


	//   ....[42]....
        /*5588*/ 	.word	0xffffffff


	//   ....[43]....
        /*558c*/ 	.word	0xffffffff


	//   ....[44]....
        /*5590*/ 	.word	0xffffffff


	//   ....[45]....
        /*5594*/ 	.word	0xffffffff


	//   ....[46]....
        /*5598*/ 	.word	0xffffffff


	//   ....[47]....
        /*559c*/ 	.word	0xffffffff


	//----- nvinfo : EIATTR_COOP_GROUP_INSTR_OFFSETS
	.align		4
.L_64:
        /*55a0*/ 	.byte	0x04, 0x28
        /*55a2*/ 	.short	(.L_66 - .L_65)


	//   ....[0]....
.L_65:
        /*55a4*/ 	.word	0x0001cb90


	//   ....[1]....
        /*55a8*/ 	.word	0x0001ccf0


	//   ....[2]....
        /*55ac*/ 	.word	0x0001ce10


	//   ....[3]....
        /*55b0*/ 	.word	0x0001ce90


	//   ....[4]....
        /*55b4*/ 	.word	0x0001e2c0


	//   ....[5]....
        /*55b8*/ 	.word	0x0001e440


	//   ....[6]....
        /*55bc*/ 	.word	0x0001eb30


	//   ....[7]....
        /*55c0*/ 	.word	0x0001ef30


	//   ....[8]....
        /*55c4*/ 	.word	0x00021f50


	//   ....[9]....
        /*55c8*/ 	.word	0x00021f60


	//   ....[10]....
        /*55cc*/ 	.word	0x00021f70


	//   ....[11]....
        /*55d0*/ 	.word	0x00021f80


	//   ....[12]....
        /*55d4*/ 	.word	0x00021fd0


	//   ....[13]....
        /*55d8*/ 	.word	0x00021fe0


	//   ....[14]....
        /*55dc*/ 	.word	0x00021ff0


	//   ....[15]....
        /*55e0*/ 	.word	0x00022000


	//   ....[16]....
        /*55e4*/ 	.word	0x00022590


	//   ....[17]....
        /*55e8*/ 	.word	0x000225b0


	//   ....[18]....
        /*55ec*/ 	.word	0x000225d0


	//   ....[19]....
        /*55f0*/ 	.word	0x00022a90


	//   ....[20]....
        /*55f4*/ 	.word	0x00023780


	//   ....[21]....
        /*55f8*/ 	.word	0x00023790


	//   ....[22]....
        /*55fc*/ 	.word	0x000237a0


	//   ....[23]....
        /*5600*/ 	.word	0x000237b0


	//   ....[24]....
        /*5604*/ 	.word	0x00023970


	//   ....[25]....
        /*5608*/ 	.word	0x00023980


	//   ....[26]....
        /*560c*/ 	.word	0x00023990


	//   ....[27]....
        /*5610*/ 	.word	0x000239a0


	//   ....[28]....
        /*5614*/ 	.word	0x00023b30


	//   ....[29]....
        /*5618*/ 	.word	0x00023b60


	//   ....[30]....
        /*561c*/ 	.word	0x00023b70


	//   ....[31]....
        /*5620*/ 	.word	0x00023b80


	//   ....[32]....
        /*5624*/ 	.word	0x00024440


	//   ....[33]....
        /*5628*/ 	.word	0x00024460


	//   ....[34]....
        /*562c*/ 	.word	0x00024480


	//   ....[35]....
        /*5630*/ 	.word	0x000244a0


	//   ....[36]....
        /*5634*/ 	.word	0x00024e50


	//   ....[37]....
        /*5638*/ 	.word	0x00024e60


	//   ....[38]....
        /*563c*/ 	.word	0x00024e70


	//   ....[39]....
        /*5640*/ 	.word	0x00024e80


	//   ....[40]....
        /*5644*/ 	.word	0x00024fd0


	//   ....[41]....
        /*5648*/ 	.word	0x00024fe0


	//   ....[42]....
        /*564c*/ 	.word	0x00024ff0


	//   ....[43]....
        /*5650*/ 	.word	0x00025000


	//   ....[44]....
        /*5654*/ 	.word	0x00025290


	//   ....[45]....
        /*5658*/ 	.word	0x000252a0


	//   ....[46]....
        /*565c*/ 	.word	0x000252b0


	//   ....[47]....
        /*5660*/ 	.word	0x000252c0


	//----- nvinfo : EIATTR_EXIT_INSTR_OFFSETS
	.align		4
.L_66:
        /*5664*/ 	.byte	0x04, 0x1c
        /*5666*/ 	.short	(.L_68 - .L_67)


	//   ....[0]....
.L_67:
        /*5668*/ 	.word	0x00031c10


	//----- nvinfo : EIATTR_REQNTID
	.align		4
.L_68:
        /*566c*/ 	.byte	0x04, 0x10
        /*566e*/ 	.short	(.L_70 - .L_69)
.L_69:
        /*5670*/ 	.word	0x00000080
        /*5674*/ 	.word	0x00000001
        /*5678*/ 	.word	0x00000001


	//----- nvinfo : EIATTR_CBANK_PARAM_SIZE
	.align		4
.L_70:
        /*567c*/ 	.byte	0x03, 0x19
        /*567e*/ 	.short	0x0088


	//----- nvinfo : EIATTR_PARAM_CBANK
	.align		4
        /*5680*/ 	.byte	0x04, 0x0a
        /*5682*/ 	.short	(.L_72 - .L_71)
	.align		4
.L_71:
        /*5684*/ 	.word	index@(.nv.constant0.attn_fwd)
        /*5688*/ 	.short	0x0210
        /*568a*/ 	.short	0x0088


	//----- nvinfo : EIATTR_SW_WAR
	.align		4
.L_72:
        /*568c*/ 	.byte	0x04, 0x36
        /*568e*/ 	.short	(.L_74 - .L_73)
.L_73:
        /*5690*/ 	.word	0x00000008
.L_74:


//--------------------- .nv.callgraph             --------------------------
	.section	.nv.callgraph,"",@"SHT_CUDA_CALLGRAPH"
	.align	4
	.sectionentsize	8
	.align		4
        /*0000*/ 	.word	0x00000000
	.align		4
        /*0004*/ 	.word	0xffffffff
	.align		4
        /*0008*/ 	.word	0x00000000
	.align		4
        /*000c*/ 	.word	0xfffffffe
	.align		4
        /*0010*/ 	.word	0x00000000
	.align		4
        /*0014*/ 	.word	0xfffffffd
	.align		4
        /*0018*/ 	.word	0x00000000
	.align		4
        /*001c*/ 	.word	0xfffffffc


//--------------------- .nv.constant4             --------------------------
	.section	.nv.constant4,"a",@progbits
	.align	8
	.align		8
.nv.constant4:
        /*0000*/ 	.dword	_$_str


//--------------------- .text.attn_fwd            --------------------------
	.section	.text.attn_fwd,"ax",@progbits
	.align	128
        .global         attn_fwd
        .type           attn_fwd,@function
        .size           attn_fwd,(.L_x_3 - attn_fwd)
        .other          attn_fwd,@"STO_CUDA_ENTRY STV_DEFAULT"
attn_fwd:
.text.attn_fwd:
[----:B------:R-:W0:Y:S01]  /*0000*/  LDC R1, c[0x0][0x28] ;  /* 0x00000a00ff017b82 */ /* 0x000e220000000800 */
[----:B------:R-:W1:Y:S07]  /*0010*/  S2R R2, SR_TID.X ;  /* 0x0000000000027919 */ /* 0x000e6e0000002100 */
[----:B------:R-:W2:Y:S01]  /*0020*/  S2UR UR6, SR_CTAID.Y ;  /* 0x00000000000679c3 */ /* 0x000ea20000002600 */
[----:B------:R-:W-:Y:S01]  /*0030*/  ULDC.64 UR4, c[0x0][0x240] ;  /* 0x0000900000047ab9 */ /* 0x000fe20000000a00 */
[----:B0-----:R-:W-:Y:S01]  /*0040*/  VIADD R1, R1, 0xffffeca0 ;  /* 0xffffeca001017836 */ /* 0x001fe20000000000 */
[----:B------:R-:W0:Y:S05]  /*0050*/  S2R R0, SR_CTAID.X ;  /* 0x0000000000007919 */ /* 0x000e2a0000002500 */
[----:B------:R-:W3:Y:S08]  /*0060*/  LDC.64 R128, c[0x0][0x210] ;  /* 0x00008400ff807b82 */ /* 0x000ef00000000a00 */
[----:B------:R-:W4:Y:S01]  /*0070*/  LDC R126, c[0x0][0x248] ;  /* 0x00009200ff7e7b82 */ /* 0x000f220000000800 */
[----:B--2---:R-:W-:-:S03]  /*0080*/  UIMAD UR4, UR6, UR4, URZ ;  /* 0x00000004060472a4 */ /* 0x004fc6000f8e023f */
[----:B------:R-:W-:Y:S01]  /*0090*/  ULDC.64 UR6, c[0x0][0x208] ;  /* 0x0000820000067ab9 */ /* 0x000fe20000000a00 */
[----:B-1----:R-:W-:-:S05]  /*00a0*/  LOP3.LUT R2, R2, 0x7f, RZ, 0xc0, !PT ;  /* 0x0000007f02027812 */ /* 0x002fca00078ec0ff */
[----:B0-----:R-:W-:-:S04]  /*00b0*/  IMAD R0, R0, 0x80, R2 ;  /* 0x0000008000007824 */ /* 0x001fc800078e0202 */
[----:B------:R-:W-:Y:S01]  /*00c0*/  IMAD R3, R0, UR5, RZ ;  /* 0x0000000500037c24 */ /* 0x000fe2000f8e02ff */
[----:B------:R-:W-:Y:S01]  /*00d0*/  USHF.R.S32.HI UR5, URZ, 0x1f, UR4 ;  /* 0x0000001f3f057899 */ /* 0x000fe20008011404 */
[----:B----4-:R-:W-:-:S03]  /*00e0*/  IMAD R5, R126, 0x3, RZ ;  /* 0x000000037e057824 */ /* 0x010fc600078e02ff */
[----:B---3--:R-:W-:Y:S02]  /*00f0*/  IADD3 R128, P0, P1, R3, UR4, R128 ;  /* 0x0000000403807c10 */ /* 0x008fe4000f91e080 */
[----:B------:R-:W-:Y:S01]  /*0100*/  SHF.R.S32.HI R0, RZ, 0x1f, R3 ;  /* 0x0000001fff007819 */ /* 0x000fe20000011403 */
[----:B------:R-:W-:-:S03]  /*0110*/  IMAD.SHL.U32 R3, R126, 0x2, RZ ;  /* 0x000000027e037824 */ /* 0x000fc600078e00ff */
[----:B------:R-:W-:Y:S02]  /*0120*/  IADD3.X R129, R0, UR5, R129, P0, P1 ;  /* 0x0000000500817c10 */ /* 0x000fe400087e2481 */
[----:B------:R-:W-:Y:S01]  /*0130*/  IADD3 R104, P0, R128, R126, RZ ;  /* 0x0000007e80687210 */ /* 0x000fe20007f1e0ff */
[C---:B------:R-:W-:Y:S01]  /*0140*/  IMAD.SHL.U32 R7, R126.reuse, 0x4, RZ ;  /* 0x000000047e077824 */ /* 0x040fe200078e00ff */
[-C--:B------:R-:W-:Y:S01]  /*0150*/  IADD3 R2, P1, R3, R128.reuse, RZ ;  /* 0x0000008003027210 */ /* 0x080fe20007f3e0ff */
[C---:B------:R-:W-:Y:S01]  /*0160*/  IMAD R9, R126.reuse, 0x5, RZ ;  /* 0x000000057e097824 */ /* 0x040fe200078e02ff */
[CC--:B------:R-:W-:Y:S01]  /*0170*/  LEA.HI.X.SX32 R105, R126.reuse, R129.reuse, 0x1, P0 ;  /* 0x000000817e697211 */ /* 0x0c0fe200000f0eff */
[C---:B------:R-:W-:Y:S01]  /*0180*/  IMAD R11, R126.reuse, 0x6, RZ ;  /* 0x000000067e0b7824 */ /* 0x040fe200078e02ff */
[-C--:B------:R-:W-:Y:S01]  /*0190*/  IADD3 R118, P0, R5, R128.reuse, RZ ;  /* 0x0000008005767210 */ /* 0x080fe20007f1e0ff */
[C---:B------:R-:W-:Y:S01]  /*01a0*/  IMAD R13, R126.reuse, 0x7, RZ ;  /* 0x000000077e0d7824 */ /* 0x040fe200078e02ff */
[-C--:B------:R-:W-:Y:S01]  /*01b0*/  LEA.HI.X.SX32 R3, R3, R129.reuse, 0x1, P1 ;  /* 0x0000008103037211 */ /* 0x080fe200008f0eff */
[C---:B------:R-:W-:Y:S01]  /*01c0*/  IMAD R15, R126.reuse, 0x86, RZ ;  /* 0x000000867e0f7824 */ /* 0x040fe200078e02ff */
[----:B------:R-:W-:Y:S01]  /*01d0*/  LEA.HI.X.SX32 R119, R5, R129, 0x1, P0 ;  /* 0x0000008105777211 */ /* 0x000fe200000f0eff */
[----:B------:R-:W-:Y:S01]  /*01e0*/  IMAD R17, R126, 0x87, RZ ;  /* 0x000000877e117824 */ /* 0x000fe200078e02ff */
[-C--:B------:R-:W-:Y:S01]  /*01f0*/  IADD3 R4, P1, R7, R128.reuse, RZ ;  /* 0x0000008007047210 */ /* 0x080fe20007f3e0ff */
[----:B------:R0:W2:Y:S01]  /*0200*/  LDG.E.U8 R110, desc[UR6][R2.64] ;  /* 0x00000006026e7981 */ /* 0x0000a2000c1e1100 */
[----:B------:R-:W-:-:S02]  /*0210*/  IADD3 R62, P0, R9, R128, RZ ;  /* 0x00000080093e7210 */ /* 0x000fc40007f1e0ff */
[-C--:B------:R-:W-:Y:S01]  /*0220*/  LEA.HI.X.SX32 R5, R7, R129.reuse, 0x1, P1 ;  /* 0x0000008107057211 */ /* 0x080fe200008f0eff */
[----:B------:R-:W2:Y:S01]  /*0230*/  LDG.E.U8 R118, desc[UR6][R118.64] ;  /* 0x0000000676767981 */ /* 0x000ea2000c1e1100 */
[-C--:B------:R-:W-:Y:S01]  /*0240*/  LEA.HI.X.SX32 R63, R9, R129.reuse, 0x1, P0 ;  /* 0x00000081093f7211 */ /* 0x080fe200000f0eff */
[C---:B------:R-:W-:Y:S01]  /*0250*/  IMAD.SHL.U32 R9, R126.reuse, 0x8, RZ ;  /* 0x000000087e097824 */ /* 0x040fe200078e00ff */
[-C--:B------:R-:W-:Y:S01]  /*0260*/  IADD3 R6, P1, R11, R128.reuse, RZ ;  /* 0x000000800b067210 */ /* 0x080fe20007f3e0ff */
[----:B------:R1:W3:Y:S01]  /*0270*/  LDG.E.U8 R111, desc[UR6][R4.64] ;  /* 0x00000006046f7981 */ /* 0x0002e2000c1e1100 */
[-C--:B------:R-:W-:Y:S01]  /*0280*/  IADD3 R106, P0, R13, R128.reuse, RZ ;  /* 0x000000800d6a7210 */ /* 0x080fe20007f1e0ff */
[C---:B0-----:R-:W-:Y:S01]  /*0290*/  IMAD R3, R126.reuse, 0x9, RZ ;  /* 0x000000097e037824 */ /* 0x041fe200078e02ff */
[-C--:B------:R-:W-:Y:S01]  /*02a0*/  LEA.HI.X.SX32 R7, R11, R129.reuse, 0x1, P1 ;  /* 0x000000810b077211 */ /* 0x080fe200008f0eff */
[----:B------:R-:W-:Y:S01]  /*02b0*/  IMAD R11, R126, 0xa, RZ ;  /* 0x0000000a7e0b7824 */ /* 0x000fe200078e02ff */
[----:B------:R-:W-:Y:S01]  /*02c0*/  IADD3 R112, P1, R9, R128, RZ ;  /* 0x0000008009707210 */ /* 0x000fe20007f3e0ff */
[----:B------:R-:W4:Y:S01]  /*02d0*/  LDG.E.U8 R104, desc[UR6][R104.64] ;  /* 0x0000000668687981 */ /* 0x000f22000c1e1100 */
[----:B------:R-:W-:-:S02]  /*02e0*/  LEA.HI.X.SX32 R107, R13, R129, 0x1, P0 ;  /* 0x000000810d6b7211 */ /* 0x000fc400000f0eff */
[-C--:B------:R-:W-:Y:S01]  /*02f0*/  IADD3 R108, P0, R3, R128.reuse, RZ ;  /* 0x00000080036c7210 */ /* 0x080fe20007f1e0ff */
[C---:B-1----:R-:W-:Y:S01]  /*0300*/  IMAD R5, R126.reuse, 0xb, RZ ;  /* 0x0000000b7e057824 */ /* 0x042fe200078e02ff */
[-C--:B------:R-:W-:Y:S01]  /*0310*/  LEA.HI.X.SX32 R113, R9, R129.reuse, 0x1, P1 ;  /* 0x0000008109717211 */ /* 0x080fe200008f0eff */
[C---:B------:R-:W-:Y:S01]  /*0320*/  IMAD R9, R126.reuse, 0xc, RZ ;  /* 0x0000000c7e097824 */ /* 0x040fe200078e02ff */
[-C--:B------:R-:W-:Y:S01]  /*0330*/  IADD3 R2, P1, R11, R128.reuse, RZ ;  /* 0x000000800b027210 */ /* 0x080fe20007f3e0ff */
[----:B------:R0:W5:Y:S01]  /*0340*/  LDG.E.U8 R103, desc[UR6][R6.64] ;  /* 0x0000000606677981 */ /* 0x000162000c1e1100 */
[-C--:B------:R-:W-:Y:S02]  /*0350*/  LEA.HI.X.SX32 R109, R3, R129.reuse, 0x1, P0 ;  /* 0x00000081036d7211 */ /* 0x080fe400000f0eff */
[----:B------:R-:W-:Y:S01]  /*0360*/  LEA.HI.X.SX32 R3, R11, R129, 0x1, P1 ;  /* 0x000000810b037211 */ /* 0x000fe200008f0eff */
[C---:B------:R-:W-:Y:S01]  /*0370*/  IMAD R11, R126.reuse, 0xd, RZ ;  /* 0x0000000d7e0b7824 */ /* 0x040fe200078e02ff */
[-C--:B------:R-:W-:Y:S01]  /*0380*/  IADD3 R4, P0, R5, R128.reuse, RZ ;  /* 0x0000008005047210 */ /* 0x080fe20007f1e0ff */
[----:B------:R-:W-:Y:S01]  /*0390*/  IMAD R13, R126, 0xe, RZ ;  /* 0x0000000e7e0d7824 */ /* 0x000fe200078e02ff */
[----:B------:R-:W2:Y:S01]  /*03a0*/  LDG.E.U8 R112, desc[UR6][R112.64] ;  /* 0x0000000670707981 */ /* 0x000ea2000c1e1100 */
[----:B0-----:R-:W-:-:S03]  /*03b0*/  IADD3 R6, P1, R9, R128, RZ ;  /* 0x0000008009067210 */ /* 0x001fc60007f3e0ff */
[----:B------:R0:W5:Y:S01]  /*03c0*/  LDG.E.U8 R61, desc[UR6][R2.64] ;  /* 0x00000006023d7981 */ /* 0x000162000c1e1100 */
[-C--:B------:R-:W-:Y:S02]  /*03d0*/  LEA.HI.X.SX32 R5, R5, R129.reuse, 0x1, P0 ;  /* 0x0000008105057211 */ /* 0x080fe400000f0eff */
[-C--:B------:R-:W-:Y:S01]  /*03e0*/  IADD3 R132, P0, R11, R128.reuse, RZ ;  /* 0x000000800b847210 */ /* 0x080fe20007f1e0ff */
[----:B------:R-:W2:Y:S01]  /*03f0*/  LDG.E.U8 R108, desc[UR6][R108.64] ;  /* 0x000000066c6c7981 */ /* 0x000ea2000c1e1100 */
[-C--:B------:R-:W-:Y:S01]  /*0400*/  LEA.HI.X.SX32 R7, R9, R129.reuse, 0x1, P1 ;  /* 0x0000008109077211 */ /* 0x080fe200008f0eff */
[C---:B------:R-:W-:Y:S01]  /*0410*/  IMAD R9, R126.reuse, 0xf, RZ ;  /* 0x0000000f7e097824 */ /* 0x040fe200078e02ff */
[-C--:B------:R-:W-:Y:S01]  /*0420*/  LEA.HI.X.SX32 R133, R11, R129.reuse, 0x1, P0 ;  /* 0x000000810b857211 */ /* 0x080fe200000f0eff */
[C---:B------:R-:W-:Y:S01]  /*0430*/  IMAD.SHL.U32 R11, R126.reuse, 0x80, RZ ;  /* 0x000000807e0b7824 */ /* 0x040fe200078e00ff */
[-C--:B------:R-:W-:Y:S01]  /*0440*/  IADD3 R66, P1, R13, R128.reuse, RZ ;  /* 0x000000800d427210 */ /* 0x080fe20007f3e0ff */
[----:B0-----:R-:W-:Y:S01]  /*0450*/  IMAD R3, R126, 0x81, RZ ;  /* 0x000000817e037824 */ /* 0x001fe200078e02ff */
[----:B------:R-:W-:Y:S01]  /*0460*/  IADD3 R8, P0, R9, R128, RZ ;  /* 0x0000008009087210 */ /* 0x000fe20007f1e0ff */
[----:B------:R0:W5:Y:S01]  /*0470*/  LDG.E.U8 R119, desc[UR6][R4.64] ;  /* 0x0000000604777981 */ /* 0x000162000c1e1100 */
[----:B------:R-:W-:-:S02]  /*0480*/  LEA.HI.X.SX32 R67, R13, R129, 0x1, P1 ;  /* 0x000000810d437211 */ /* 0x000fc400008f0eff */
[-C--:B------:R-:W-:Y:S01]  /*0490*/  IADD3 R114, P1, R11, R128.reuse, RZ ;  /* 0x000000800b727210 */ /* 0x080fe20007f3e0ff */
[----:B------:R1:W3:Y:S01]  /*04a0*/  LDG.E.U8 R113, desc[UR6][R6.64] ;  /* 0x0000000606717981 */ /* 0x0002e2000c1e1100 */
[-C--:B------:R-:W-:Y:S02]  /*04b0*/  LEA.HI.X.SX32 R9, R9, R129.reuse, 0x1, P0 ;  /* 0x0000008109097211 */ /* 0x080fe400000f0eff */
[-C--:B------:R-:W-:Y:S01]  /*04c0*/  IADD3 R2, P0, R3, R128.reuse, RZ ;  /* 0x0000008003027210 */ /* 0x080fe20007f1e0ff */
[----:B------:R-:W3:Y:S01]  /*04d0*/  LDG.E.U8 R132, desc[UR6][R132.64] ;  /* 0x0000000684847981 */ /* 0x000ee2000c1e1100 */
[C---:B0-----:R-:W-:Y:S01]  /*04e0*/  IMAD R5, R126.reuse, 0x82, RZ ;  /* 0x000000827e057824 */ /* 0x041fe200078e02ff */
[-C--:B------:R-:W-:Y:S01]  /*04f0*/  LEA.HI.X.SX32 R115, R11, R129.reuse, 0x1, P1 ;  /* 0x000000810b737211 */ /* 0x080fe200008f0eff */
[C---:B------:R-:W-:Y:S01]  /*0500*/  IMAD R13, R126.reuse, 0x85, RZ ;  /* 0x000000857e0d7824 */ /* 0x040fe200078e02ff */
[----:B------:R-:W5:Y:S01]  /*0510*/  LDG.E.U8 R66, desc[UR6][R66.64] ;  /* 0x0000000642427981 */ /* 0x000f62000c1e1100 */
[C---:B-1----:R-:W-:Y:S01]  /*0520*/  IMAD R7, R126.reuse, 0x83, RZ ;  /* 0x000000837e077824 */ /* 0x042fe200078e02ff */
[-C--:B------:R-:W-:Y:S01]  /*0530*/  IADD3 R4, P1, R5, R128.reuse, RZ ;  /* 0x0000008005047210 */ /* 0x080fe20007f3e0ff */
[----:B------:R-:W-:Y:S01]  /*0540*/  IMAD R11, R126, 0x84, RZ ;  /* 0x000000847e0b7824 */ /* 0x000fe200078e02ff */
[----:B------:R-:W-:Y:S01]  /*0550*/  LEA.HI.X.SX32 R3, R3, R129, 0x1, P0 ;  /* 0x0000008103037211 */ /* 0x000fe200000f0eff */
[----:B------:R0:W5:Y:S01]  /*0560*/  LDG.E.U8 R101, desc[UR6][R8.64] ;  /* 0x0000000608657981 */ /* 0x000162000c1e1100 */
[----:B------:R-:W-:-:S02]  /*0570*/  IADD3 R6, P0, R7, R128, RZ ;  /* 0x0000008007067210 */ /* 0x000fc40007f1e0ff */
[-C--:B------:R-:W-:Y:S01]  /*0580*/  LEA.HI.X.SX32 R5, R5, R129.reuse, 0x1, P1 ;  /* 0x0000008105057211 */ /* 0x080fe200008f0eff */
[----:B------:R1:W4:Y:S01]  /*0590*/  LDG.E.U8 R133, desc[UR6][R2.64] ;  /* 0x0000000602857981 */ /* 0x000322000c1e1100 */
[-C--:B------:R-:W-:Y:S02]  /*05a0*/  IADD3 R10, P1, R11, R128.reuse, RZ ;  /* 0x000000800b0a7210 */ /* 0x080fe40007f3e0ff */
[-C--:B------:R-:W-:Y:S01]  /*05b0*/  LEA.HI.X.SX32 R7, R7, R129.reuse, 0x1, P0 ;  /* 0x0000008107077211 */ /* 0x080fe200000f0eff */
[----:B------:R1:W2:Y:S01]  /*05c0*/  LDG.E.U8 R105, desc[UR6][R4.64] ;  /* 0x0000000604697981 */ /* 0x0002a2000c1e1100 */
[-C--:B0-----:R-:W-:Y:S02]  /*05d0*/  IADD3 R8, P0, R13, R128.reuse, RZ ;  /* 0x000000800d087210 */ /* 0x081fe40007f1e0ff */
[-C--:B------:R-:W-:Y:S01]  /*05e0*/  LEA.HI.X.SX32 R11, R11, R129.reuse, 0x1, P1 ;  /* 0x000000810b0b7211 */ /* 0x080fe200008f0eff */
[----:B------:R-:W4:Y:S01]  /*05f0*/  LDG.E.U8 R114, desc[UR6][R114.64] ;  /* 0x0000000672727981 */ /* 0x000f22000c1e1100 */
[-C--:B------:R-:W-:Y:S01]  /*0600*/  IADD3 R12, P1, R15, R128.reuse, RZ ;  /* 0x000000800f0c7210 */ /* 0x080fe20007f3e0ff */
[C---:B-1----:R-:W-:Y:S01]  /*0610*/  IMAD R3, R126.reuse, 0x88, RZ ;  /* 0x000000887e037824 */ /* 0x042fe200078e02ff */
[-C--:B------:R-:W-:Y:S01]  /*0620*/  LEA.HI.X.SX32 R9, R13, R129.reuse, 0x1, P0 ;  /* 0x000000810d097211 */ /* 0x080fe200000f0eff */
[----:B------:R0:W2:Y:S01]  /*0630*/  LDG.E.U8 R102, desc[UR6][R6.64] ;  /* 0x0000000606667981 */ /* 0x0000a2000c1e1100 */
[-C--:B------:R-:W-:Y:S01]  /*0640*/  IADD3 R130, P0, R17, R128.reuse, RZ ;  /* 0x0000008011827210 */ /* 0x080fe20007f1e0ff */
[----:B------:R-:W-:Y:S01]  /*0650*/  IMAD R5, R126, 0x89, RZ ;  /* 0x000000897e057824 */ /* 0x000fe200078e02ff */
[----:B------:R-:W-:Y:S01]  /*0660*/  LEA.HI.X.SX32 R13, R15, R129, 0x1, P1 ;  /* 0x000000810f0d7211 */ /* 0x000fe200008f0eff */
[----:B------:R1:W5:Y:S01]  /*0670*/  LDG.E.U8 R67, desc[UR6][R8.64] ;  /* 0x0000000608437981 */ /* 0x000362000c1e1100 */
[----:B------:R-:W-:-:S02]  /*0680*/  IADD3 R116, P1, R3, R128, RZ ;  /* 0x0000008003747210 */ /* 0x000fc40007f3e0ff */
[-C--:B------:R-:W-:Y:S01]  /*0690*/  LEA.HI.X.SX32 R131, R17, R129.reuse, 0x1, P0 ;  /* 0x0000008111837211 */ /* 0x080fe200000f0eff */
[----:B------:R1:W5:Y:S01]  /*06a0*/  LDG.E.U8 R115, desc[UR6][R10.64] ;  /* 0x000000060a737981 */ /* 0x000362000c1e1100 */
[-C--:B------:R-:W-:Y:S01]  /*06b0*/  IADD3 R2, P0, R5, R128.reuse, RZ ;  /* 0x0000008005027210 */ /* 0x080fe20007f1e0ff */
[C---:B0-----:R-:W-:Y:S01]  /*06c0*/  IMAD R7, R126.reuse, 0x8a, RZ ;  /* 0x0000008a7e077824 */ /* 0x041fe200078e02ff */
[-C--:B------:R-:W-:Y:S01]  /*06d0*/  LEA.HI.X.SX32 R117, R3, R129.reuse, 0x1, P1 ;  /* 0x0000008103757211 */ /* 0x080fe200008f0eff */
[----:B------:R0:W5:Y:S01]  /*06e0*/  LDG.E.U8 R65, desc[UR6][R12.64] ;  /* 0x000000060c417981 */ /* 0x000162000c1e1100 */
[----:B------:R-:W-:Y:S01]  /*06f0*/  LEA.HI.X.SX32 R3, R5, R129, 0x1, P0 ;  /* 0x0000008105037211 */ /* 0x000fe200000f0eff */
[C---:B-1----:R-:W-:Y:S02]  /*0700*/  IMAD R9, R126.reuse, 0x8c, RZ ;  /* 0x0000008c7e097824 */ /* 0x042fe400078e02ff */
[C---:B------:R-:W-:Y:S01]  /*0710*/  IMAD R15, R126.reuse, 0x8f, RZ ;  /* 0x0000008f7e0f7824 */ /* 0x040fe200078e02ff */
[----:B------:R-:W5:Y:S01]  /*0720*/  LDG.E.U8 R106, desc[UR6][R106.64] ;  /* 0x000000066a6a7981 */ /* 0x000f62000c1e1100 */
[----:B------:R-:W-:Y:S01]  /*0730*/  IMAD R11, R126, 0x8b, RZ ;  /* 0x0000008b7e0b7824 */ /* 0x000fe200078e02ff */
[----:B------:R-:W-:-:S02]  /*0740*/  IADD3 R4, P1, R7, R128, RZ ;  /* 0x0000008007047210 */ /* 0x000fc40007f3e0ff */
[----:B------:R1:W5:Y:S02]  /*0750*/  LDG.E.U8 R109, desc[UR6][R2.64] ;  /* 0x00000006026d7981 */ /* 0x000364000c1e1100 */
[-C--:B------:R-:W-:Y:S01]  /*0760*/  IADD3 R6, P0, R11, R128.reuse, RZ ;  /* 0x000000800b067210 */ /* 0x080fe20007f1e0ff */
[C---:B0-----:R-:W-:Y:S01]  /*0770*/  IMAD R13, R126.reuse, 0x8d, RZ ;  /* 0x0000008d7e0d7824 */ /* 0x041fe200078e02ff */
[-C--:B------:R-:W-:Y:S01]  /*0780*/  LEA.HI.X.SX32 R5, R7, R129.reuse, 0x1, P1 ;  /* 0x0000008107057211 */ /* 0x080fe200008f0eff */
[----:B------:R-:W5:Y:S01]  /*0790*/  LDG.E.U8 R116, desc[UR6][R116.64] ;  /* 0x0000000674747981 */ /* 0x000f62000c1e1100 */
[-C--:B------:R-:W-:Y:S01]  /*07a0*/  LEA.HI.X.SX32 R7, R11, R129.reuse, 0x1, P0 ;  /* 0x000000810b077211 */ /* 0x080fe200000f0eff */
[C---:B------:R-:W-:Y:S01]  /*07b0*/  IMAD R11, R126.reuse, 0x8e, RZ ;  /* 0x0000008e7e0b7824 */ /* 0x040fe200078e02ff */
[-C--:B------:R-:W-:Y:S01]  /*07c0*/  IADD3 R8, P1, R9, R128.reuse, RZ ;  /* 0x0000008009087210 */ /* 0x080fe20007f3e0ff */
[----:B------:R0:W5:Y:S01]  /*07d0*/  LDG.E.U8 R64, desc[UR6][R4.64] ;  /* 0x0000000604407981 */ /* 0x000162000c1e1100 */
[-C--:B------:R-:W-:Y:S01]  /*07e0*/  IADD3 R134, P0, R13, R128.reuse, RZ ;  /* 0x000000800d867210 */ /* 0x080fe20007f1e0ff */
[----:B-1----:R-:W-:Y:S01]  /*07f0*/  IMAD.SHL.U32 R3, R126, 0x10, RZ ;  /* 0x000000107e037824 */ /* 0x002fe200078e00ff */
[----:B------:R-:W-:Y:S01]  /*0800*/  LEA.HI.X.SX32 R9, R9, R129, 0x1, P1 ;  /* 0x0000008109097211 */ /* 0x000fe200008f0eff */
[----:B------:R1:W5:Y:S01]  /*0810*/  LDG.E.U8 R107, desc[UR6][R6.64] ;  /* 0x00000006066b7981 */ /* 0x000362000c1e1100 */
[----:B------:R-:W-:-:S02]  /*0820*/  IADD3 R10, P1, R11, R128, RZ ;  /* 0x000000800b0a7210 */ /* 0x000fc40007f3e0ff */
[-C--:B------:R-:W-:Y:S01]  /*0830*/  LEA.HI.X.SX32 R135, R13, R129.reuse, 0x1, P0 ;  /* 0x000000810d877211 */ /* 0x080fe200000f0eff */
[----:B------:R1:W5:Y:S01]  /*0840*/  LDG.E.U8 R117, desc[UR6][R8.64] ;  /* 0x0000000608757981 */ /* 0x000362000c1e1100 */
[C---:B0-----:R-:W-:Y:S01]  /*0850*/  IMAD R5, R126.reuse, 0x11, RZ ;  /* 0x000000117e057824 */ /* 0x041fe200078e02ff */
[-C--:B------:R-:W-:Y:S01]  /*0860*/  IADD3 R12, P2, R15, R128.reuse, RZ ;  /* 0x000000800f0c7210 */ /* 0x080fe20007f5e0ff */
[C---:B------:R-:W-:Y:S01]  /*0870*/  IMAD R17, R126.reuse, 0x15, RZ ;  /* 0x000000157e117824 */ /* 0x040fe200078e02ff */
[-C--:B------:R-:W-:Y:S01]  /*0880*/  LEA.HI.X.SX32 R11, R11, R129.reuse, 0x1, P1 ;  /* 0x000000810b0b7211 */ /* 0x080fe200008f0eff */
[C---:B-1----:R-:W-:Y:S01]  /*0890*/  IMAD R7, R126.reuse, 0x12, RZ ;  /* 0x000000127e077824 */ /* 0x042fe200078e02ff */
[-C--:B------:R-:W-:Y:S01]  /*08a0*/  IADD3 R2, P0, R3, R128.reuse, RZ ;  /* 0x0000008003027210 */ /* 0x080fe20007f1e0ff */
[----:B------:R-:W5:Y:S01]  /*08b0*/  LDG.E.U8 R62, desc[UR6][R62.64] ;  /* 0x000000063e3e7981 */ /* 0x000f62000c1e1100 */
[-C--:B------:R-:W-:Y:S01]  /*08c0*/  IADD3 R4, P1, R5, R128.reuse, RZ ;  /* 0x0000008005047210 */ /* 0x080fe20007f3e0ff */
[C---:B------:R-:W-:Y:S01]  /*08d0*/  IMAD R9, R126.reuse, 0x13, RZ ;  /* 0x000000137e097824 */ /* 0x040fe200078e02ff */
[-C--:B------:R-:W-:Y:S01]  /*08e0*/  LEA.HI.X.SX32 R13, R15, R129.reuse, 0x1, P2 ;  /* 0x000000810f0d7211 */ /* 0x080fe200010f0eff */
[----:B------:R-:W-:Y:S01]  /*08f0*/  IMAD R15, R126, 0x14, RZ ;  /* 0x000000147e0f7824 */ /* 0x000fe200078e02ff */
[----:B------:R-:W-:Y:S01]  /*0900*/  LEA.HI.X.SX32 R3, R3, R129, 0x1, P0 ;  /* 0x0000008103037211 */ /* 0x000fe200000f0eff */
[----:B------:R-:W5:Y:S01]  /*0910*/  LDG.E.U8 R130, desc[UR6][R130.64] ;  /* 0x0000000682827981 */ /* 0x000f62000c1e1100 */
[----:B------:R-:W-:-:S02]  /*0920*/  IADD3 R6, P0, R7, R128, RZ ;  /* 0x0000008007067210 */ /* 0x000fc40007f1e0ff */
[-C--:B------:R-:W-:Y:S01]  /*0930*/  LEA.HI.X.SX32 R5, R5, R129.reuse, 0x1, P1 ;  /* 0x0000008105057211 */ /* 0x080fe200008f0eff */
[----:B------:R0:W5:Y:S01]  /*0940*/  LDG.E.U8 R63, desc[UR6][R10.64] ;  /* 0x000000060a3f7981 */ /* 0x000162000c1e1100 */
[----:B------:R-:W-:Y:S01]  /*0950*/  IADD3 R8, P1, R9, R128, RZ ;  /* 0x0000008009087210 */ /* 0x000fe20007f3e0ff */
[----:B------:R-:W-:Y:S01]  /*0960*/  IMAD R19, R126, 0x16, RZ ;  /* 0x000000167e137824 */ /* 0x000fe200078e02ff */
[-C--:B------:R-:W-:Y:S01]  /*0970*/  LEA.HI.X.SX32 R7, R7, R129.reuse, 0x1, P0 ;  /* 0x0000008107077211 */ /* 0x080fe200000f0eff */
[----:B------:R-:W5:Y:S01]  /*0980*/  LDG.E.U8 R155, desc[UR6][R2.64] ;  /* 0x00000006029b7981 */ /* 0x000f62000c1e1100 */
[----:B------:R-:W-:-:S03]  /*0990*/  LEA.HI.X.SX32 R9, R9, R129, 0x1, P1 ;  /* 0x0000008109097211 */ /* 0x000fc600008f0eff */
[----:B------:R1:W5:Y:S01]  /*09a0*/  LDG.E.U8 R131, desc[UR6][R12.64] ;  /* 0x000000060c837981 */ /* 0x000362000c1e1100 */
[----:B0-----:R-:W-:-:S03]  /*09b0*/  IADD3 R10, P0, R15, R128, RZ ;  /* 0x000000800f0a7210 */ /* 0x001fc60007f1e0ff */
[----:B------:R0:W5:Y:S01]  /*09c0*/  LDG.E.U8 R153, desc[UR6][R4.64] ;  /* 0x0000000604997981 */ /* 0x000162000c1e1100 */
[----:B------:R-:W-:-:S03]  /*09d0*/  LEA.HI.X.SX32 R11, R15, R129, 0x1, P0 ;  /* 0x000000810f0b7211 */ /* 0x000fc600000f0eff */
[----:B------:R0:W5:Y:S01]  /*09e0*/  LDG.E.U8 R151, desc[UR6][R6.64] ;  /* 0x0000000606977981 */ /* 0x000162000c1e1100 */
[-C--:B-1----:R-:W-:Y:S01]  /*09f0*/  IADD3 R12, P1, R17, R128.reuse, RZ ;  /* 0x00000080110c7210 */ /* 0x082fe20007f3e0ff */
[C---:B------:R-:W-:Y:S01]  /*0a00*/  IMAD R15, R126.reuse, 0x17, RZ ;  /* 0x000000177e0f7824 */ /* 0x040fe200078e02ff */
[-C--:B------:R-:W-:Y:S01]  /*0a10*/  IADD3 R2, P0, R19, R128.reuse, RZ ;  /* 0x0000008013027210 */ /* 0x080fe20007f1e0ff */
[----:B------:R1:W5:Y:S01]  /*0a20*/  LDG.E.U8 R149, desc[UR6][R8.64] ;  /* 0x0000000608957981 */ /* 0x000362000c1e1100 */
[-C--:B------:R-:W-:Y:S01]  /*0a30*/  LEA.HI.X.SX32 R13, R17, R129.reuse, 0x1, P1 ;  /* 0x00000081110d7211 */ /* 0x080fe200008f0eff */
[C---:B------:R-:W-:Y:S01]  /*0a40*/  IMAD R17, R126.reuse, 0x18, RZ ;  /* 0x000000187e117824 */ /* 0x040fe200078e02ff */
[-C--:B------:R-:W-:Y:S01]  /*0a50*/  LEA.HI.X.SX32 R3, R19, R129.reuse, 0x1, P0 ;  /* 0x0000008113037211 */ /* 0x080fe200000f0eff */
[C---:B------:R-:W-:Y:S01]  /*0a60*/  IMAD R19, R126.reuse, 0x19, RZ ;  /* 0x000000197e137824 */ /* 0x040fe200078e02ff */
[-C--:B0-----:R-:W-:Y:S01]  /*0a70*/  IADD3 R4, P1, R15, R128.reuse, RZ ;  /* 0x000000800f047210 */ /* 0x081fe20007f3e0ff */
[----:B------:R0:W5:Y:S01]  /*0a80*/  LDG.E.U8 R147, desc[UR6][R10.64] ;  /* 0x000000060a937981 */ /* 0x000162000c1e1100 */
[-C--:B------:R-:W-:Y:S01]  /*0a90*/  IADD3 R6, P0, R17, R128.reuse, RZ ;  /* 0x0000008011067210 */ /* 0x080fe20007f1e0ff */
[----:B-1----:R-:W-:Y:S01]  /*0aa0*/  IMAD R9, R126, 0x1a, RZ ;  /* 0x0000001a7e097824 */ /* 0x002fe200078e02ff */
[----:B------:R-:W-:Y:S01]  /*0ab0*/  LEA.HI.X.SX32 R5, R15, R129, 0x1, P1 ;  /* 0x000000810f057211 */ /* 0x000fe200008f0eff */
[----:B------:R1:W5:Y:S01]  /*0ac0*/  LDG.E.U8 R145, desc[UR6][R12.64] ;  /* 0x000000060c917981 */ /* 0x000362000c1e1100 */
[----:B------:R-:W-:-:S02]  /*0ad0*/  IADD3 R136, P1, R19, R128, RZ ;  /* 0x0000008013887210 */ /* 0x000fc40007f3e0ff */
[-C--:B------:R-:W-:Y:S01]  /*0ae0*/  LEA.HI.X.SX32 R7, R17, R129.reuse, 0x1, P0 ;  /* 0x0000008111077211 */ /* 0x080fe200000f0eff */
[C---:B0-----:R-:W-:Y:S01]  /*0af0*/  IMAD R11, R126.reuse, 0x1b, RZ ;  /* 0x0000001b7e0b7824 */ /* 0x041fe200078e02ff */
[-C--:B------:R-:W-:Y:S01]  /*0b00*/  IADD3 R8, P0, R9, R128.reuse, RZ ;  /* 0x0000008009087210 */ /* 0x080fe20007f1e0ff */
[----:B------:R0:W5:Y:S01]  /*0b10*/  LDG.E.U8 R143, desc[UR6][R2.64] ;  /* 0x00000006028f7981 */ /* 0x000162000c1e1100 */
[-C--:B------:R-:W-:Y:S01]  /*0b20*/  LEA.HI.X.SX32 R137, R19, R129.reuse, 0x1, P1 ;  /* 0x0000008113897211 */ /* 0x080fe200008f0eff */
[C---:B-1----:R-:W-:Y:S02]  /*0b30*/  IMAD R13, R126.reuse, 0x1c, RZ ;  /* 0x0000001c7e0d7824 */ /* 0x042fe400078e02ff */
[----:B------:R1:W5:Y:S01]  /*0b40*/  LDG.E.U8 R141, desc[UR6][R4.64] ;  /* 0x00000006048d7981 */ /* 0x000362000c1e1100 */
[-C--:B------:R-:W-:Y:S02]  /*0b50*/  IADD3 R10, P1, R11, R128.reuse, RZ ;  /* 0x000000800b0a7210 */ /* 0x080fe40007f3e0ff */
[-C--:B------:R-:W-:Y:S01]  /*0b60*/  LEA.HI.X.SX32 R9, R9, R129.reuse, 0x1, P0 ;  /* 0x0000008109097211 */ /* 0x080fe200000f0eff */
[----:B------:R1:W5:Y:S01]  /*0b70*/  LDG.E.U8 R139, desc[UR6][R6.64] ;  /* 0x00000006068b7981 */ /* 0x000362000c1e1100 */
[C---:B0-----:R-:W-:Y:S01]  /*0b80*/  IMAD R3, R126.reuse, 0x1d, RZ ;  /* 0x0000001d7e037824 */ /* 0x041fe200078e02ff */
[----:B------:R-:W-:Y:S01]  /*0b90*/  IADD3 R12, P0, R13, R128, RZ ;  /* 0x000000800d0c7210 */ /* 0x000fe20007f1e0ff */
[C---:B------:R-:W-:Y:S01]  /*0ba0*/  IMAD R21, R126.reuse, 0x90, RZ ;  /* 0x000000907e157824 */ /* 0x040fe200078e02ff */
[----:B------:R-:W5:Y:S01]  /*0bb0*/  LDG.E.U8 R134, desc[UR6][R134.64] ;  /* 0x0000000686867981 */ /* 0x000f62000c1e1100 */
[----:B-1----:R-:W-:Y:S01]  /*0bc0*/  IMAD R5, R126, 0x1e, RZ ;  /* 0x0000001e7e057824 */ /* 0x002fe200078e02ff */
[----:B------:R-:W-:-:S02]  /*0bd0*/  LEA.HI.X.SX32 R11, R11, R129, 0x1, P1 ;  /* 0x000000810b0b7211 */ /* 0x000fc400008f0eff */
[----:B------:R0:W5:Y:S01]  /*0be0*/  LDG.E.U8 R0, desc[UR6][R8.64] ;  /* 0x0000000608007981 */ /* 0x000162000c1e1100 */
[-C--:B------:R-:W-:Y:S01]  /*0bf0*/  IADD3 R14, P1, R3, R128.reuse, RZ ;  /* 0x00000080030e7210 */ /* 0x080fe20007f3e0ff */
[C---:B------:R-:W-:Y:S01]  /*0c00*/  IMAD R7, R126.reuse, 0x1f, RZ ;  /* 0x0000001f7e077824 */ /* 0x040fe200078e02ff */
[-C--:B------:R-:W-:Y:S01]  /*0c10*/  LEA.HI.X.SX32 R13, R13, R129.reuse, 0x1, P0 ;  /* 0x000000810d0d7211 */ /* 0x080fe200000f0eff */
[----:B------:R1:W5:Y:S01]  /*0c20*/  LDG.E.U8 R2, desc[UR6][R10.64] ;  /* 0x000000060a027981 */ /* 0x000362000c1e1100 */
[-C--:B------:R-:W-:Y:S02]  /*0c30*/  IADD3 R16, P0, R5, R128.reuse, RZ ;  /* 0x0000008005107210 */ /* 0x080fe40007f1e0ff */
[-C--:B------:R-:W-:Y:S01]  /*0c40*/  LEA.HI.X.SX32 R15, R3, R129.reuse, 0x1, P1 ;  /* 0x00000081030f7211 */ /* 0x080fe200008f0eff */
[C---:B------:R-:W-:Y:S01]  /*0c50*/  IMAD R25, R126.reuse, 0x93, RZ ;  /* 0x000000937e197824 */ /* 0x040fe200078e02ff */
[-C--:B------:R-:W-:Y:S01]  /*0c60*/  IADD3 R18, P1, R7, R128.reuse, RZ ;  /* 0x0000008007127210 */ /* 0x080fe20007f3e0ff */
[C---:B0-----:R-:W-:Y:S01]  /*0c70*/  IMAD R9, R126.reuse, 0x91, RZ ;  /* 0x000000917e097824 */ /* 0x041fe200078e02ff */
[-C--:B------:R-:W-:Y:S01]  /*0c80*/  LEA.HI.X.SX32 R17, R5, R129.reuse, 0x1, P0 ;  /* 0x0000008105117211 */ /* 0x080fe200000f0eff */
[----:B------:R0:W5:Y:S01]  /*0c90*/  LDG.E.U8 R3, desc[UR6][R12.64] ;  /* 0x000000060c037981 */ /* 0x000162000c1e1100 */
[-C--:B------:R-:W-:Y:S01]  /*0ca0*/  IADD3 R20, P0, R21, R128.reuse, RZ ;  /* 0x0000008015147210 */ /* 0x080fe20007f1e0ff */
[C---:B-1----:R-:W-:Y:S01]  /*0cb0*/  IMAD R11, R126.reuse, 0x92, RZ ;  /* 0x000000927e0b7824 */ /* 0x042fe200078e02ff */
[-C--:B------:R-:W-:Y:S01]  /*0cc0*/  LEA.HI.X.SX32 R19, R7, R129.reuse, 0x1, P1 ;  /* 0x0000008107137211 */ /* 0x080fe200008f0eff */
[----:B------:R-:W-:Y:S01]  /*0cd0*/  IMAD R27, R126, 0x94, RZ ;  /* 0x000000947e1b7824 */ /* 0x000fe200078e02ff */
[----:B------:R-:W-:Y:S01]  /*0ce0*/  IADD3 R22, P1, R9, R128, RZ ;  /* 0x0000008009167210 */ /* 0x000fe20007f3e0ff */
[----:B------:R1:W5:Y:S01]  /*0cf0*/  LDG.E.U8 R4, desc[UR6][R14.64] ;  /* 0x000000060e047981 */ /* 0x000362000c1e1100 */
[----:B------:R-:W-:-:S02]  /*0d00*/  LEA.HI.X.SX32 R21, R21, R129, 0x1, P0 ;  /* 0x0000008115157211 */ /* 0x000fc400000f0eff */
[-C--:B0-----:R-:W-:Y:S01]  /*0d10*/  IADD3 R12, P0, R11, R128.reuse, RZ ;  /* 0x000000800b0c7210 */ /* 0x081fe20007f1e0ff */
[----:B------:R0:W5:Y:S01]  /*0d20*/  LDG.E.U8 R5, desc[UR6][R16.64] ;  /* 0x0000000610057981 */ /* 0x000162000c1e1100 */
[-C--:B------:R-:W-:Y:S02]  /*0d30*/  LEA.HI.X.SX32 R23, R9, R129.reuse, 0x1, P1 ;  /* 0x0000008109177211 */ /* 0x080fe400008f0eff */
[----:B------:R-:W-:Y:S01]  /*0d40*/  LEA.HI.X.SX32 R13, R11, R129, 0x1, P0 ;  /* 0x000000810b0d7211 */ /* 0x000fe200000f0eff */
[----:B------:R-:W-:Y:S01]  /*0d50*/  IMAD R11, R126, 0x95, RZ ;  /* 0x000000957e0b7824 */ /* 0x000fe200078e02ff */
[-C--:B-1----:R-:W-:Y:S01]  /*0d60*/  IADD3 R14, P1, R25, R128.reuse, RZ ;  /* 0x00000080190e7210 */ /* 0x082fe20007f3e0ff */
[----:B------:R1:W5:Y:S01]  /*0d70*/  LDG.E.U8 R6, desc[UR6][R18.64] ;  /* 0x0000000612067981 */ /* 0x000362000c1e1100 */
[----:B0-----:R-:W-:-:S03]  /*0d80*/  IADD3 R16, P0, R27, R128, RZ ;  /* 0x000000801b107210 */ /* 0x001fc60007f1e0ff */
[----:B------:R0:W5:Y:S01]  /*0d90*/  LDG.E.U8 R7, desc[UR6][R20.64] ;  /* 0x0000000614077981 */ /* 0x000162000c1e1100 */
[-C--:B------:R-:W-:Y:S01]  /*0da0*/  LEA.HI.X.SX32 R15, R25, R129.reuse, 0x1, P1 ;  /* 0x00000081190f7211 */ /* 0x080fe200008f0eff */
[C---:B------:R-:W-:Y:S01]  /*0db0*/  IMAD R25, R126.reuse, 0x96, RZ ;  /* 0x000000967e197824 */ /* 0x040fe200078e02ff */
[-C--:B------:R-:W-:Y:S01]  /*0dc0*/  LEA.HI.X.SX32 R17, R27, R129.reuse, 0x1, P0 ;  /* 0x000000811b117211 */ /* 0x080fe200000f0eff */
[C---:B------:R-:W-:Y:S01]  /*0dd0*/  IMAD R27, R126.reuse, 0x97, RZ ;  /* 0x000000977e1b7824 */ /* 0x040fe200078e02ff */
[CC--:B-1----:R-:W-:Y:S01]  /*0de0*/  IADD3 R18, P1, R11.reuse, R128.reuse, RZ ;  /* 0x000000800b127210 */ /* 0x0c2fe20007f3e0ff */
[----:B------:R1:W5:Y:S01]  /*0df0*/  LDG.E.U8 R8, desc[UR6][R22.64] ;  /* 0x0000000616087981 */ /* 0x000362000c1e1100 */
[C---:B------:R-:W-:Y:S02]  /*0e00*/  IMAD R29, R126.reuse, 0x98, RZ ;  /* 0x000000987e1d7824 */ /* 0x040fe400078e02ff */
[-C--:B------:R-:W-:Y:S01]  /*0e10*/  LEA.HI.X.SX32 R19, R11, R129.reuse, 0x1, P1 ;  /* 0x000000810b137211 */ /* 0x080fe200008f0eff */
[C---:B------:R-:W-:Y:S01]  /*0e20*/  IMAD R31, R126.reuse, 0x99, RZ ;  /* 0x000000997e1f7824 */ /* 0x040fe200078e02ff */
[-C--:B0-----:R-:W-:Y:S01]  /*0e30*/  IADD3 R20, P0, R25, R128.reuse, RZ ;  /* 0x0000008019147210 */ /* 0x081fe20007f1e0ff */
[----:B------:R0:W5:Y:S01]  /*0e40*/  LDG.E.U8 R11, desc[UR6][R16.64] ;  /* 0x00000006100b7981 */ /* 0x000162000c1e1100 */
[-C--:B-1----:R-:W-:Y:S01]  /*0e50*/  IADD3 R22, P1, R27, R128.reuse, RZ ;  /* 0x000000801b167210 */ /* 0x082fe20007f3e0ff */
[----:B------:R-:W-:Y:S01]  /*0e60*/  IMAD R33, R126, 0x9a, RZ ;  /* 0x0000009a7e217824 */ /* 0x000fe200078e02ff */
[----:B------:R-:W-:Y:S01]  /*0e70*/  LEA.HI.X.SX32 R21, R25, R129, 0x1, P0 ;  /* 0x0000008119157211 */ /* 0x000fe200000f0eff */
[----:B------:R-:W5:Y:S01]  /*0e80*/  LDG.E.U8 R9, desc[UR6][R12.64] ;  /* 0x000000060c097981 */ /* 0x000f62000c1e1100 */
[----:B------:R-:W-:-:S02]  /*0e90*/  IADD3 R24, P0, R29, R128, RZ ;  /* 0x000000801d187210 */ /* 0x000fc40007f1e0ff */
[-C--:B------:R-:W-:Y:S01]  /*0ea0*/  LEA.HI.X.SX32 R23, R27, R129.reuse, 0x1, P1 ;  /* 0x000000811b177211 */ /* 0x080fe200008f0eff */
[C---:B0-----:R-:W-:Y:S01]  /*0eb0*/  IMAD R17, R126.reuse, 0x9b, RZ ;  /* 0x0000009b7e117824 */ /* 0x041fe200078e02ff */
[-C--:B------:R-:W-:Y:S01]  /*0ec0*/  IADD3 R26, P1, R31, R128.reuse, RZ ;  /* 0x000000801f1a7210 */ /* 0x080fe20007f3e0ff */
[C---:B------:R-:W-:Y:S01]  /*0ed0*/  IMAD R37, R126.reuse, 0x9e, RZ ;  /* 0x0000009e7e257824 */ /* 0x040fe200078e02ff */
[-C--:B------:R-:W-:Y:S01]  /*0ee0*/  LEA.HI.X.SX32 R25, R29, R129.reuse, 0x1, P0 ;  /* 0x000000811d197211 */ /* 0x080fe200000f0eff */
[----:B------:R-:W-:Y:S01]  /*0ef0*/  IMAD R39, R126, 0x9f, RZ ;  /* 0x0000009f7e277824 */ /* 0x000fe200078e02ff */
[-C--:B------:R-:W-:Y:S01]  /*0f00*/  IADD3 R28, P0, R33, R128.reuse, RZ ;  /* 0x00000080211c7210 */ /* 0x080fe20007f1e0ff */
[----:B------:R0:W5:Y:S01]  /*0f10*/  LDG.E.U8 R12, desc[UR6][R18.64] ;  /* 0x00000006120c7981 */ /* 0x000162000c1e1100 */
[-C--:B------:R-:W-:Y:S02]  /*0f20*/  LEA.HI.X.SX32 R27, R31, R129.reuse, 0x1, P1 ;  /* 0x000000811f1b7211 */ /* 0x080fe400008f0eff */
[----:B------:R-:W-:Y:S01]  /*0f30*/  IADD3 R30, P1, R17, R128, RZ ;  /* 0x00000080111e7210 */ /* 0x000fe20007f3e0ff */
[----:B------:R1:W5:Y:S01]  /*0f40*/  LDG.E.U8 R13, desc[UR6][R20.64] ;  /* 0x00000006140d7981 */ /* 0x000362000c1e1100 */
[----:B------:R-:W-:-:S03]  /*0f50*/  LEA.HI.X.SX32 R29, R33, R129, 0x1, P0 ;  /* 0x00000081211d7211 */ /* 0x000fc600000f0eff */
[----:B------:R-:W5:Y:S01]  /*0f60*/  LDG.E.U8 R10, desc[UR6][R14.64] ;  /* 0x000000060e0a7981 */ /* 0x000f62000c1e1100 */
[----:B0-----:R-:W-:-:S03]  /*0f70*/  IMAD R19, R126, 0x9c, RZ ;  /* 0x0000009c7e137824 */ /* 0x001fc600078e02ff */
[----:B------:R-:W5:Y:S01]  /*0f80*/  LDG.E.U8 R16, desc[UR6][R26.64] ;  /* 0x000000061a107981 */ /* 0x000f62000c1e1100 */
[C---:B-1----:R-:W-:Y:S01]  /*0f90*/  IMAD R21, R126.reuse, 0x9d, RZ ;  /* 0x0000009d7e157824 */ /* 0x042fe200078e02ff */
[-C--:B------:R-:W-:Y:S01]  /*0fa0*/  IADD3 R32, P0, R19, R128.reuse, RZ ;  /* 0x0000008013207210 */ /* 0x080fe20007f1e0ff */
[----:B------:R-:W-:Y:S01]  /*0fb0*/  IMAD R41, R126, 0x26, RZ ;  /* 0x000000267e297824 */ /* 0x000fe200078e02ff */
[-C--:B------:R-:W-:Y:S01]  /*0fc0*/  LEA.HI.X.SX32 R31, R17, R129.reuse, 0x1, P1 ;  /* 0x00000081111f7211 */ /* 0x080fe200008f0eff */
[----:B------:R0:W5:Y:S01]  /*0fd0*/  LDG.E.U8 R14, desc[UR6][R22.64] ;  /* 0x00000006160e7981 */ /* 0x000162000c1e1100 */
[----:B------:R-:W-:Y:S02]  /*0fe0*/  IADD3 R34, P1, R21, R128, RZ ;  /* 0x0000008015227210 */ /* 0x000fe40007f3e0ff */
[-C--:B------:R-:W-:Y:S01]  /*0ff0*/  LEA.HI.X.SX32 R33, R19, R129.reuse, 0x1, P0 ;  /* 0x0000008113217211 */ /* 0x080fe200000f0eff */
[----:B------:R1:W5:Y:S01]  /*1000*/  LDG.E.U8 R15, desc[UR6][R24.64] ;  /* 0x00000006180f7981 */ /* 0x000362000c1e1100 */
[----:B------:R-:W-:-:S02]  /*1010*/  LEA.HI.X.SX32 R35, R21, R129, 0x1, P1 ;  /* 0x0000008115237211 */ /* 0x000fc400008f0eff */
[----:B------:R-:W-:Y:S01]  /*1020*/  IADD3 R36, P1, R39, R128, RZ ;  /* 0x0000008027247210 */ /* 0x000fe20007f3e0ff */
[----:B------:R1:W5:Y:S01]  /*1030*/  LDG.E.U8 R17, desc[UR6][R28.64] ;  /* 0x000000061c117981 */ /* 0x000362000c1e1100 */
[----:B0-----:R-:W-:-:S03]  /*1040*/  IMAD.SHL.U32 R23, R126, 0x20, RZ ;  /* 0x000000207e177824 */ /* 0x001fc600078e00ff */
[----:B------:R0:W5:Y:S01]  /*1050*/  LDG.E.U8 R18, desc[UR6][R30.64] ;  /* 0x000000061e127981 */ /* 0x000162000c1e1100 */
[----:B-1----:R-:W-:-:S03]  /*1060*/  IADD3 R24, P0, R37, R128, RZ ;  /* 0x0000008025187210 */ /* 0x002fc60007f1e0ff */
[----:B------:R1:W5:Y:S01]  /*1070*/  LDG.E.U8 R19, desc[UR6][R32.64] ;  /* 0x0000000620137981 */ /* 0x000362000c1e1100 */
[C---:B------:R-:W-:Y:S01]  /*1080*/  IMAD R29, R126.reuse, 0x21, RZ ;  /* 0x000000217e1d7824 */ /* 0x040fe200078e02ff */
[-C--:B------:R-:W-:Y:S02]  /*1090*/  LEA.HI.X.SX32 R25, R37, R129.reuse, 0x1, P0 ;  /* 0x0000008125197211 */ /* 0x080fe400000f0eff */
[----:B------:R1:W5:Y:S01]  /*10a0*/  LDG.E.U8 R20, desc[UR6][R34.64] ;  /* 0x0000000622147981 */ /* 0x000362000c1e1100 */
[-C--:B------:R-:W-:Y:S01]  /*10b0*/  IADD3 R26, P0, R23, R128.reuse, RZ ;  /* 0x00000080171a7210 */ /* 0x080fe20007f1e0ff */
[C---:B0-----:R-:W-:Y:S01]  /*10c0*/  IMAD R31, R126.reuse, 0x22, RZ ;  /* 0x000000227e1f7824 */ /* 0x041fe200078e02ff */
[-C--:B------:R-:W-:Y:S01]  /*10d0*/  LEA.HI.X.SX32 R37, R39, R129.reuse, 0x1, P1 ;  /* 0x0000008127257211 */ /* 0x080fe200008f0eff */
[C---:B------:R-:W-:Y:S01]  /*10e0*/  IMAD R43, R126.reuse, 0x27, RZ ;  /* 0x000000277e2b7824 */ /* 0x040fe200078e02ff */
[-C--:B------:R-:W-:Y:S01]  /*10f0*/  IADD3 R28, P1, R29, R128.reuse, RZ ;  /* 0x000000801d1c7210 */ /* 0x080fe20007f3e0ff */
[C---:B-1----:R-:W-:Y:S01]  /*1100*/  IMAD R33, R126.reuse, 0x23, RZ ;  /* 0x000000237e217824 */ /* 0x042fe200078e02ff */
[-C--:B------:R-:W-:Y:S01]  /*1110*/  LEA.HI.X.SX32 R27, R23, R129.reuse, 0x1, P0 ;  /* 0x00000081171b7211 */ /* 0x080fe200000f0eff */
[C---:B------:R-:W-:Y:S01]  /*1120*/  IMAD R39, R126.reuse, 0x25, RZ ;  /* 0x000000257e277824 */ /* 0x040fe200078e02ff */
[-C--:B------:R-:W-:Y:S01]  /*1130*/  IADD3 R30, P0, R31, R128.reuse, RZ ;  /* 0x000000801f1e7210 */ /* 0x080fe20007f1e0ff */
[----:B------:R-:W-:Y:S01]  /*1140*/  IMAD R35, R126, 0x24, RZ ;  /* 0x000000247e237824 */ /* 0x000fe200078e02ff */
[----:B------:R-:W-:Y:S01]  /*1150*/  LEA.HI.X.SX32 R29, R29, R129, 0x1, P1 ;  /* 0x000000811d1d7211 */ /* 0x000fe200008f0eff */
[----:B------:R0:W5:Y:S01]  /*1160*/  LDG.E.U8 R22, desc[UR6][R36.64] ;  /* 0x0000000624167981 */ /* 0x000162000c1e1100 */
[----:B------:R-:W-:-:S02]  /*1170*/  IADD3 R32, P1, R33, R128, RZ ;  /* 0x0000008021207210 */ /* 0x000fc40007f3e0ff */
[-C--:B------:R-:W-:Y:S01]  /*1180*/  LEA.HI.X.SX32 R31, R31, R129.reuse, 0x1, P0 ;  /* 0x000000811f1f7211 */ /* 0x080fe200000f0eff */
[----:B------:R-:W5:Y:S01]  /*1190*/  LDG.E.U8 R21, desc[UR6][R24.64] ;  /* 0x0000000618157981 */ /* 0x000f62000c1e1100 */
[-C--:B------:R-:W-:Y:S02]  /*11a0*/  IADD3 R34, P0, R35, R128.reuse, RZ ;  /* 0x0000008023227210 */ /* 0x080fe40007f1e0ff */
[-C--:B------:R-:W-:Y:S01]  /*11b0*/  LEA.HI.X.SX32 R33, R33, R129.reuse, 0x1, P1 ;  /* 0x0000008121217211 */ /* 0x080fe200008f0eff */
[C---:B------:R-:W-:Y:S01]  /*11c0*/  IMAD R45, R126.reuse, 0x28, RZ ;  /* 0x000000287e2d7824 */ /* 0x040fe200078e02ff */
[----:B------:R-:W5:Y:S01]  /*11d0*/  LDG.E.U8 R23, desc[UR6][R26.64] ;  /* 0x000000061a177981 */ /* 0x000f62000c1e1100 */
[-C--:B0-----:R-:W-:Y:S02]  /*11e0*/  IADD3 R36, P1, R39, R128.reuse, RZ ;  /* 0x0000008027247210 */ /* 0x081fe40007f3e0ff */
[----:B------:R-:W-:Y:S01]  /*11f0*/  LEA.HI.X.SX32 R35, R35, R129, 0x1, P0 ;  /* 0x0000008123237211 */ /* 0x000fe200000f0eff */
[----:B------:R-:W-:Y:S01]  /*1200*/  IMAD R51, R126, 0x2d, RZ ;  /* 0x0000002d7e337824 */ /* 0x000fe200078e02ff */
[----:B------:R0:W5:Y:S01]  /*1210*/  LDG.E.U8 R25, desc[UR6][R30.64] ;  /* 0x000000061e197981 */ /* 0x000162000c1e1100 */
[----:B------:R-:W-:-:S02]  /*1220*/  IADD3 R38, P0, R41, R128, RZ ;  /* 0x0000008029267210 */ /* 0x000fc40007f1e0ff */
[-C--:B------:R-:W-:Y:S01]  /*1230*/  LEA.HI.X.SX32 R37, R39, R129.reuse, 0x1, P1 ;  /* 0x0000008127257211 */ /* 0x080fe200008f0eff */
[----:B------:R-:W5:Y:S01]  /*1240*/  LDG.E.U8 R24, desc[UR6][R28.64] ;  /* 0x000000061c187981 */ /* 0x000f62000c1e1100 */
[-C--:B------:R-:W-:Y:S02]  /*1250*/  IADD3 R40, P1, R43, R128.reuse, RZ ;  /* 0x000000802b287210 */ /* 0x080fe40007f3e0ff */
[-C--:B------:R-:W-:Y:S01]  /*1260*/  LEA.HI.X.SX32 R39, R41, R129.reuse, 0x1, P0 ;  /* 0x0000008129277211 */ /* 0x080fe200000f0eff */
[----:B------:R1:W5:Y:S01]  /*1270*/  LDG.E.U8 R26, desc[UR6][R32.64] ;  /* 0x00000006201a7981 */ /* 0x000362000c1e1100 */
[----:B0-----:R-:W-:Y:S01]  /*1280*/  IMAD R31, R126, 0x29, RZ ;  /* 0x000000297e1f7824 */ /* 0x001fe200078e02ff */
[----:B------:R-:W-:Y:S02]  /*1290*/  IADD3 R42, P0, R45, R128, RZ ;  /* 0x000000802d2a7210 */ /* 0x000fe40007f1e0ff */
[----:B------:R0:W5:Y:S01]  /*12a0*/  LDG.E.U8 R27, desc[UR6][R34.64] ;  /* 0x00000006221b7981 */ /* 0x000162000c1e1100 */
[----:B------:R-:W-:-:S02]  /*12b0*/  LEA.HI.X.SX32 R41, R43, R129, 0x1, P1 ;  /* 0x000000812b297211 */ /* 0x000fc400008f0eff */
[-C--:B------:R-:W-:Y:S01]  /*12c0*/  IADD3 R44, P1, R31, R128.reuse, RZ ;  /* 0x000000801f2c7210 */ /* 0x080fe20007f3e0ff */
[----:B------:R3:W5:Y:S01]  /*12d0*/  LDG.E.U8 R28, desc[UR6][R36.64] ;  /* 0x00000006241c7981 */ /* 0x000762000c1e1100 */
[C---:B-1----:R-:W-:Y:S01]  /*12e0*/  IMAD R33, R126.reuse, 0x2a, RZ ;  /* 0x0000002a7e217824 */ /* 0x042fe200078e02ff */
[-C--:B------:R-:W-:Y:S02]  /*12f0*/  LEA.HI.X.SX32 R43, R45, R129.reuse, 0x1, P0 ;  /* 0x000000812d2b7211 */ /* 0x080fe400000f0eff */
[----:B------:R1:W5:Y:S01]  /*1300*/  LDG.E.U8 R29, desc[UR6][R38.64] ;  /* 0x00000006261d7981 */ /* 0x000362000c1e1100 */
[C---:B0-----:R-:W-:Y:S01]  /*1310*/  IMAD R35, R126.reuse, 0x2b, RZ ;  /* 0x0000002b7e237824 */ /* 0x041fe200078e02ff */
[-C--:B------:R-:W-:Y:S02]  /*1320*/  LEA.HI.X.SX32 R45, R31, R129.reuse, 0x1, P1 ;  /* 0x000000811f2d7211 */ /* 0x080fe400008f0eff */
[----:B------:R0:W5:Y:S01]  /*1330*/  LDG.E.U8 R30, desc[UR6][R40.64] ;  /* 0x00000006281e7981 */ /* 0x000162000c1e1100 */
[-C--:B------:R-:W-:Y:S01]  /*1340*/  IADD3 R46, P0, R33, R128.reuse, RZ ;  /* 0x00000080212e7210 */ /* 0x080fe20007f1e0ff */
[C---:B---3--:R-:W-:Y:S01]  /*1350*/  IMAD R37, R126.reuse, 0x2c, RZ ;  /* 0x0000002c7e257824 */ /* 0x048fe200078e02ff */
[----:B------:R-:W-:Y:S01]  /*1360*/  IADD3 R48, P1, R35, R128, RZ ;  /* 0x0000008023307210 */ /* 0x000fe20007f3e0ff */
[----:B------:R-:W-:Y:S01]  /*1370*/  IMAD R53, R126, 0x2e, RZ ;  /* 0x0000002e7e357824 */ /* 0x000fe200078e02ff */
[-C--:B------:R-:W-:Y:S01]  /*1380*/  LEA.HI.X.SX32 R47, R33, R129.reuse, 0x1, P0 ;  /* 0x00000081212f7211 */ /* 0x080fe200000f0eff */
[----:B------:R3:W5:Y:S01]  /*1390*/  LDG.E.U8 R31, desc[UR6][R42.64] ;  /* 0x000000062a1f7981 */ /* 0x000762000c1e1100 */
[----:B------:R-:W-:-:S02]  /*13a0*/  LEA.HI.X.SX32 R49, R35, R129, 0x1, P1 ;  /* 0x0000008123317211 */ /* 0x000fc400008f0eff */
[-C--:B-1----:R-:W-:Y:S01]  /*13b0*/  IADD3 R38, P0, R37, R128.reuse, RZ ;  /* 0x0000008025267210 */ /* 0x082fe20007f1e0ff */
[----:B------:R1:W5:Y:S01]  /*13c0*/  LDG.E.U8 R32, desc[UR6][R44.64] ;  /* 0x000000062c207981 */ /* 0x000362000c1e1100 */
[-C--:B0-----:R-:W-:Y:S02]  /*13d0*/  IADD3 R40, P1, R51, R128.reuse, RZ ;  /* 0x0000008033287210 */ /* 0x081fe40007f3e0ff */
[-C--:B------:R-:W-:Y:S01]  /*13e0*/  LEA.HI.X.SX32 R39, R37, R129.reuse, 0x1, P0 ;  /* 0x0000008125277211 */ /* 0x080fe200000f0eff */
[C---:B------:R-:W-:Y:S01]  /*13f0*/  IMAD R37, R126.reuse, 0x2f, RZ ;  /* 0x0000002f7e257824 */ /* 0x040fe200078e02ff */
[----:B------:R-:W-:Y:S01]  /*1400*/  LEA.HI.X.SX32 R41, R51, R129, 0x1, P1 ;  /* 0x0000008133297211 */ /* 0x000fe200008f0eff */
[C---:B------:R-:W-:Y:S01]  /*1410*/  IMAD R51, R126.reuse, 0xa0, RZ ;  /* 0x000000a07e337824 */ /* 0x040fe200078e02ff */
[-C--:B---3--:R-:W-:Y:S01]  /*1420*/  IADD3 R42, P0, R53, R128.reuse, RZ ;  /* 0x00000080352a7210 */ /* 0x088fe20007f1e0ff */
[----:B------:R0:W3:Y:S01]  /*1430*/  LDG.E.U8 R33, desc[UR6][R46.64] ;  /* 0x000000062e217981 */ /* 0x0000e2000c1e1100 */
[----:B------:R-:W-:Y:S01]  /*1440*/  IMAD R55, R126, 0xa2, RZ ;  /* 0x000000a27e377824 */ /* 0x000fe200078e02ff */
[----:B-1----:R-:W-:-:S02]  /*1450*/  IADD3 R44, P1, R37, R128, RZ ;  /* 0x00000080252c7210 */ /* 0x002fc40007f3e0ff */
[-C--:B------:R-:W-:Y:S01]  /*1460*/  LEA.HI.X.SX32 R43, R53, R129.reuse, 0x1, P0 ;  /* 0x00000081352b7211 */ /* 0x080fe200000f0eff */
[C---:B------:R-:W-:Y:S01]  /*1470*/  IMAD R53, R126.reuse, 0xa1, RZ ;  /* 0x000000a17e357824 */ /* 0x040fe200078e02ff */
[----:B------:R1:W3:Y:S01]  /*1480*/  LDG.E.U8 R34, desc[UR6][R48.64] ;  /* 0x0000000630227981 */ /* 0x0002e2000c1e1100 */
[-C--:B0-----:R-:W-:Y:S01]  /*1490*/  IADD3 R46, P0, R51, R128.reuse, RZ ;  /* 0x00000080332e7210 */ /* 0x081fe20007f1e0ff */
[C---:B------:R-:W-:Y:S01]  /*14a0*/  IMAD R57, R126.reuse, 0xa3, RZ ;  /* 0x000000a37e397824 */ /* 0x040fe200078e02ff */
[-C--:B------:R-:W-:Y:S01]  /*14b0*/  LEA.HI.X.SX32 R45, R37, R129.reuse, 0x1, P1 ;  /* 0x00000081252d7211 */ /* 0x080fe200008f0eff */
[----:B------:R-:W-:Y:S01]  /*14c0*/  IMAD R59, R126, 0xa4, RZ ;  /* 0x000000a47e3b7824 */ /* 0x000fe200078e02ff */
[-C--:B------:R-:W-:Y:S01]  /*14d0*/  LEA.HI.X.SX32 R47, R51, R129.reuse, 0x1, P0 ;  /* 0x00000081332f7211 */ /* 0x080fe200000f0eff */
[----:B------:R-:W3:Y:S01]  /*14e0*/  LDG.E.U8 R35, desc[UR6][R38.64] ;  /* 0x0000000626237981 */ /* 0x000ee2000c1e1100 */
[-C--:B-1----:R-:W-:Y:S02]  /*14f0*/  IADD3 R48, P1, R53, R128.reuse, RZ ;  /* 0x0000008035307210 */ /* 0x082fe40007f3e0ff */
[----:B------:R-:W-:Y:S01]  /*1500*/  IADD3 R50, P0, R55, R128, RZ ;  /* 0x0000008037327210 */ /* 0x000fe20007f1e0ff */
[----:B------:R0:W3:Y:S01]  /*1510*/  LDG.E.U8 R37, desc[UR6][R42.64] ;  /* 0x000000062a257981 */ /* 0x0000e2000c1e1100 */
[----:B------:R-:W-:-:S02]  /*1520*/  LEA.HI.X.SX32 R49, R53, R129, 0x1, P1 ;  /* 0x0000008135317211 */ /* 0x000fc400008f0eff */
[-C--:B------:R-:W-:Y:S01]  /*1530*/  LEA.HI.X.SX32 R51, R55, R129.reuse, 0x1, P0 ;  /* 0x0000008137337211 */ /* 0x080fe200000f0eff */
[----:B------:R-:W3:Y:S01]  /*1540*/  LDG.E.U8 R36, desc[UR6][R40.64] ;  /* 0x0000000628247981 */ /* 0x000ee2000c1e1100 */
[-C--:B------:R-:W-:Y:S02]  /*1550*/  IADD3 R52, P1, R57, R128.reuse, RZ ;  /* 0x0000008039347210 */ /* 0x080fe40007f3e0ff */
[----:B------:R-:W-:Y:S01]  /*1560*/  IADD3 R54, P0, R59, R128, RZ ;  /* 0x000000803b367210 */ /* 0x000fe20007f1e0ff */
[----:B------:R1:W3:Y:S01]  /*1570*/  LDG.E.U8 R38, desc[UR6][R44.64] ;  /* 0x000000062c267981 */ /* 0x0002e2000c1e1100 */
[----:B0-----:R-:W-:Y:S01]  /*1580*/  IMAD R43, R126, 0xa5, RZ ;  /* 0x000000a57e2b7824 */ /* 0x001fe200078e02ff */
[-C--:B------:R-:W-:Y:S02]  /*1590*/  LEA.HI.X.SX32 R53, R57, R129.reuse, 0x1, P1 ;  /* 0x0000008139357211 */ /* 0x080fe400008f0eff */
[----:B------:R0:W3:Y:S01]  /*15a0*/  LDG.E.U8 R39, desc[UR6][R46.64] ;  /* 0x000000062e277981 */ /* 0x0000e2000c1e1100 */
[----:B------:R-:W-:-:S03]  /*15b0*/  LEA.HI.X.SX32 R55, R59, R129, 0x1, P0 ;  /* 0x000000813b377211 */ /* 0x000fc600000f0eff */
[----:B------:R4:W3:Y:S01]  /*15c0*/  LDG.E.U8 R40, desc[UR6][R48.64] ;  /* 0x0000000630287981 */ /* 0x0008e2000c1e1100 */
[C---:B-1----:R-:W-:Y:S01]  /*15d0*/  IMAD R45, R126.reuse, 0xa6, RZ ;  /* 0x000000a67e2d7824 */ /* 0x042fe200078e02ff */
[-C--:B------:R-:W-:Y:S02]  /*15e0*/  IADD3 R56, P1, R43, R128.reuse, RZ ;  /* 0x000000802b387210 */ /* 0x080fe40007f3e0ff */
[----:B------:R1:W3:Y:S01]  /*15f0*/  LDG.E.U8 R41, desc[UR6][R50.64] ;  /* 0x0000000632297981 */ /* 0x0002e2000c1e1100 */
[C---:B0-----:R-:W-:Y:S01]  /*1600*/  IMAD R47, R126.reuse, 0xa7, RZ ;  /* 0x000000a77e2f7824 */ /* 0x041fe200078e02ff */
[----:B------:R-:W-:Y:S01]  /*1610*/  IADD3 R58, P0, R45, R128, RZ ;  /* 0x000000802d3a7210 */ /* 0x000fe20007f1e0ff */
[C---:B------:R-:W-:Y:S01]  /*1620*/  IMAD R71, R126.reuse, 0xa9, RZ ;  /* 0x000000a97e477824 */ /* 0x040fe200078e02ff */
[----:B------:R0:W3:Y:S01]  /*1630*/  LDG.E.U8 R42, desc[UR6][R52.64] ;  /* 0x00000006342a7981 */ /* 0x0000e2000c1e1100 */
[----:B----4-:R-:W-:Y:S01]  /*1640*/  IMAD R49, R126, 0xa8, RZ ;  /* 0x000000a87e317824 */ /* 0x010fe200078e02ff */
[----:B------:R-:W-:-:S02]  /*1650*/  LEA.HI.X.SX32 R57, R43, R129, 0x1, P1 ;  /* 0x000000812b397211 */ /* 0x000fc400008f0eff */
[-C--:B------:R-:W-:Y:S01]  /*1660*/  LEA.HI.X.SX32 R59, R45, R129.reuse, 0x1, P0 ;  /* 0x000000812d3b7211 */ /* 0x080fe200000f0eff */
[C---:B------:R-:W-:Y:S01]  /*1670*/  IMAD R73, R126.reuse, 0xaa, RZ ;  /* 0x000000aa7e497824 */ /* 0x040fe200078e02ff */
[-C--:B------:R-:W-:Y:S01]  /*1680*/  IADD3 R68, P1, R47, R128.reuse, RZ ;  /* 0x000000802f447210 */ /* 0x080fe20007f3e0ff */
[----:B------:R4:W3:Y:S01]  /*1690*/  LDG.E.U8 R43, desc[UR6][R54.64] ;  /* 0x00000006362b7981 */ /* 0x0008e2000c1e1100 */
[-C--:B-1----:R-:W-:Y:S02]  /*16a0*/  IADD3 R50, P0, R49, R128.reuse, RZ ;  /* 0x0000008031327210 */ /* 0x082fe40007f1e0ff */
[-C--:B------:R-:W-:Y:S01]  /*16b0*/  LEA.HI.X.SX32 R69, R47, R129.reuse, 0x1, P1 ;  /* 0x000000812f457211 */ /* 0x080fe200008f0eff */
[----:B------:R1:W3:Y:S01]  /*16c0*/  LDG.E.U8 R44, desc[UR6][R56.64] ;  /* 0x00000006382c7981 */ /* 0x0002e2000c1e1100 */
[----:B------:R-:W-:Y:S01]  /*16d0*/  LEA.HI.X.SX32 R51, R49, R129, 0x1, P0 ;  /* 0x0000008131337211 */ /* 0x000fe200000f0eff */
[----:B------:R-:W-:Y:S01]  /*16e0*/  IMAD R49, R126, 0xab, RZ ;  /* 0x000000ab7e317824 */ /* 0x000fe200078e02ff */
[-C--:B0-----:R-:W-:Y:S01]  /*16f0*/  IADD3 R52, P1, R71, R128.reuse, RZ ;  /* 0x0000008047347210 */ /* 0x081fe20007f3e0ff */
[----:B------:R0:W3:Y:S01]  /*1700*/  LDG.E.U8 R45, desc[UR6][R58.64] ;  /* 0x000000063a2d7981 */ /* 0x0000e2000c1e1100 */
[----:B----4-:R-:W-:-:S02]  /*1710*/  IADD3 R54, P0, R73, R128, RZ ;  /* 0x0000008049367210 */ /* 0x010fc40007f1e0ff */
[-C--:B------:R-:W-:Y:S01]  /*1720*/  LEA.HI.X.SX32 R53, R71, R129.reuse, 0x1, P1 ;  /* 0x0000008147357211 */ /* 0x080fe200008f0eff */
[C---:B------:R-:W-:Y:S01]  /*1730*/  IMAD R71, R126.reuse, 0xac, RZ ;  /* 0x000000ac7e477824 */ /* 0x040fe200078e02ff */
[-C--:B-1----:R-:W-:Y:S01]  /*1740*/  IADD3 R56, P1, R49, R128.reuse, RZ ;  /* 0x0000008031387210 */ /* 0x082fe20007f3e0ff */
[----:B------:R1:W4:Y:S01]  /*1750*/  LDG.E.U8 R46, desc[UR6][R68.64] ;  /* 0x00000006442e7981 */ /* 0x000322000c1e1100 */
[C---:B0-----:R-:W-:Y:S01]  /*1760*/  IMAD R59, R126.reuse, 0xad, RZ ;  /* 0x000000ad7e3b7824 */ /* 0x041fe200078e02ff */
[-C--:B------:R-:W-:Y:S01]  /*1770*/  LEA.HI.X.SX32 R55, R73, R129.reuse, 0x1, P0 ;  /* 0x0000008149377211 */ /* 0x080fe200000f0eff */
[C---:B------:R-:W-:Y:S01]  /*1780*/  IMAD R77, R126.reuse, 0xaf, RZ ;  /* 0x000000af7e4d7824 */ /* 0x040fe200078e02ff */
[-C--:B------:R-:W-:Y:S01]  /*1790*/  LEA.HI.X.SX32 R57, R49, R129.reuse, 0x1, P1 ;  /* 0x0000008131397211 */ /* 0x080fe200008f0eff */
[----:B------:R-:W4:Y:S01]  /*17a0*/  LDG.E.U8 R47, desc[UR6][R50.64] ;  /* 0x00000006322f7981 */ /* 0x000f22000c1e1100 */
[-C--:B------:R-:W-:Y:S01]  /*17b0*/  IADD3 R70, P0, R71, R128.reuse, RZ ;  /* 0x0000008047467210 */ /* 0x080fe20007f1e0ff */
[----:B-1----:R-:W-:Y:S01]  /*17c0*/  IMAD R69, R126, 0xae, RZ ;  /* 0x000000ae7e457824 */ /* 0x002fe200078e02ff */
[----:B------:R-:W-:Y:S01]  /*17d0*/  IADD3 R72, P1, R59, R128, RZ ;  /* 0x000000803b487210 */ /* 0x000fe20007f3e0ff */
[----:B------:R0:W4:Y:S01]  /*17e0*/  LDG.E.U8 R49, desc[UR6][R54.64] ;  /* 0x0000000636317981 */ /* 0x000122000c1e1100 */
[----:B------:R-:W-:-:S02]  /*17f0*/  LEA.HI.X.SX32 R71, R71, R129, 0x1, P0 ;  /* 0x0000008147477211 */ /* 0x000fc400000f0eff */
[-C--:B------:R-:W-:Y:S01]  /*1800*/  LEA.HI.X.SX32 R73, R59, R129.reuse, 0x1, P1 ;  /* 0x000000813b497211 */ /* 0x080fe200008f0eff */
[C---:B------:R-:W-:Y:S01]  /*1810*/  IMAD R59, R126.reuse, 0x30, RZ ;  /* 0x000000307e3b7824 */ /* 0x040fe200078e02ff */
[-C--:B------:R-:W-:Y:S01]  /*1820*/  IADD3 R74, P0, R69, R128.reuse, RZ ;  /* 0x00000080454a7210 */ /* 0x080fe20007f1e0ff */
[----:B------:R1:W4:Y:S01]  /*1830*/  LDG.E.U8 R50, desc[UR6][R56.64] ;  /* 0x0000000638327981 */ /* 0x000322000c1e1100 */
[-C--:B------:R-:W-:Y:S01]  /*1840*/  IADD3 R76, P1, R77, R128.reuse, RZ ;  /* 0x000000804d4c7210 */ /* 0x080fe20007f3e0ff */
[C---:B0-----:R-:W-:Y:S01]  /*1850*/  IMAD R55, R126.reuse, 0x31, RZ ;  /* 0x000000317e377824 */ /* 0x041fe200078e02ff */
[-C--:B------:R-:W-:Y:S01]  /*1860*/  LEA.HI.X.SX32 R75, R69, R129.reuse, 0x1, P0 ;  /* 0x00000081454b7211 */ /* 0x080fe200000f0eff */
[C---:B------:R-:W-:Y:S01]  /*1870*/  IMAD R79, R126.reuse, 0x33, RZ ;  /* 0x000000337e4f7824 */ /* 0x040fe200078e02ff */
[-C--:B------:R-:W-:Y:S01]  /*1880*/  LEA.HI.X.SX32 R77, R77, R129.reuse, 0x1, P1 ;  /* 0x000000814d4d7211 */ /* 0x080fe200008f0eff */
[----:B------:R-:W4:Y:S01]  /*1890*/  LDG.E.U8 R48, desc[UR6][R52.64] ;  /* 0x0000000634307981 */ /* 0x000f22000c1e1100 */
[-C--:B------:R-:W-:Y:S01]  /*18a0*/  IADD3 R58, P0, R59, R128.reuse, RZ ;  /* 0x000000803b3a7210 */ /* 0x080fe20007f1e0ff */
[C---:B-1----:R-:W-:Y:S01]  /*18b0*/  IMAD R57, R126.reuse, 0x32, RZ ;  /* 0x000000327e397824 */ /* 0x042fe200078e02ff */
[-C--:B------:R-:W-:Y:S01]  /*18c0*/  IADD3 R68, P1, R55, R128.reuse, RZ ;  /* 0x0000008037447210 */ /* 0x080fe20007f3e0ff */
[----:B------:R0:W4:Y:S01]  /*18d0*/  LDG.E.U8 R51, desc[UR6][R70.64] ;  /* 0x0000000646337981 */ /* 0x000122000c1e1100 */
[-C--:B------:R-:W-:Y:S01]  /*18e0*/  LEA.HI.X.SX32 R59, R59, R129.reuse, 0x1, P0 ;  /* 0x000000813b3b7211 */ /* 0x080fe200000f0eff */
[C---:B------:R-:W-:Y:S01]  /*18f0*/  IMAD R81, R126.reuse, 0x34, RZ ;  /* 0x000000347e517824 */ /* 0x040fe200078e02ff */
[----:B------:R-:W-:Y:S01]  /*1900*/  LEA.HI.X.SX32 R69, R55, R129, 0x1, P1 ;  /* 0x0000008137457211 */ /* 0x000fe200008f0eff */
[----:B------:R-:W-:Y:S01]  /*1910*/  IMAD R83, R126, 0x35, RZ ;  /* 0x000000357e537824 */ /* 0x000fe200078e02ff */
[----:B------:R-:W4:Y:S04]  /*1920*/  LDG.E.U8 R54, desc[UR6][R76.64] ;  /* 0x000000064c367981 */ /* 0x000f28000c1e1100 */
[----:B------:R1:W4:Y:S01]  /*1930*/  LDG.E.U8 R52, desc[UR6][R72.64] ;  /* 0x0000000648347981 */ /* 0x000322000c1e1100 */
[----:B0-----:R-:W-:-:S03]  /*1940*/  IADD3 R70, P0, R57, R128, RZ ;  /* 0x0000008039467210 */ /* 0x001fc60007f1e0ff */
[----:B------:R0:W4:Y:S01]  /*1950*/  LDG.E.U8 R53, desc[UR6][R74.64] ;  /* 0x000000064a357981 */ /* 0x000122000c1e1100 */
[----:B------:R-:W-:-:S03]  /*1960*/  LEA.HI.X.SX32 R71, R57, R129, 0x1, P0 ;  /* 0x0000008139477211 */ /* 0x000fc600000f0eff */
[----:B------:R-:W4:Y:S01]  /*1970*/  LDG.E.U8 R55, desc[UR6][R58.64] ;  /* 0x000000063a377981 */ /* 0x000f22000c1e1100 */
[----:B-1----:R-:W-:-:S03]  /*1980*/  IADD3 R72, P1, R79, R128, RZ ;  /* 0x000000804f487210 */ /* 0x002fc60007f3e0ff */
[----:B------:R1:W4:Y:S01]  /*1990*/  LDG.E.U8 R57, desc[UR6][R70.64] ;  /* 0x0000000646397981 */ /* 0x000322000c1e1100 */
[-C--:B------:R-:W-:Y:S01]  /*19a0*/  LEA.HI.X.SX32 R73, R79, R129.reuse, 0x1, P1 ;  /* 0x000000814f497211 */ /* 0x080fe200008f0eff */
[C---:B------:R-:W-:Y:S01]  /*19b0*/  IMAD R79, R126.reuse, 0x36, RZ ;  /* 0x000000367e4f7824 */ /* 0x040fe200078e02ff */
[-C--:B0-----:R-:W-:Y:S01]  /*19c0*/  IADD3 R74, P0, R81, R128.reuse, RZ ;  /* 0x00000080514a7210 */ /* 0x081fe20007f1e0ff */
[----:B------:R-:W4:Y:S01]  /*19d0*/  LDG.E.U8 R56, desc[UR6][R68.64] ;  /* 0x0000000644387981 */ /* 0x000f22000c1e1100 */
[-C--:B------:R-:W-:Y:S02]  /*19e0*/  IADD3 R76, P1, R83, R128.reuse, RZ ;  /* 0x00000080534c7210 */ /* 0x080fe40007f3e0ff */
[-C--:B------:R-:W-:Y:S01]  /*19f0*/  LEA.HI.X.SX32 R75, R81, R129.reuse, 0x1, P0 ;  /* 0x00000081514b7211 */ /* 0x080fe200000f0eff */
[C---:B------:R-:W-:Y:S01]  /*1a00*/  IMAD R81, R126.reuse, 0x37, RZ ;  /* 0x000000377e517824 */ /* 0x040fe200078e02ff */
[-C--:B------:R-:W-:Y:S01]  /*1a10*/  LEA.HI.X.SX32 R77, R83, R129.reuse, 0x1, P1 ;  /* 0x00000081534d7211 */ /* 0x080fe200008f0eff */
[C---:B------:R-:W-:Y:S01]  /*1a20*/  IMAD R83, R126.reuse, 0x38, RZ ;  /* 0x000000387e537824 */ /* 0x040fe200078e02ff */
[-C--:B------:R-:W-:Y:S01]  /*1a30*/  IADD3 R78, P0, R79, R128.reuse, RZ ;  /* 0x000000804f4e7210 */ /* 0x080fe20007f1e0ff */
[----:B------:R0:W4:Y:S01]  /*1a40*/  LDG.E.U8 R58, desc[UR6][R72.64] ;  /* 0x00000006483a7981 */ /* 0x000122000c1e1100 */
[-C--:B------:R-:W-:Y:S01]  /*1a50*/  IADD3 R80, P1, R81, R128.reuse, RZ ;  /* 0x0000008051507210 */ /* 0x080fe20007f3e0ff */
[----:B-1----:R-:W-:Y:S01]  /*1a60*/  IMAD R71, R126, 0x39, RZ ;  /* 0x000000397e477824 */ /* 0x002fe200078e02ff */
[----:B------:R-:W-:Y:S01]  /*1a70*/  LEA.HI.X.SX32 R79, R79, R129, 0x1, P0 ;  /* 0x000000814f4f7211 */ /* 0x000fe200000f0eff */
[----:B------:R1:W4:Y:S01]  /*1a80*/  LDG.E.U8 R59, desc[UR6][R74.64] ;  /* 0x000000064a3b7981 */ /* 0x000322000c1e1100 */
[----:B------:R-:W-:-:S03]  /*1a90*/  IADD3 R82, P0, R83, R128, RZ ;  /* 0x0000008053527210 */ /* 0x000fc60007f1e0ff */
[----:B------:R2:W4:Y:S01]  /*1aa0*/  LDG.E.U8 R68, desc[UR6][R76.64] ;  /* 0x000000064c447981 */ /* 0x000522000c1e1100 */
[C---:B0-----:R-:W-:Y:S01]  /*1ab0*/  IMAD R73, R126.reuse, 0x3a, RZ ;  /* 0x0000003a7e497824 */ /* 0x041fe200078e02ff */
[-C--:B------:R-:W-:Y:S02]  /*1ac0*/  LEA.HI.X.SX32 R81, R81, R129.reuse, 0x1, P1 ;  /* 0x0000008151517211 */ /* 0x080fe400008f0eff */
[----:B------:R0:W4:Y:S01]  /*1ad0*/  LDG.E.U8 R69, desc[UR6][R78.64] ;  /* 0x000000064e457981 */ /* 0x000122000c1e1100 */
[-C--:B------:R-:W-:Y:S01]  /*1ae0*/  LEA.HI.X.SX32 R83, R83, R129.reuse, 0x1, P0 ;  /* 0x0000008153537211 */ /* 0x080fe200000f0eff */
[C---:B-1----:R-:W-:Y:S01]  /*1af0*/  IMAD R75, R126.reuse, 0x3b, RZ ;  /* 0x0000003b7e4b7824 */ /* 0x042fe200078e02ff */
[-C--:B------:R-:W-:Y:S01]  /*1b00*/  IADD3 R84, P1, R71, R128.reuse, RZ ;  /* 0x0000008047547210 */ /* 0x080fe20007f3e0ff */
[----:B------:R1:W4:Y:S01]  /*1b10*/  LDG.E.U8 R70, desc[UR6][R80.64] ;  /* 0x0000000650467981 */ /* 0x000322000c1e1100 */
[-C--:B------:R-:W-:Y:S01]  /*1b20*/  IADD3 R86, P0, R73, R128.reuse, RZ ;  /* 0x0000008049567210 */ /* 0x080fe20007f1e0ff */
[C---:B--2---:R-:W-:Y:S01]  /*1b30*/  IMAD R77, R126.reuse, 0x3c, RZ ;  /* 0x0000003c7e4d7824 */ /* 0x044fe200078e02ff */
[-C--:B------:R-:W-:Y:S01]  /*1b40*/  LEA.HI.X.SX32 R85, R71, R129.reuse, 0x1, P1 ;  /* 0x0000008147557211 */ /* 0x080fe200008f0eff */
[C---:B------:R-:W-:Y:S01]  /*1b50*/  IMAD R95, R126.reuse, 0xb3, RZ ;  /* 0x000000b37e5f7824 */ /* 0x040fe200078e02ff */
[-C--:B------:R-:W-:Y:S01]  /*1b60*/  LEA.HI.X.SX32 R87, R73, R129.reuse, 0x1, P0 ;  /* 0x0000008149577211 */ /* 0x080fe200000f0eff */
[C---:B0-----:R-:W-:Y:S01]  /*1b70*/  IMAD R79, R126.reuse, 0x3d, RZ ;  /* 0x0000003d7e4f7824 */ /* 0x041fe200078e02ff */
[-C--:B------:R-:W-:Y:S01]  /*1b80*/  IADD3 R88, P1, R75, R128.reuse, RZ ;  /* 0x000000804b587210 */ /* 0x080fe20007f3e0ff */
[----:B------:R0:W2:Y:S01]  /*1b90*/  LDG.E.U8 R71, desc[UR6][R82.64] ;  /* 0x0000000652477981 */ /* 0x0000a2000c1e1100 */
[-C--:B------:R-:W-:Y:S01]  /*1ba0*/  IADD3 R90, P0, R77, R128.reuse, RZ ;  /* 0x000000804d5a7210 */ /* 0x080fe20007f1e0ff */
[C---:B-1----:R-:W-:Y:S01]  /*1bb0*/  IMAD R81, R126.reuse, 0x3e, RZ ;  /* 0x0000003e7e517824 */ /* 0x042fe200078e02ff */
[-C--:B------:R-:W-:Y:S01]  /*1bc0*/  LEA.HI.X.SX32 R89, R75, R129.reuse, 0x1, P1 ;  /* 0x000000814b597211 */ /* 0x080fe200008f0eff */
[----:B------:R1:W2:Y:S01]  /*1bd0*/  LDG.E.U8 R72, desc[UR6][R84.64] ;  /* 0x0000000654487981 */ /* 0x0002a2000c1e1100 */
[----:B------:R-:W-:Y:S01]  /*1be0*/  LEA.HI.X.SX32 R91, R77, R129, 0x1, P0 ;  /* 0x000000814d5b7211 */ /* 0x000fe200000f0eff */
[----:B------:R-:W-:Y:S01]  /*1bf0*/  IMAD R77, R126, 0x3f, RZ ;  /* 0x0000003f7e4d7824 */ /* 0x000fe200078e02ff */
[-C--:B------:R-:W-:Y:S01]  /*1c00*/  IADD3 R92, P1, R79, R128.reuse, RZ ;  /* 0x000000804f5c7210 */ /* 0x080fe20007f3e0ff */
[----:B------:R1:W2:Y:S01]  /*1c10*/  LDG.E.U8 R73, desc[UR6][R86.64] ;  /* 0x0000000656497981 */ /* 0x0002a2000c1e1100 */
[----:B0-----:R-:W-:-:S02]  /*1c20*/  IADD3 R82, P0, R81, R128, RZ ;  /* 0x0000008051527210 */ /* 0x001fc40007f1e0ff */
[-C--:B------:R-:W-:Y:S01]  /*1c30*/  LEA.HI.X.SX32 R93, R79, R129.reuse, 0x1, P1 ;  /* 0x000000814f5d7211 */ /* 0x080fe200008f0eff */
[----:B------:R0:W2:Y:S01]  /*1c40*/  LDG.E.U8 R74, desc[UR6][R88.64] ;  /* 0x00000006584a7981 */ /* 0x0000a2000c1e1100 */
[C---:B-1----:R-:W-:Y:S01]  /*1c50*/  IMAD R85, R126.reuse, 0xb0, RZ ;  /* 0x000000b07e557824 */ /* 0x042fe200078e02ff */
[-C--:B------:R-:W-:Y:S02]  /*1c60*/  IADD3 R78, P1, R77, R128.reuse, RZ ;  /* 0x000000804d4e7210 */ /* 0x080fe40007f3e0ff */
[----:B------:R1:W2:Y:S01]  /*1c70*/  LDG.E.U8 R75, desc[UR6][R90.64] ;  /* 0x000000065a4b7981 */ /* 0x0002a2000c1e1100 */
[C---:B------:R-:W-:Y:S01]  /*1c80*/  IMAD R87, R126.reuse, 0xb1, RZ ;  /* 0x000000b17e577824 */ /* 0x040fe200078e02ff */
[-C--:B------:R-:W-:Y:S02]  /*1c90*/  LEA.HI.X.SX32 R83, R81, R129.reuse, 0x1, P0 ;  /* 0x0000008151537211 */ /* 0x080fe400000f0eff */
[-C--:B------:R-:W-:Y:S01]  /*1ca0*/  IADD3 R80, P0, R85, R128.reuse, RZ ;  /* 0x0000008055507210 */ /* 0x080fe20007f1e0ff */
[----:B------:R1:W2:Y:S01]  /*1cb0*/  LDG.E.U8 R76, desc[UR6][R92.64] ;  /* 0x000000065c4c7981 */ /* 0x0002a2000c1e1100 */
[-C--:B------:R-:W-:Y:S01]  /*1cc0*/  LEA.HI.X.SX32 R79, R77, R129.reuse, 0x1, P1 ;  /* 0x000000814d4f7211 */ /* 0x080fe200008f0eff */
[----:B0-----:R-:W-:Y:S01]  /*1cd0*/  IMAD R89, R126, 0xb2, RZ ;  /* 0x000000b27e597824 */ /* 0x001fe200078e02ff */
[----:B------:R-:W-:Y:S01]  /*1ce0*/  IADD3 R84, P1, R87, R128, RZ ;  /* 0x0000008057547210 */ /* 0x000fe20007f3e0ff */
[----:B------:R0:W2:Y:S01]  /*1cf0*/  LDG.E.U8 R77, desc[UR6][R82.64] ;  /* 0x00000006524d7981 */ /* 0x0000a2000c1e1100 */
[----:B------:R-:W-:-:S02]  /*1d00*/  LEA.HI.X.SX32 R81, R85, R129, 0x1, P0 ;  /* 0x0000008155517211 */ /* 0x000fc400000f0eff */
[-C--:B-1----:R-:W-:Y:S01]  /*1d10*/  IADD3 R90, P0, R89, R128.reuse, RZ ;  /* 0x00000080595a7210 */ /* 0x082fe20007f1e0ff */
[----:B------:R1:W2:Y:S01]  /*1d20*/  LDG.E.U8 R78, desc[UR6][R78.64] ;  /* 0x000000064e4e7981 */ /* 0x0002a2000c1e1100 */
[-C--:B------:R-:W-:Y:S02]  /*1d30*/  LEA.HI.X.SX32 R85, R87, R129.reuse, 0x1, P1 ;  /* 0x0000008157557211 */ /* 0x080fe400008f0eff */
[-C--:B------:R-:W-:Y:S01]  /*1d40*/  IADD3 R92, P1, R95, R128.reuse, RZ ;  /* 0x000000805f5c7210 */ /* 0x080fe20007f3e0ff */
[C---:B------:R-:W-:Y:S01]  /*1d50*/  IMAD R87, R126.reuse, 0xb4, RZ ;  /* 0x000000b47e577824 */ /* 0x040fe200078e02ff */
[-C--:B------:R-:W-:Y:S01]  /*1d60*/  LEA.HI.X.SX32 R91, R89, R129.reuse, 0x1, P0 ;  /* 0x00000081595b7211 */ /* 0x080fe200000f0eff */
[----:B0-----:R-:W-:Y:S01]  /*1d70*/  IMAD R83, R126, 0xb5, RZ ;  /* 0x000000b57e537824 */ /* 0x001fe200078e02ff */
[----:B------:R-:W-:Y:S01]  /*1d80*/  LEA.HI.X.SX32 R93, R95, R129, 0x1, P1 ;  /* 0x000000815f5d7211 */ /* 0x000fe200008f0eff */
[----:B------:R0:W5:Y:S01]  /*1d90*/  LDG.E.U8 R97, desc[UR6][R80.64] ;  /* 0x0000000650617981 */ /* 0x000162000c1e1100 */
[----:B------:R-:W-:-:S03]  /*1da0*/  IADD3 R88, P0, R87, R128, RZ ;  /* 0x0000008057587210 */ /* 0x000fc60007f1e0ff */
[----:B------:R0:W3:Y:S01]  /*1db0*/  LDG.E.U8 R96, desc[UR6][R84.64] ;  /* 0x0000000654607981 */ /* 0x0000e2000c1e1100 */
[----:B------:R-:W-:-:S03]  /*1dc0*/  IADD3 R86, P1, R83, R128, RZ ;  /* 0x0000008053567210 */ /* 0x000fc60007f3e0ff */
[----:B------:R0:W4:Y:S01]  /*1dd0*/  LDG.E.U8 R95, desc[UR6][R90.64] ;  /* 0x000000065a5f7981 */ /* 0x000122000c1e1100 */
[----:B------:R-:W-:-:S03]  /*1de0*/  LEA.HI.X.SX32 R89, R87, R129, 0x1, P0 ;  /* 0x0000008157597211 */ /* 0x000fc600000f0eff */
[----:B------:R-:W2:Y:S01]  /*1df0*/  LDG.E.U8 R94, desc[UR6][R92.64] ;  /* 0x000000065c5e7981 */ /* 0x000ea2000c1e1100 */
[----:B------:R-:W-:Y:S01]  /*1e00*/  LEA.HI.X.SX32 R87, R83, R129, 0x1, P1 ;  /* 0x0000008153577211 */ /* 0x000fe200008f0eff */
[C---:B------:R-:W-:Y:S02]  /*1e10*/  IMAD R99, R126.reuse, 0xda, RZ ;  /* 0x000000da7e637824 */ /* 0x040fe400078e02ff */
[C---:B------:R-:W-:Y:S01]  /*1e20*/  IMAD R123, R126.reuse, 0xde, RZ ;  /* 0x000000de7e7b7824 */ /* 0x040fe200078e02ff */
[----:B------:R-:W2:Y:S01]  /*1e30*/  LDG.E.U8 R136, desc[UR6][R136.64] ;  /* 0x0000000688887981 */ /* 0x000ea2000c1e1100 */
[C---:B------:R-:W-:Y:S02]  /*1e40*/  IMAD R125, R126.reuse, 0xdf, RZ ;  /* 0x000000df7e7d7824 */ /* 0x040fe400078e02ff */
[C---:B------:R-:W-:Y:S01]  /*1e50*/  IMAD R121, R126.reuse, 0x60, RZ ;  /* 0x000000607e797824 */ /* 0x040fe200078e02ff */
[----:B------:R-:W2:Y:S04]  /*1e60*/  LDG.E.U8 R60, desc[UR6][R128.64] ;  /* 0x00000006803c7981 */ /* 0x000ea8000c1e1100 */
[----:B------:R0:W2:Y:S04]  /*1e70*/  LDG.E.U8 R93, desc[UR6][R88.64] ;  /* 0x00000006585d7981 */ /* 0x0000a8000c1e1100 */
[----:B------:R-:W2:Y:S01]  /*1e80*/  LDG.E.U8 R92, desc[UR6][R86.64] ;  /* 0x00000006565c7981 */ /* 0x000ea2000c1e1100 */
[----:B-1----:R-:W-:-:S02]  /*1e90*/  IMAD R79, R126, 0xb6, RZ ;  /* 0x000000b67e4f7824 */ /* 0x002fc400078e02ff */
[C---:B0-----:R-:W-:Y:S02]  /*1ea0*/  IMAD R81, R126.reuse, 0xb7, RZ ;  /* 0x000000b77e517824 */ /* 0x041fe400078e02ff */
[----:B------:R-:W-:Y:S01]  /*1eb0*/  IMAD R85, R126, 0xb8, RZ ;  /* 0x000000b87e557824 */ /* 0x000fe200078e02ff */
[-C--:B------:R-:W-:Y:S02]  /*1ec0*/  IADD3 R82, P0, R79, R128.reuse, RZ ;  /* 0x000000804f527210 */ /* 0x080fe40007f1e0ff */
[-C--:B------:R-:W-:Y:S02]  /*1ed0*/  IADD3 R80, P1, R81, R128.reuse, RZ ;  /* 0x0000008051507210 */ /* 0x080fe40007f3e0ff */
[-C--:B------:R-:W-:Y:S02]  /*1ee0*/  LEA.HI.X.SX32 R83, R79, R129.reuse, 0x1, P0 ;  /* 0x000000814f537211 */ /* 0x080fe400000f0eff */
[----:B------:R-:W-:Y:S02]  /*1ef0*/  IADD3 R84, P0, R85, R128, RZ ;  /* 0x0000008055547210 */ /* 0x000fe40007f1e0ff */
[-C--:B------:R-:W-:Y:S01]  /*1f00*/  LEA.HI.X.SX32 R81, R81, R129.reuse, 0x1, P1 ;  /* 0x0000008151517211 */ /* 0x080fe200008f0eff */
[----:B------:R0:W2:Y:S01]  /*1f10*/  LDG.E.U8 R90, desc[UR6][R82.64] ;  /* 0x00000006525a7981 */ /* 0x0000a2000c1e1100 */
[----:B------:R-:W-:-:S03]  /*1f20*/  LEA.HI.X.SX32 R85, R85, R129, 0x1, P0 ;  /* 0x0000008155557211 */ /* 0x000fc600000f0eff */
[----:B------:R1:W2:Y:S04]  /*1f30*/  LDG.E.U8 R88, desc[UR6][R80.64] ;  /* 0x0000000650587981 */ /* 0x0002a8000c1e1100 */
[----:B------:R1:W2:Y:S01]  /*1f40*/  LDG.E.U8 R86, desc[UR6][R84.64] ;  /* 0x0000000654567981 */ /* 0x0002a2000c1e1100 */
[C---:B------:R-:W-:Y:S02]  /*1f50*/  IMAD R79, R126.reuse, 0xb9, RZ ;  /* 0x000000b97e4f7824 */ /* 0x040fe400078e02ff */
[C---:B------:R-:W-:Y:S02]  /*1f60*/  IMAD R91, R126.reuse, 0xba, RZ ;  /* 0x000000ba7e5b7824 */ /* 0x040fe400078e02ff */
[----:B------:R-:W-:Y:S01]  /*1f70*/  IMAD R89, R126, 0xbb, RZ ;  /* 0x000000bb7e597824 */ /* 0x000fe200078e02ff */
[----:B0-----:R-:W-:-:S02]  /*1f80*/  IADD3 R82, P1, R79, R128, RZ ;  /* 0x000000804f527210 */ /* 0x001fc40007f3e0ff */
[-C--:B-1----:R-:W-:Y:S02]  /*1f90*/  IADD3 R80, P0, R91, R128.reuse, RZ ;  /* 0x000000805b507210 */ /* 0x082fe40007f1e0ff */
[-C--:B------:R-:W-:Y:S01]  /*1fa0*/  LEA.HI.X.SX32 R83, R79, R129.reuse, 0x1, P1 ;  /* 0x000000814f537211 */ /* 0x080fe200008f0eff */
[C---:B------:R-:W-:Y:S01]  /*1fb0*/  IMAD R79, R126.reuse, 0xbc, RZ ;  /* 0x000000bc7e4f7824 */ /* 0x040fe200078e02ff */
[-C--:B------:R-:W-:Y:S01]  /*1fc0*/  LEA.HI.X.SX32 R81, R91, R129.reuse, 0x1, P0 ;  /* 0x000000815b517211 */ /* 0x080fe200000f0eff */
[C---:B------:R-:W-:Y:S01]  /*1fd0*/  IMAD R87, R126.reuse, 0xbd, RZ ;  /* 0x000000bd7e577824 */ /* 0x040fe200078e02ff */
[C---:B------:R-:W-:Y:S01]  /*1fe0*/  IADD3 R84, P1, R89.reuse, R128, RZ ;  /* 0x0000008059547210 */ /* 0x040fe20007f3e0ff */
[----:B------:R0:W2:Y:S03]  /*1ff0*/  LDG.E.U8 R251, desc[UR6][R82.64] ;  /* 0x0000000652fb7981 */ /* 0x0000a6000c1e1100 */
[----:B------:R-:W-:Y:S01]  /*2000*/  LEA.HI.X.SX32 R85, R89, R129, 0x1, P1 ;  /* 0x0000008159557211 */ /* 0x000fe200008f0eff */
[----:B------:R1:W2:Y:S01]  /*2010*/  LDG.E.U8 R250, desc[UR6][R80.64] ;  /* 0x0000000650fa7981 */ /* 0x0002a2000c1e1100 */
[----:B------:R-:W-:-:S02]  /*2020*/  IMAD R89, R126, 0xbe, RZ ;  /* 0x000000be7e597824 */ /* 0x000fc400078e02ff */
[C---:B------:R-:W-:Y:S01]  /*2030*/  IMAD R91, R126.reuse, 0xbf, RZ ;  /* 0x000000bf7e5b7824 */ /* 0x040fe200078e02ff */
[----:B------:R1:W2:Y:S01]  /*2040*/  LDG.E.U8 R249, desc[UR6][R84.64] ;  /* 0x0000000654f97981 */ /* 0x0002a2000c1e1100 */
[-C--:B0-----:R-:W-:Y:S02]  /*2050*/  IADD3 R82, P0, R79, R128.reuse, RZ ;  /* 0x000000804f527210 */ /* 0x081fe40007f1e0ff */
[-C--:B-1----:R-:W-:Y:S02]  /*2060*/  IADD3 R80, P1, R87, R128.reuse, RZ ;  /* 0x0000008057507210 */ /* 0x082fe40007f3e0ff */
[-C--:B------:R-:W-:Y:S01]  /*2070*/  LEA.HI.X.SX32 R83, R79, R129.reuse, 0x1, P0 ;  /* 0x000000814f537211 */ /* 0x080fe200000f0eff */
[C---:B------:R-:W-:Y:S01]  /*2080*/  IMAD.SHL.U32 R79, R126.reuse, 0x40, RZ ;  /* 0x000000407e4f7824 */ /* 0x040fe200078e00ff */
[----:B------:R-:W-:Y:S02]  /*2090*/  LEA.HI.X.SX32 R81, R87, R129, 0x1, P1 ;  /* 0x0000008157517211 */ /* 0x000fe400008f0eff */
[----:B------:R-:W-:Y:S01]  /*20a0*/  IADD3 R84, P0, R89, R128, RZ ;  /* 0x0000008059547210 */ /* 0x000fe20007f1e0ff */
[----:B------:R0:W2:Y:S01]  /*20b0*/  LDG.E.U8 R248, desc[UR6][R82.64] ;  /* 0x0000000652f87981 */ /* 0x0000a2000c1e1100 */
[----:B------:R-:W-:-:S02]  /*20c0*/  IMAD R87, R126, 0x41, RZ ;  /* 0x000000417e577824 */ /* 0x000fc400078e02ff */
[----:B------:R-:W-:Y:S01]  /*20d0*/  LEA.HI.X.SX32 R85, R89, R129, 0x1, P0 ;  /* 0x0000008159557211 */ /* 0x000fe200000f0eff */
[----:B------:R1:W2:Y:S01]  /*20e0*/  LDG.E.U8 R247, desc[UR6][R80.64] ;  /* 0x0000000650f77981 */ /* 0x0002a2000c1e1100 */
[----:B------:R-:W-:-:S03]  /*20f0*/  IMAD R89, R126, 0x42, RZ ;  /* 0x000000427e597824 */ /* 0x000fc600078e02ff */
[----:B------:R1:W2:Y:S01]  /*2100*/  LDG.E.U8 R246, desc[UR6][R84.64] ;  /* 0x0000000654f67981 */ /* 0x0002a2000c1e1100 */
[-C--:B0-----:R-:W-:Y:S02]  /*2110*/  IADD3 R82, P1, R91, R128.reuse, RZ ;  /* 0x000000805b527210 */ /* 0x081fe40007f3e0ff */
[-C--:B-1----:R-:W-:Y:S02]  /*2120*/  IADD3 R80, P0, R79, R128.reuse, RZ ;  /* 0x000000804f507210 */ /* 0x082fe40007f1e0ff */
[-C--:B------:R-:W-:Y:S02]  /*2130*/  LEA.HI.X.SX32 R83, R91, R129.reuse, 0x1, P1 ;  /* 0x000000815b537211 */ /* 0x080fe400008f0eff */
[-C--:B------:R-:W-:Y:S01]  /*2140*/  LEA.HI.X.SX32 R81, R79, R129.reuse, 0x1, P0 ;  /* 0x000000814f517211 */ /* 0x080fe200000f0eff */
[----:B------:R-:W-:Y:S01]  /*2150*/  IMAD R79, R126, 0x43, RZ ;  /* 0x000000437e4f7824 */ /* 0x000fe200078e02ff */
[C---:B------:R-:W-:Y:S01]  /*2160*/  IADD3 R84, P1, R87.reuse, R128, RZ ;  /* 0x0000008057547210 */ /* 0x040fe20007f3e0ff */
[----:B------:R0:W2:Y:S03]  /*2170*/  LDG.E.U8 R245, desc[UR6][R82.64] ;  /* 0x0000000652f57981 */ /* 0x0000a6000c1e1100 */
[----:B------:R-:W-:-:S02]  /*2180*/  LEA.HI.X.SX32 R85, R87, R129, 0x1, P1 ;  /* 0x0000008157557211 */ /* 0x000fc400008f0eff */
[----:B0-----:R-:W-:-:S04]  /*2190*/  IADD3 R82, P0, R89, R128, RZ ;  /* 0x0000008059527210 */ /* 0x001fc80007f1e0ff */
[----:B------:R-:W-:Y:S01]  /*21a0*/  LEA.HI.X.SX32 R83, R89, R129, 0x1, P0 ;  /* 0x0000008159537211 */ /* 0x000fe200000f0eff */
[C---:B------:R-:W-:Y:S02]  /*21b0*/  IMAD R87, R126.reuse, 0x44, RZ ;  /* 0x000000447e577824 */ /* 0x040fe400078e02ff */
[----:B------:R-:W-:Y:S01]  /*21c0*/  IMAD R89, R126, 0x45, RZ ;  /* 0x000000457e597824 */ /* 0x000fe200078e02ff */
[----:B-----5:R-:W-:Y:S04]  /*21d0*/  STL [R1+0x5c], R97 ;  /* 0x00005c6101007387 */ /* 0x020fe80000100800 */
[----:B---3--:R-:W-:Y:S04]  /*21e0*/  STL [R1+0x58], R96 ;  /* 0x0000586001007387 */ /* 0x008fe80000100800 */
[----:B----4-:R-:W-:Y:S04]  /*21f0*/  STL [R1+0x54], R95 ;  /* 0x0000545f01007387 */ /* 0x010fe80000100800 */
[----:B--2---:R0:W-:Y:S04]  /*2200*/  STL [R1+0x50], R94 ;  /* 0x0000505e01007387 */ /* 0x0041e80000100800 */
[----:B0-----:R0:W2:Y:S04]  /*2210*/  LDG.E.U8 R94, desc[UR6][R80.64] ;  /* 0x00000006505e7981 */ /* 0x0010a8000c1e1100 */
[----:B------:R1:W-:Y:S01]  /*2220*/  STL [R1+0x4c], R93 ;  /* 0x00004c5d01007387 */ /* 0x0003e20000100800 */
[----:B0-----:R-:W-:-:S03]  /*2230*/  IADD3 R80, P1, R79, R128, RZ ;  /* 0x000000804f507210 */ /* 0x001fc60007f3e0ff */
[----:B------:R0:W-:Y:S01]  /*2240*/  STL [R1+0x48], R92 ;  /* 0x0000485c01007387 */ /* 0x0001e20000100800 */
[----:B------:R-:W-:-:S03]  /*2250*/  LEA.HI.X.SX32 R81, R79, R129, 0x1, P1 ;  /* 0x000000814f517211 */ /* 0x000fc600008f0eff */
[----:B-1----:R1:W3:Y:S04]  /*2260*/  LDG.E.U8 R93, desc[UR6][R84.64] ;  /* 0x00000006545d7981 */ /* 0x0022e8000c1e1100 */
[----:B------:R4:W5:Y:S04]  /*2270*/  LDG.E.U8 R91, desc[UR6][R80.64] ;  /* 0x00000006505b7981 */ /* 0x000968000c1e1100 */
[----:B0-----:R0:W5:Y:S01]  /*2280*/  LDG.E.U8 R92, desc[UR6][R82.64] ;  /* 0x00000006525c7981 */ /* 0x001162000c1e1100 */
[----:B------:R-:W-:Y:S01]  /*2290*/  IMAD R79, R126, 0x46, RZ ;  /* 0x000000467e4f7824 */ /* 0x000fe200078e02ff */
[----:B-1----:R-:W-:-:S04]  /*22a0*/  IADD3 R84, P0, R87, R128, RZ ;  /* 0x0000008057547210 */ /* 0x002fc80007f1e0ff */
[-C--:B------:R-:W-:Y:S02]  /*22b0*/  LEA.HI.X.SX32 R85, R87, R129.reuse, 0x1, P0 ;  /* 0x0000008157557211 */ /* 0x080fe400000f0eff */
[-C--:B----4-:R-:W-:Y:S02]  /*22c0*/  IADD3 R80, P0, R79, R128.reuse, RZ ;  /* 0x000000804f507210 */ /* 0x090fe40007f1e0ff */
[----:B0-----:R-:W-:Y:S02]  /*22d0*/  IADD3 R82, P1, R89, R128, RZ ;  /* 0x0000008059527210 */ /* 0x001fe40007f3e0ff */
[-C--:B------:R-:W-:Y:S02]  /*22e0*/  LEA.HI.X.SX32 R81, R79, R129.reuse, 0x1, P0 ;  /* 0x000000814f517211 */ /* 0x080fe400000f0eff */
[----:B------:R-:W-:Y:S01]  /*22f0*/  LEA.HI.X.SX32 R83, R89, R129, 0x1, P1 ;  /* 0x0000008159537211 */ /* 0x000fe200008f0eff */
[----:B------:R0:W-:Y:S04]  /*2300*/  STL [R1+0x44], R90 ;  /* 0x0000445a01007387 */ /* 0x0001e80000100800 */
[----:B------:R1:W-:Y:S04]  /*2310*/  STL [R1+0x40], R88 ;  /* 0x0000405801007387 */ /* 0x0003e80000100800 */
[----:B------:R4:W-:Y:S04]  /*2320*/  STL [R1+0x3c], R86 ;  /* 0x00003c5601007387 */ /* 0x0009e80000100800 */
[----:B0-----:R0:W5:Y:S04]  /*2330*/  LDG.E.U8 R90, desc[UR6][R84.64] ;  /* 0x00000006545a7981 */ /* 0x001168000c1e1100 */
[----:B-1----:R1:W5:Y:S04]  /*2340*/  LDG.E.U8 R88, desc[UR6][R82.64] ;  /* 0x0000000652587981 */ /* 0x002368000c1e1100 */
[----:B----4-:R4:W5:Y:S01]  /*2350*/  LDG.E.U8 R86, desc[UR6][R80.64] ;  /* 0x0000000650567981 */ /* 0x010962000c1e1100 */
[----:B------:R-:W-:-:S02]  /*2360*/  IMAD R87, R126, 0x47, RZ ;  /* 0x000000477e577824 */ /* 0x000fc400078e02ff */
[C---:B------:R-:W-:Y:S02]  /*2370*/  IMAD R89, R126.reuse, 0x48, RZ ;  /* 0x000000487e597824 */ /* 0x040fe400078e02ff */
[C---:B------:R-:W-:Y:S01]  /*2380*/  IMAD R79, R126.reuse, 0x49, RZ ;  /* 0x000000497e4f7824 */ /* 0x040fe200078e02ff */
[-C--:B0-----:R-:W-:Y:S02]  /*2390*/  IADD3 R84, P1, R87, R128.reuse, RZ ;  /* 0x0000008057547210 */ /* 0x081fe40007f3e0ff */
[-C--:B-1----:R-:W-:Y:S02]  /*23a0*/  IADD3 R82, P0, R89, R128.reuse, RZ ;  /* 0x0000008059527210 */ /* 0x082fe40007f1e0ff */
[-C--:B------:R-:W-:Y:S01]  /*23b0*/  LEA.HI.X.SX32 R85, R87, R129.reuse, 0x1, P1 ;  /* 0x0000008157557211 */ /* 0x080fe200008f0eff */
[C---:B------:R-:W-:Y:S01]  /*23c0*/  IMAD R87, R126.reuse, 0x4a, RZ ;  /* 0x0000004a7e577824 */ /* 0x040fe200078e02ff */
[-C--:B------:R-:W-:Y:S01]  /*23d0*/  LEA.HI.X.SX32 R83, R89, R129.reuse, 0x1, P0 ;  /* 0x0000008159537211 */ /* 0x080fe200000f0eff */
[----:B------:R-:W-:Y:S01]  /*23e0*/  IMAD R89, R126, 0x4b, RZ ;  /* 0x0000004b7e597824 */ /* 0x000fe200078e02ff */
[C---:B----4-:R-:W-:Y:S01]  /*23f0*/  IADD3 R80, P1, R79.reuse, R128, RZ ;  /* 0x000000804f507210 */ /* 0x050fe20007f3e0ff */
[----:B------:R0:W4:Y:S03]  /*2400*/  LDG.E.U8 R95, desc[UR6][R84.64] ;  /* 0x00000006545f7981 */ /* 0x000126000c1e1100 */
[----:B------:R-:W-:-:S02]  /*2410*/  LEA.HI.X.SX32 R81, R79, R129, 0x1, P1 ;  /* 0x000000814f517211 */ /* 0x000fc400008f0eff */
[----:B0-----:R-:W-:-:S04]  /*2420*/  IADD3 R84, P0, R87, R128, RZ ;  /* 0x0000008057547210 */ /* 0x001fc80007f1e0ff */
[----:B------:R-:W-:Y:S01]  /*2430*/  LEA.HI.X.SX32 R85, R87, R129, 0x1, P0 ;  /* 0x0000008157557211 */ /* 0x000fe200000f0eff */
[C---:B------:R-:W-:Y:S02]  /*2440*/  IMAD R79, R126.reuse, 0x4c, RZ ;  /* 0x0000004c7e4f7824 */ /* 0x040fe400078e02ff */
[----:B------:R-:W-:Y:S01]  /*2450*/  IMAD R87, R126, 0x4d, RZ ;  /* 0x0000004d7e577824 */ /* 0x000fe200078e02ff */
[----:B--2---:R0:W-:Y:S04]  /*2460*/  STL [R1+0x38], R94 ;  /* 0x0000385e01007387 */ /* 0x0041e80000100800 */
[----:B0-----:R0:W2:Y:S02]  /*2470*/  LDG.E.U8 R94, desc[UR6][R82.64] ;  /* 0x00000006525e7981 */ /* 0x0010a4000c1e1100 */
[----:B0-----:R-:W-:-:S02]  /*2480*/  IADD3 R82, P1, R89, R128, RZ ;  /* 0x0000008059527210 */ /* 0x001fc40007f3e0ff */
[----:B---3--:R0:W-:Y:S02]  /*2490*/  STL [R1+0x34], R93 ;  /* 0x0000345d01007387 */ /* 0x0081e40000100800 */
[----:B------:R-:W-:Y:S02]  /*24a0*/  LEA.HI.X.SX32 R83, R89, R129, 0x1, P1 ;  /* 0x0000008159537211 */ /* 0x000fe400008f0eff */
[----:B-----5:R1:W-:Y:S04]  /*24b0*/  STL [R1+0x30], R92 ;  /* 0x0000305c01007387 */ /* 0x0203e80000100800 */
[----:B------:R3:W-:Y:S04]  /*24c0*/  STL [R1+0x2c], R91 ;  /* 0x00002c5b01007387 */ /* 0x0007e80000100800 */
[----:B0-----:R0:W5:Y:S04]  /*24d0*/  LDG.E.U8 R93, desc[UR6][R80.64] ;  /* 0x00000006505d7981 */ /* 0x001168000c1e1100 */
[----:B-1----:R1:W5:Y:S04]  /*24e0*/  LDG.E.U8 R92, desc[UR6][R84.64] ;  /* 0x00000006545c7981 */ /* 0x002368000c1e1100 */
[----:B---3--:R3:W5:Y:S01]  /*24f0*/  LDG.E.U8 R91, desc[UR6][R82.64] ;  /* 0x00000006525b7981 */ /* 0x008762000c1e1100 */
[----:B------:R-:W-:Y:S01]  /*2500*/  IMAD R89, R126, 0x4e, RZ ;  /* 0x0000004e7e597824 */ /* 0x000fe200078e02ff */
[----:B0-----:R-:W-:-:S02]  /*2510*/  IADD3 R80, P0, R79, R128, RZ ;  /* 0x000000804f507210 */ /* 0x001fc40007f1e0ff */
[-C--:B-1----:R-:W-:Y:S02]  /*2520*/  IADD3 R84, P1, R87, R128.reuse, RZ ;  /* 0x0000008057547210 */ /* 0x082fe40007f3e0ff */
[-C--:B------:R-:W-:Y:S02]  /*2530*/  LEA.HI.X.SX32 R81, R79, R129.reuse, 0x1, P0 ;  /* 0x000000814f517211 */ /* 0x080fe400000f0eff */
[----:B---3--:R-:W-:Y:S02]  /*2540*/  IADD3 R82, P0, R89, R128, RZ ;  /* 0x0000008059527210 */ /* 0x008fe40007f1e0ff */
[-C--:B------:R-:W-:Y:S02]  /*2550*/  LEA.HI.X.SX32 R85, R87, R129.reuse, 0x1, P1 ;  /* 0x0000008157557211 */ /* 0x080fe400008f0eff */
[----:B------:R-:W-:Y:S01]  /*2560*/  LEA.HI.X.SX32 R83, R89, R129, 0x1, P0 ;  /* 0x0000008159537211 */ /* 0x000fe200000f0eff */
[----:B------:R0:W-:Y:S04]  /*2570*/  STL [R1+0x28], R90 ;  /* 0x0000285a01007387 */ /* 0x0001e80000100800 */
[----:B------:R1:W-:Y:S04]  /*2580*/  STL [R1+0x24], R88 ;  /* 0x0000245801007387 */ /* 0x0003e80000100800 */
[----:B------:R3:W-:Y:S04]  /*2590*/  STL [R1+0x20], R86 ;  /* 0x0000205601007387 */ /* 0x0007e80000100800 */
[----:B0-----:R0:W5:Y:S04]  /*25a0*/  LDG.E.U8 R90, desc[UR6][R80.64] ;  /* 0x00000006505a7981 */ /* 0x001168000c1e1100 */
[----:B-1----:R1:W5:Y:S04]  /*25b0*/  LDG.E.U8 R88, desc[UR6][R84.64] ;  /* 0x0000000654587981 */ /* 0x002368000c1e1100 */
[----:B---3--:R3:W5:Y:S01]  /*25c0*/  LDG.E.U8 R86, desc[UR6][R82.64] ;  /* 0x0000000652567981 */ /* 0x008762000c1e1100 */
[----:B------:R-:W-:-:S02]  /*25d0*/  IMAD R79, R126, 0x4f, RZ ;  /* 0x0000004f7e4f7824 */ /* 0x000fc400078e02ff */
[----:B------:R-:W-:-:S03]  /*25e0*/  IMAD R87, R126, 0xc0, RZ ;  /* 0x000000c07e577824 */ /* 0x000fc600078e02ff */
[-C--:B0-----:R-:W-:Y:S01]  /*25f0*/  IADD3 R80, P1, R79, R128.reuse, RZ ;  /* 0x000000804f507210 */ /* 0x081fe20007f3e0ff */
[C---:B------:R-:W-:Y:S01]  /*2600*/  IMAD R89, R126.reuse, 0xc1, RZ ;  /* 0x000000c17e597824 */ /* 0x040fe200078e02ff */
[-C--:B-1----:R-:W-:Y:S02]  /*2610*/  IADD3 R84, P0, R87, R128.reuse, RZ ;  /* 0x0000008057547210 */ /* 0x082fe40007f1e0ff */
[-C--:B------:R-:W-:Y:S01]  /*2620*/  LEA.HI.X.SX32 R81, R79, R129.reuse, 0x1, P1 ;  /* 0x000000814f517211 */ /* 0x080fe200008f0eff */
[C---:B------:R-:W-:Y:S01]  /*2630*/  IMAD R79, R126.reuse, 0xc2, RZ ;  /* 0x000000c27e4f7824 */ /* 0x040fe200078e02ff */
[-C--:B------:R-:W-:Y:S01]  /*2640*/  LEA.HI.X.SX32 R85, R87, R129.reuse, 0x1, P0 ;  /* 0x0000008157557211 */ /* 0x080fe200000f0eff */
[C---:B------:R-:W-:Y:S01]  /*2650*/  IMAD R87, R126.reuse, 0xc3, RZ ;  /* 0x000000c37e577824 */ /* 0x040fe200078e02ff */
[C---:B---3--:R-:W-:Y:S01]  /*2660*/  IADD3 R82, P1, R89.reuse, R128, RZ ;  /* 0x0000008059527210 */ /* 0x048fe20007f3e0ff */
[----:B------:R0:W3:Y:S03]  /*2670*/  LDG.E.U8 R252, desc[UR6][R80.64] ;  /* 0x0000000650fc7981 */ /* 0x0000e6000c1e1100 */
[----:B------:R-:W-:Y:S01]  /*2680*/  LEA.HI.X.SX32 R83, R89, R129, 0x1, P1 ;  /* 0x0000008159537211 */ /* 0x000fe200008f0eff */
[----:B------:R1:W3:Y:S01]  /*2690*/  LDG.E.U8 R244, desc[UR6][R84.64] ;  /* 0x0000000654f47981 */ /* 0x0002e2000c1e1100 */
[----:B------:R-:W-:-:S03]  /*26a0*/  IMAD R89, R126, 0xc4, RZ ;  /* 0x000000c47e597824 */ /* 0x000fc600078e02ff */
[----:B------:R4:W3:Y:S01]  /*26b0*/  LDG.E.U8 R243, desc[UR6][R82.64] ;  /* 0x0000000652f37981 */ /* 0x0008e2000c1e1100 */
[-C--:B0-----:R-:W-:Y:S02]  /*26c0*/  IADD3 R80, P0, R79, R128.reuse, RZ ;  /* 0x000000804f507210 */ /* 0x081fe40007f1e0ff */
[-C--:B-1----:R-:W-:Y:S02]  /*26d0*/  IADD3 R84, P1, R87, R128.reuse, RZ ;  /* 0x0000008057547210 */ /* 0x082fe40007f3e0ff */
[-C--:B------:R-:W-:Y:S01]  /*26e0*/  LEA.HI.X.SX32 R81, R79, R129.reuse, 0x1, P0 ;  /* 0x000000814f517211 */ /* 0x080fe200000f0eff */
[C---:B------:R-:W-:Y:S01]  /*26f0*/  IMAD R79, R126.reuse, 0xc5, RZ ;  /* 0x000000c57e4f7824 */ /* 0x040fe200078e02ff */
[-C--:B------:R-:W-:Y:S01]  /*2700*/  LEA.HI.X.SX32 R85, R87, R129.reuse, 0x1, P1 ;  /* 0x0000008157557211 */ /* 0x080fe200008f0eff */
[C---:B------:R-:W-:Y:S01]  /*2710*/  IMAD R87, R126.reuse, 0xc6, RZ ;  /* 0x000000c67e577824 */ /* 0x040fe200078e02ff */
[C---:B----4-:R-:W-:Y:S01]  /*2720*/  IADD3 R82, P0, R89.reuse, R128, RZ ;  /* 0x0000008059527210 */ /* 0x050fe20007f1e0ff */
[----:B------:R0:W4:Y:S03]  /*2730*/  LDG.E.U8 R242, desc[UR6][R80.64] ;  /* 0x0000000650f27981 */ /* 0x000126000c1e1100 */
[----:B------:R-:W-:Y:S01]  /*2740*/  LEA.HI.X.SX32 R83, R89, R129, 0x1, P0 ;  /* 0x0000008159537211 */ /* 0x000fe200000f0eff */
[----:B------:R1:W4:Y:S01]  /*2750*/  LDG.E.U8 R241, desc[UR6][R84.64] ;  /* 0x0000000654f17981 */ /* 0x000322000c1e1100 */
        /* <DEDUP_REMOVED lines=8> */
[CC--:B------:R-:W-:Y:S01]  /*27e0*/  IADD3 R82, P1, R89.reuse, R128.reuse, RZ ;  /* 0x0000008059527210 */ /* 0x0c0fe20007f3e0ff */
[----:B------:R0:W3:Y:S03]  /*27f0*/  LDG.E.U8 R239, desc[UR6][R80.64] ;  /* 0x0000000650ef7981 */ /* 0x0000e6000c1e1100 */
[----:B------:R-:W-:Y:S01]  /*2800*/  LEA.HI.X.SX32 R83, R89, R129, 0x1, P1 ;  /* 0x0000008159537211 */ /* 0x000fe200008f0eff */
[----:B------:R-:W-:Y:S01]  /*2810*/  IMAD R89, R126, 0xca, RZ ;  /* 0x000000ca7e597824 */ /* 0x000fe200078e02ff */
[-C--:B------:R-:W-:Y:S01]  /*2820*/  IADD3 R204, P1, R87, R128.reuse, RZ ;  /* 0x0000008057cc7210 */ /* 0x080fe20007f3e0ff */
[----:B------:R1:W3:Y:S01]  /*2830*/  LDG.E.U8 R238, desc[UR6][R84.64] ;  /* 0x0000000654ee7981 */ /* 0x0002e2000c1e1100 */
[----:B0-----:R-:W-:-:S03]  /*2840*/  IADD3 R80, P0, R79, R128, RZ ;  /* 0x000000804f507210 */ /* 0x001fc60007f1e0ff */
[----:B------:R0:W3:Y:S01]  /*2850*/  LDG.E.U8 R237, desc[UR6][R82.64] ;  /* 0x0000000652ed7981 */ /* 0x0000e2000c1e1100 */
[-C--:B------:R-:W-:Y:S01]  /*2860*/  LEA.HI.X.SX32 R81, R79, R129.reuse, 0x1, P0 ;  /* 0x000000814f517211 */ /* 0x080fe200000f0eff */
[C---:B------:R-:W-:Y:S01]  /*2870*/  IMAD R79, R126.reuse, 0xcb, RZ ;  /* 0x000000cb7e4f7824 */ /* 0x040fe200078e02ff */
[----:B------:R-:W-:Y:S01]  /*2880*/  LEA.HI.X.SX32 R205, R87, R129, 0x1, P1 ;  /* 0x0000008157cd7211 */ /* 0x000fe200008f0eff */
[----:B------:R-:W-:Y:S01]  /*2890*/  IMAD R87, R126, 0xcc, RZ ;  /* 0x000000cc7e577824 */ /* 0x000fe200078e02ff */
[-C--:B-1----:R-:W-:Y:S01]  /*28a0*/  IADD3 R84, P0, R89, R128.reuse, RZ ;  /* 0x0000008059547210 */ /* 0x082fe20007f1e0ff */
[----:B------:R1:W-:Y:S01]  /*28b0*/  STL [R1+0x1c], R95 ;  /* 0x00001c5f01007387 */ /* 0x0003e20000100800 */
[----:B0-----:R-:W-:-:S03]  /*28c0*/  IADD3 R82, P1, R79, R128, RZ ;  /* 0x000000804f527210 */ /* 0x001fc60007f3e0ff */
[----:B------:R0:W3:Y:S01]  /*28d0*/  LDG.E.U8 R236, desc[UR6][R80.64] ;  /* 0x0000000650ec7981 */ /* 0x0000e2000c1e1100 */
[-C--:B------:R-:W-:Y:S01]  /*28e0*/  LEA.HI.X.SX32 R85, R89, R129.reuse, 0x1, P0 ;  /* 0x0000008159557211 */ /* 0x080fe200000f0eff */
[C---:B------:R-:W-:Y:S01]  /*28f0*/  IMAD R89, R126.reuse, 0xcd, RZ ;  /* 0x000000cd7e597824 */ /* 0x040fe200078e02ff */
[----:B------:R-:W-:Y:S01]  /*2900*/  LEA.HI.X.SX32 R83, R79, R129, 0x1, P1 ;  /* 0x000000814f537211 */ /* 0x000fe200008f0eff */
[----:B------:R-:W-:Y:S01]  /*2910*/  IMAD R79, R126, 0x50, RZ ;  /* 0x000000507e4f7824 */ /* 0x000fe200078e02ff */
[----:B------:R-:W3:Y:S04]  /*2920*/  LDG.E.U8 R204, desc[UR6][R204.64] ;  /* 0x00000006cccc7981 */ /* 0x000ee8000c1e1100 */
[----:B------:R1:W3:Y:S01]  /*2930*/  LDG.E.U8 R203, desc[UR6][R84.64] ;  /* 0x0000000654cb7981 */ /* 0x0002e2000c1e1100 */
[----:B0-----:R-:W-:-:S03]  /*2940*/  IADD3 R80, P0, R87, R128, RZ ;  /* 0x0000008057507210 */ /* 0x001fc60007f1e0ff */
[----:B------:R-:W3:Y:S01]  /*2950*/  LDG.E.U8 R202, desc[UR6][R82.64] ;  /* 0x0000000652ca7981 */ /* 0x000ee2000c1e1100 */
[----:B------:R-:W-:Y:S02]  /*2960*/  LEA.HI.X.SX32 R81, R87, R129, 0x1, P0 ;  /* 0x0000008157517211 */ /* 0x000fe400000f0eff */
[----:B-1----:R-:W-:-:S03]  /*2970*/  IADD3 R84, P1, R89, R128, RZ ;  /* 0x0000008059547210 */ /* 0x002fc60007f3e0ff */
[----:B------:R-:W3:Y:S01]  /*2980*/  LDG.E.U8 R201, desc[UR6][R80.64] ;  /* 0x0000000650c97981 */ /* 0x000ee2000c1e1100 */
[C---:B------:R-:W-:Y:S01]  /*2990*/  IMAD R87, R126.reuse, 0x51, RZ ;  /* 0x000000517e577824 */ /* 0x040fe200078e02ff */
[----:B------:R-:W-:Y:S01]  /*29a0*/  LEA.HI.X.SX32 R85, R89, R129, 0x1, P1 ;  /* 0x0000008159557211 */ /* 0x000fe200008f0eff */
[----:B------:R-:W-:-:S04]  /*29b0*/  IMAD R89, R126, 0x52, RZ ;  /* 0x000000527e597824 */ /* 0x000fc800078e02ff */
[----:B------:R0:W3:Y:S02]  /*29c0*/  LDG.E.U8 R199, desc[UR6][R84.64] ;  /* 0x0000000654c77981 */ /* 0x0000e4000c1e1100 */
[C---:B0-----:R-:W-:Y:S02]  /*29d0*/  IMAD R85, R126.reuse, 0x54, RZ ;  /* 0x000000547e557824 */ /* 0x041fe400078e02ff */
[C---:B------:R-:W-:Y:S02]  /*29e0*/  IMAD R95, R126.reuse, 0xd8, RZ ;  /* 0x000000d87e5f7824 */ /* 0x040fe400078e02ff */
[C---:B------:R-:W-:Y:S01]  /*29f0*/  IMAD R97, R126.reuse, 0xd9, RZ ;  /* 0x000000d97e617824 */ /* 0x040fe200078e02ff */
[----:B--2---:R-:W-:Y:S04]  /*2a00*/  STL [R1+0x18], R94 ;  /* 0x0000185e01007387 */ /* 0x004fe80000100800 */
[----:B-----5:R0:W-:Y:S04]  /*2a10*/  STL [R1+0x14], R93 ;  /* 0x0000145d01007387 */ /* 0x0201e80000100800 */
[----:B------:R-:W-:Y:S04]  /*2a20*/  STL [R1+0x10], R92 ;  /* 0x0000105c01007387 */ /* 0x000fe80000100800 */
[----:B------:R1:W-:Y:S01]  /*2a30*/  STL [R1+0xc], R91 ;  /* 0x00000c5b01007387 */ /* 0x0003e20000100800 */
[----:B0-----:R-:W-:-:S02]  /*2a40*/  IMAD R93, R126, 0xcf, RZ ;  /* 0x000000cf7e5d7824 */ /* 0x001fc400078e02ff */
[----:B-1----:R-:W-:-:S03]  /*2a50*/  IMAD R91, R126, 0xce, RZ ;  /* 0x000000ce7e5b7824 */ /* 0x002fc600078e02ff */
[-C--:B------:R-:W-:Y:S02]  /*2a60*/  IADD3 R80, P1, R93, R128.reuse, RZ ;  /* 0x000000805d507210 */ /* 0x080fe40007f3e0ff */
[----:B------:R-:W-:-:S04]  /*2a70*/  IADD3 R82, P0, R91, R128, RZ ;  /* 0x000000805b527210 */ /* 0x000fc80007f1e0ff */
[-C--:B------:R-:W-:Y:S02]  /*2a80*/  LEA.HI.X.SX32 R83, R91, R129.reuse, 0x1, P0 ;  /* 0x000000815b537211 */ /* 0x080fe400000f0eff */
[-C--:B------:R-:W-:Y:S01]  /*2a90*/  IADD3 R234, P0, R79, R128.reuse, RZ ;  /* 0x000000804fea7210 */ /* 0x080fe20007f1e0ff */
[----:B------:R-:W-:Y:S01]  /*2aa0*/  IMAD R91, R126, 0x53, RZ ;  /* 0x000000537e5b7824 */ /* 0x000fe200078e02ff */
[-C--:B------:R-:W-:Y:S01]  /*2ab0*/  LEA.HI.X.SX32 R81, R93, R129.reuse, 0x1, P1 ;  /* 0x000000815d517211 */ /* 0x080fe200008f0eff */
[----:B------:R0:W2:Y:S01]  /*2ac0*/  LDG.E.U8 R197, desc[UR6][R82.64] ;  /* 0x0000000652c57981 */ /* 0x0000a2000c1e1100 */
[-C--:B------:R-:W-:Y:S02]  /*2ad0*/  IADD3 R232, P1, R87, R128.reuse, RZ ;  /* 0x0000008057e87210 */ /* 0x080fe40007f3e0ff */
[-C--:B------:R-:W-:Y:S02]  /*2ae0*/  LEA.HI.X.SX32 R235, R79, R129.reuse, 0x1, P0 ;  /* 0x000000814feb7211 */ /* 0x080fe400000f0eff */
[----:B------:R-:W-:Y:S01]  /*2af0*/  IADD3 R230, P0, R89, R128, RZ ;  /* 0x0000008059e67210 */ /* 0x000fe20007f1e0ff */
[----:B------:R1:W2:Y:S01]  /*2b00*/  LDG.E.U8 R79, desc[UR6][R80.64] ;  /* 0x00000006504f7981 */ /* 0x0002a2000c1e1100 */
[----:B------:R-:W-:-:S02]  /*2b10*/  LEA.HI.X.SX32 R233, R87, R129, 0x1, P1 ;  /* 0x0000008157e97211 */ /* 0x000fc400008f0eff */
[-C--:B------:R-:W-:Y:S01]  /*2b20*/  IADD3 R228, P1, R91, R128.reuse, RZ ;  /* 0x000000805be47210 */ /* 0x080fe20007f3e0ff */
[C---:B0-----:R-:W-:Y:S01]  /*2b30*/  IMAD R83, R126.reuse, 0x55, RZ ;  /* 0x000000557e537824 */ /* 0x041fe200078e02ff */
[-C--:B------:R-:W-:Y:S01]  /*2b40*/  LEA.HI.X.SX32 R231, R89, R129.reuse, 0x1, P0 ;  /* 0x0000008159e77211 */ /* 0x080fe200000f0eff */
[----:B------:R-:W-:Y:S01]  /*2b50*/  STL [R1+0x8], R90 ;  /* 0x0000085a01007387 */ /* 0x000fe20000100800 */
[-C--:B------:R-:W-:Y:S01]  /*2b60*/  IADD3 R226, P0, R85, R128.reuse, RZ ;  /* 0x0000008055e27210 */ /* 0x080fe20007f1e0ff */
[C---:B-1----:R-:W-:Y:S01]  /*2b70*/  IMAD R81, R126.reuse, 0x56, RZ ;  /* 0x000000567e517824 */ /* 0x042fe200078e02ff */
[-C--:B------:R-:W-:Y:S01]  /*2b80*/  LEA.HI.X.SX32 R229, R91, R129.reuse, 0x1, P1 ;  /* 0x000000815be57211 */ /* 0x080fe200008f0eff */
[C---:B------:R-:W-:Y:S01]  /*2b90*/  IMAD R87, R126.reuse, 0xd1, RZ ;  /* 0x000000d17e577824 */ /* 0x040fe200078e02ff */
[-C--:B------:R-:W-:Y:S01]  /*2ba0*/  IADD3 R224, P1, R83, R128.reuse, RZ ;  /* 0x0000008053e07210 */ /* 0x080fe20007f3e0ff */
[C---:B------:R-:W-:Y:S01]  /*2bb0*/  IMAD R89, R126.reuse, 0xd2, RZ ;  /* 0x000000d27e597824 */ /* 0x040fe200078e02ff */
[-C--:B------:R-:W-:Y:S01]  /*2bc0*/  LEA.HI.X.SX32 R227, R85, R129.reuse, 0x1, P0 ;  /* 0x0000008155e37211 */ /* 0x080fe200000f0eff */
        /* <DEDUP_REMOVED lines=8> */
[----:B------:R-:W-:Y:S01]  /*2c50*/  STL [R1+0x4], R88 ;  /* 0x0000045801007387 */ /* 0x000fe20000100800 */
[----:B------:R-:W-:-:S02]  /*2c60*/  IADD3 R218, P0, R83, R128, RZ ;  /* 0x0000008053da7210 */ /* 0x000fc40007f1e0ff */
        /* <DEDUP_REMOVED lines=9> */
[----:B------:R0:W-:Y:S01]  /*2d00*/  STL [R1], R86 ;  /* 0x0000005601007387 */ /* 0x0001e20000100800 */
[----:B------:R-:W-:-:S02]  /*2d10*/  IADD3 R212, P1, R83, R128, RZ ;  /* 0x0000008053d47210 */ /* 0x000fc40007f3e0ff */
[-C--:B------:R-:W-:Y:S01]  /*2d20*/  LEA.HI.X.SX32 R215, R85, R129.reuse, 0x1, P0 ;  /* 0x0000008155d77211 */ /* 0x080fe200000f0eff */
[C---:B------:R-:W-:Y:S01]  /*2d30*/  IMAD R85, R126.reuse, 0x5d, RZ ;  /* 0x0000005d7e557824 */ /* 0x040fe200078e02ff */
[-C--:B------:R-:W-:Y:S01]  /*2d40*/  IADD3 R210, P0, R81, R128.reuse, RZ ;  /* 0x0000008051d27210 */ /* 0x080fe20007f1e0ff */
[C---:B------:R-:W-:Y:S01]  /*2d50*/  IMAD R127, R126.reuse, 0x63, RZ ;  /* 0x000000637e7f7824 */ /* 0x040fe200078e02ff */
[-C--:B------:R-:W-:Y:S01]  /*2d60*/  LEA.HI.X.SX32 R213, R83, R129.reuse, 0x1, P1 ;  /* 0x0000008153d57211 */ /* 0x080fe200008f0eff */
[C---:B------:R-:W-:Y:S01]  /*2d70*/  IMAD R83, R126.reuse, 0x5e, RZ ;  /* 0x0000005e7e537824 */ /* 0x040fe200078e02ff */
[-C--:B------:R-:W-:Y:S01]  /*2d80*/  LEA.HI.X.SX32 R211, R81, R129.reuse, 0x1, P0 ;  /* 0x0000008151d37211 */ /* 0x080fe200000f0eff */
[C---:B------:R-:W-:Y:S01]  /*2d90*/  IMAD R81, R126.reuse, 0x5f, RZ ;  /* 0x0000005f7e517824 */ /* 0x040fe200078e02ff */
[-C--:B------:R-:W-:Y:S01]  /*2da0*/  IADD3 R208, P1, R85, R128.reuse, RZ ;  /* 0x0000008055d07210 */ /* 0x080fe20007f3e0ff */
        /* <DEDUP_REMOVED lines=12> */
[----:B------:R-:W-:Y:S01]  /*2e70*/  IMAD R163, R126, 0xe6, RZ ;  /* 0x000000e67ea37824 */ /* 0x000fe200078e02ff */
[----:B------:R-:W-:Y:S01]  /*2e80*/  IADD3 R84, P1, R87, R128, RZ ;  /* 0x0000008057547210 */ /* 0x000fe20007f3e0ff */
[----:B------:R1:W5:Y:S01]  /*2e90*/  LDG.E.U8 R205, desc[UR6][R82.64] ;  /* 0x0000000652cd7981 */ /* 0x000362000c1e1100 */
[----:B------:R-:W-:-:S02]  /*2ea0*/  LEA.HI.X.SX32 R81, R85, R129, 0x1, P0 ;  /* 0x0000008155517211 */ /* 0x000fc400000f0eff */
[-C--:B------:R-:W-:Y:S01]  /*2eb0*/  LEA.HI.X.SX32 R85, R87, R129.reuse, 0x1, P1 ;  /* 0x0000008157557211 */ /* 0x080fe200008f0eff */
[C---:B------:R-:W-:Y:S01]  /*2ec0*/  IMAD R165, R126.reuse, 0xe7, RZ ;  /* 0x000000e77ea57824 */ /* 0x040fe200078e02ff */
[-C--:B0-----:R-:W-:Y:S01]  /*2ed0*/  IADD3 R86, P1, R91, R128.reuse, RZ ;  /* 0x000000805b567210 */ /* 0x081fe20007f3e0ff */
[----:B------:R-:W5:Y:S01]  /*2ee0*/  LDG.E.U8 R80, desc[UR6][R80.64] ;  /* 0x0000000650507981 */ /* 0x000f62000c1e1100 */
[CC--:B-1----:R-:W-:Y:S01]  /*2ef0*/  IADD3 R82, P0, R89.reuse, R128.reuse, RZ ;  /* 0x0000008059527210 */ /* 0x0c2fe20007f1e0ff */
[C---:B------:R-:W-:Y:S02]  /*2f00*/  IMAD R167, R126.reuse, 0xe9, RZ ;  /* 0x000000e97ea77824 */ /* 0x040fe400078e02ff */
[----:B------:R-:W5:Y:S01]  /*2f10*/  LDG.E.U8 R206, desc[UR6][R206.64] ;  /* 0x00000006cece7981 */ /* 0x000f62000c1e1100 */
[-C--:B------:R-:W-:Y:S01]  /*2f20*/  LEA.HI.X.SX32 R83, R89, R129.reuse, 0x1, P0 ;  /* 0x0000008159537211 */ /* 0x080fe200000f0eff */
[C---:B------:R-:W-:Y:S02]  /*2f30*/  IMAD R89, R126.reuse, 0xd5, RZ ;  /* 0x000000d57e597824 */ /* 0x040fe400078e02ff */
[----:B------:R0:W5:Y:S01]  /*2f40*/  LDG.E.U8 R81, desc[UR6][R84.64] ;  /* 0x0000000654517981 */ /* 0x000162000c1e1100 */
[----:B------:R-:W-:Y:S01]  /*2f50*/  LEA.HI.X.SX32 R87, R91, R129, 0x1, P1 ;  /* 0x000000815b577211 */ /* 0x000fe200008f0eff */
[C---:B------:R-:W-:Y:S01]  /*2f60*/  IMAD R91, R126.reuse, 0xd6, RZ ;  /* 0x000000d67e5b7824 */ /* 0x040fe200078e02ff */
[----:B------:R-:W-:Y:S01]  /*2f70*/  IADD3 R88, P1, R89, R128, RZ ;  /* 0x0000008059587210 */ /* 0x000fe20007f3e0ff */
[----:B------:R-:W5:Y:S01]  /*2f80*/  LDG.E.U8 R82, desc[UR6][R82.64] ;  /* 0x0000000652527981 */ /* 0x000f62000c1e1100 */
[----:B------:R-:W-:-:S02]  /*2f90*/  IMAD R169, R126, 0xed, RZ ;  /* 0x000000ed7ea97824 */ /* 0x000fc400078e02ff */
[C---:B------:R-:W-:Y:S02]  /*2fa0*/  IMAD R171, R126.reuse, 0xee, RZ ;  /* 0x000000ee7eab7824 */ /* 0x040fe400078e02ff */
[C---:B------:R-:W-:Y:S01]  /*2fb0*/  IMAD R175, R126.reuse, 0xef, RZ ;  /* 0x000000ef7eaf7824 */ /* 0x040fe200078e02ff */
[----:B0-----:R-:W-:Y:S01]  /*2fc0*/  IADD3 R84, P0, R93, R128, RZ ;  /* 0x000000805d547210 */ /* 0x001fe20007f1e0ff */
[C---:B------:R-:W-:Y:S01]  /*2fd0*/  IMAD R173, R126.reuse, 0x71, RZ ;  /* 0x000000717ead7824 */ /* 0x040fe200078e02ff */
[-C--:B------:R-:W-:Y:S01]  /*2fe0*/  LEA.HI.X.SX32 R89, R89, R129.reuse, 0x1, P1 ;  /* 0x0000008159597211 */ /* 0x080fe200008f0eff */
[C---:B------:R-:W-:Y:S01]  /*2ff0*/  IMAD R177, R126.reuse, 0x74, RZ ;  /* 0x000000747eb17824 */ /* 0x040fe200078e02ff */
[----:B------:R-:W-:Y:S01]  /*3000*/  LEA.HI.X.SX32 R85, R93, R129, 0x1, P0 ;  /* 0x000000815d557211 */ /* 0x000fe200000f0eff */
[----:B------:R0:W5:Y:S01]  /*3010*/  LDG.E.U8 R83, desc[UR6][R86.64] ;  /* 0x0000000656537981 */ /* 0x000162000c1e1100 */
[----:B------:R-:W-:-:S03]  /*3020*/  IMAD R93, R126, 0xd7, RZ ;  /* 0x000000d77e5d7824 */ /* 0x000fc600078e02ff */
[----:B------:R-:W5:Y:S02]  /*3030*/  LDG.E.U8 R84, desc[UR6][R84.64] ;  /* 0x0000000654547981 */ /* 0x000f64000c1e1100 */
[-C--:B------:R-:W-:Y:S01]  /*3040*/  IADD3 R90, P1, R93, R128.reuse, RZ ;  /* 0x000000805d5a7210 */ /* 0x080fe20007f3e0ff */
[C---:B------:R-:W-:Y:S02]  /*3050*/  IMAD R179, R126.reuse, 0x75, RZ ;  /* 0x000000757eb37824 */ /* 0x040fe400078e02ff */
[C---:B------:R-:W-:Y:S01]  /*3060*/  IMAD R183, R126.reuse, 0x77, RZ ;  /* 0x000000777eb77824 */ /* 0x040fe200078e02ff */
[C---:B0-----:R-:W-:Y:S01]  /*3070*/  IADD3 R86, P0, R91.reuse, R128, RZ ;  /* 0x000000805b567210 */ /* 0x041fe20007f1e0ff */
[C---:B------:R-:W-:Y:S02]  /*3080*/  IMAD R181, R126.reuse, 0x79, RZ ;  /* 0x000000797eb57824 */ /* 0x040fe400078e02ff */
[----:B------:R-:W-:Y:S01]  /*3090*/  IMAD R182, R126, 0x7b, RZ ;  /* 0x0000007b7eb67824 */ /* 0x000fe200078e02ff */
[-C--:B------:R-:W-:Y:S01]  /*30a0*/  LEA.HI.X.SX32 R87, R91, R129.reuse, 0x1, P0 ;  /* 0x000000815b577211 */ /* 0x080fe200000f0eff */
[----:B------:R0:W5:Y:S01]  /*30b0*/  LDG.E.U8 R85, desc[UR6][R88.64] ;  /* 0x0000000658557981 */ /* 0x000162000c1e1100 */
[----:B------:R-:W-:-:S02]  /*30c0*/  LEA.HI.X.SX32 R91, R93, R129, 0x1, P1 ;  /* 0x000000815d5b7211 */ /* 0x000fc400008f0eff */
[-C--:B------:R-:W-:Y:S01]  /*30d0*/  IADD3 R92, P1, R97, R128.reuse, RZ ;  /* 0x00000080615c7210 */ /* 0x080fe20007f3e0ff */
[----:B------:R-:W5:Y:S01]  /*30e0*/  LDG.E.U8 R86, desc[UR6][R86.64] ;  /* 0x0000000656567981 */ /* 0x000f62000c1e1100 */
[----:B------:R-:W-:Y:S01]  /*30f0*/  IMAD R185, R126, 0x7e, RZ ;  /* 0x0000007e7eb97824 */ /* 0x000fe200078e02ff */
[----:B------:R-:W-:Y:S02]  /*3100*/  PRMT R102, R105, 0x3340, R102 ;  /* 0x0000334069667816 */ /* 0x000fe40000000066 */
[----:B------:R-:W-:Y:S01]  /*3110*/  PRMT R114, R114, 0x3340, R133 ;  /* 0x0000334072727816 */ /* 0x000fe20000000085 */
[C---:B------:R-:W-:Y:S01]  /*3120*/  IMAD R207, R126.reuse, 0xff, RZ ;  /* 0x000000ff7ecf7824 */ /* 0x040fe200078e02ff */
[C---:B0-----:R-:W-:Y:S01]  /*3130*/  IADD3 R88, P0, R95.reuse, R128, RZ ;  /* 0x000000805f587210 */ /* 0x041fe20007f1e0ff */
[----:B------:R-:W4:Y:S03]  /*3140*/  LDL.LU R105, [R1+0x58] ;  /* 0x0000580001697983 */ /* 0x000f260000300800 */
[-C--:B------:R-:W-:Y:S01]  /*3150*/  LEA.HI.X.SX32 R89, R95, R129.reuse, 0x1, P0 ;  /* 0x000000815f597211 */ /* 0x080fe200000f0eff */
[C---:B------:R-:W-:Y:S01]  /*3160*/  IMAD R95, R126.reuse, 0xdb, RZ ;  /* 0x000000db7e5f7824 */ /* 0x040fe200078e02ff */
[----:B------:R0:W5:Y:S01]  /*3170*/  LDG.E.U8 R87, desc[UR6][R90.64] ;  /* 0x000000065a577981 */ /* 0x000162000c1e1100 */
[----:B------:R-:W-:Y:S01]  /*3180*/  LEA.HI.X.SX32 R93, R97, R129, 0x1, P1 ;  /* 0x00000081615d7211 */ /* 0x000fe200008f0eff */
[----:B------:R-:W-:-:S02]  /*3190*/  IMAD R97, R126, 0xdc, RZ ;  /* 0x000000dc7e617824 */ /* 0x000fc400078e02ff */
[-C--:B------:R-:W-:Y:S01]  /*31a0*/  IADD3 R94, P1, R95, R128.reuse, RZ ;  /* 0x000000805f5e7210 */ /* 0x080fe20007f3e0ff */
[----:B------:R-:W5:Y:S01]  /*31b0*/  LDG.E.U8 R88, desc[UR6][R88.64] ;  /* 0x0000000658587981 */ /* 0x000f62000c1e1100 */
[----:B------:R-:W-:Y:S02]  /*31c0*/  PRMT R113, R113, 0x3340, R132 ;  /* 0x0000334071717816 */ /* 0x000fe40000000084 */
[----:B------:R-:W-:Y:S01]  /*31d0*/  PRMT R108, R112, 0x3340, R108 ;  /* 0x00003340706c7816 */ /* 0x000fe2000000006c */
[----:B------:R-:W4:Y:S01]  /*31e0*/  LDL.LU R133, [R1+0x5c] ;  /* 0x00005c0001857983 */ /* 0x000f220000300800 */
[----:B0-----:R-:W-:Y:S02]  /*31f0*/  IADD3 R90, P0, R99, R128, RZ ;  /* 0x00000080635a7210 */ /* 0x001fe40007f1e0ff */
[-C--:B------:R-:W-:Y:S01]  /*3200*/  LEA.HI.X.SX32 R95, R95, R129.reuse, 0x1, P1 ;  /* 0x000000815f5f7211 */ /* 0x080fe200008f0eff */
[----:B------:R-:W3:Y:S01]  /*3210*/  LDL.LU R132, [R1+0x50] ;  /* 0x0000500001847983 */ /* 0x000ee20000300800 */
[----:B------:R-:W-:Y:S01]  /*3220*/  LEA.HI.X.SX32 R91, R99, R129, 0x1, P0 ;  /* 0x00000081635b7211 */ /* 0x000fe200000f0eff */
[----:B------:R-:W-:-:S02]  /*3230*/  IMAD R99, R126, 0xdd, RZ ;  /* 0x000000dd7e637824 */ /* 0x000fc400078e02ff */
[----:B------:R0:W5:Y:S03]  /*3240*/  LDG.E.U8 R89, desc[UR6][R92.64] ;  /* 0x000000065c597981 */ /* 0x000166000c1e1100 */
[-C--:B------:R-:W-:Y:S01]  /*3250*/  IADD3 R96, P1, R99, R128.reuse, RZ ;  /* 0x0000008063607210 */ /* 0x080fe20007f3e0ff */
[----:B------:R-:W5:Y:S01]  /*3260*/  LDG.E.U8 R90, desc[UR6][R90.64] ;  /* 0x000000065a5a7981 */ /* 0x000f62000c1e1100 */
[----:B------:R-:W-:Y:S02]  /*3270*/  PRMT R62, R111, 0x3340, R62 ;  /* 0x000033406f3e7816 */ /* 0x000fe4000000003e */
[----:B------:R-:W-:Y:S01]  /*3280*/  PRMT R110, R110, 0x3340, R118 ;  /* 0x000033406e6e7816 */ /* 0x000fe20000000076 */
[----:B------:R-:W3:Y:S01]  /*3290*/  LDL.LU R112, [R1+0x54] ;  /* 0x0000540001707983 */ /* 0x000ee20000300800 */
[----:B0-----:R-:W-:-:S03]  /*32a0*/  IADD3 R92, P0, R97, R128, RZ ;  /* 0x00000080615c7210 */ /* 0x001fc60007f1e0ff */
[----:B------:R-:W2:Y:S01]  /*32b0*/  LDL.LU R111, [R1+0x48] ;  /* 0x00004800016f7983 */ /* 0x000ea20000300800 */
[----:B------:R-:W-:-:S03]  /*32c0*/  LEA.HI.X.SX32 R93, R97, R129, 0x1, P0 ;  /* 0x00000081615d7211 */ /* 0x000fc600000f0eff */
[----:B------:R0:W5:Y:S01]  /*32d0*/  LDG.E.U8 R91, desc[UR6][R94.64] ;  /* 0x000000065e5b7981 */ /* 0x000162000c1e1100 */
[----:B------:R-:W-:Y:S02]  /*32e0*/  LEA.HI.X.SX32 R97, R99, R129, 0x1, P1 ;  /* 0x0000008163617211 */ /* 0x000fe400008f0eff */
[-C--:B------:R-:W-:Y:S01]  /*32f0*/  IADD3 R98, P1, R125, R128.reuse, RZ ;  /* 0x000000807d627210 */ /* 0x080fe20007f3e0ff */
[----:B------:R-:W5:Y:S04]  /*3300*/  LDG.E.U8 R92, desc[UR6][R92.64] ;  /* 0x000000065c5c7981 */ /* 0x000f68000c1e1100 */
[----:B------:R-:W2:Y:S01]  /*3310*/  LDL.LU R118, [R1+0x4c] ;  /* 0x00004c0001767983 */ /* 0x000ea20000300800 */
[----:B0-----:R-:W-:-:S03]  /*3320*/  IADD3 R94, P0, R123, R128, RZ ;  /* 0x000000807b5e7210 */ /* 0x001fc60007f1e0ff */
[----:B------:R-:W5:Y:S01]  /*3330*/  LDG.E.U8 R208, desc[UR6][R208.64] ;  /* 0x00000006d0d07981 */ /* 0x000f62000c1e1100 */
[-C--:B------:R-:W-:Y:S01]  /*3340*/  LEA.HI.X.SX32 R95, R123, R129.reuse, 0x1, P0 ;  /* 0x000000817b5f7211 */ /* 0x080fe200000f0eff */
[C---:B------:R-:W-:Y:S02]  /*3350*/  IMAD R123, R126.reuse, 0x61, RZ ;  /* 0x000000617e7b7824 */ /* 0x040fe400078e02ff */
[----:B------:R0:W5:Y:S01]  /*3360*/  LDG.E.U8 R93, desc[UR6][R96.64] ;  /* 0x00000006605d7981 */ /* 0x000162000c1e1100 */
[----:B------:R-:W-:Y:S01]  /*3370*/  LEA.HI.X.SX32 R99, R125, R129, 0x1, P1 ;  /* 0x000000817d637211 */ /* 0x000fe200008f0eff */
[----:B------:R-:W-:Y:S01]  /*3380*/  IMAD R125, R126, 0x62, RZ ;  /* 0x000000627e7d7824 */ /* 0x000fe200078e02ff */
[-C--:B------:R-:W-:Y:S01]  /*3390*/  IADD3 R120, P1, R123, R128.reuse, RZ ;  /* 0x000000807b787210 */ /* 0x080fe20007f3e0ff */
[----:B------:R-:W5:Y:S04]  /*33a0*/  LDG.E.U8 R94, desc[UR6][R94.64] ;  /* 0x000000065e5e7981 */ /* 0x000f68000c1e1100 */
[----:B------:R-:W5:Y:S01]  /*33b0*/  LDG.E.U8 R210, desc[UR6][R210.64] ;  /* 0x00000006d2d27981 */ /* 0x000f62000c1e1100 */
[----:B0-----:R-:W-:-:S03]  /*33c0*/  IADD3 R96, P0, R121, R128, RZ ;  /* 0x0000008079607210 */ /* 0x001fc60007f1e0ff */
[----:B------:R-:W5:Y:S01]  /*33d0*/  LDG.E.U8 R212, desc[UR6][R212.64] ;  /* 0x00000006d4d47981 */ /* 0x000f62000c1e1100 */
[-C--:B------:R-:W-:Y:S02]  /*33e0*/  LEA.HI.X.SX32 R97, R121, R129.reuse, 0x1, P0 ;  /* 0x0000008179617211 */ /* 0x080fe400000f0eff */
[----:B------:R-:W-:Y:S01]  /*33f0*/  LEA.HI.X.SX32 R121, R123, R129, 0x1, P1 ;  /* 0x000000817b797211 */ /* 0x000fe200008f0eff */
[----:B------:R0:W5:Y:S01]  /*3400*/  LDG.E.U8 R95, desc[UR6][R98.64] ;  /* 0x00000006625f7981 */ /* 0x000162000c1e1100 */
[----:B------:R-:W-:Y:S01]  /*3410*/  IMAD R123, R126, 0x64, RZ ;  /* 0x000000647e7b7824 */ /* 0x000fe200078e02ff */
[-C--:B------:R-:W-:Y:S02]  /*3420*/  IADD3 R124, P1, R127, R128.reuse, RZ ;  /* 0x000000807f7c7210 */ /* 0x080fe40007f3e0ff */
[----:B------:R-:W5:Y:S04]  /*3430*/  LDG.E.U8 R96, desc[UR6][R96.64] ;  /* 0x0000000660607981 */ /* 0x000f68000c1e1100 */
[----:B------:R-:W5:Y:S01]  /*3440*/  LDG.E.U8 R214, desc[UR6][R214.64] ;  /* 0x00000006d6d67981 */ /* 0x000f62000c1e1100 */
[----:B0-----:R-:W-:-:S03]  /*3450*/  IADD3 R98, P0, R125, R128, RZ ;  /* 0x000000807d627210 */ /* 0x001fc60007f1e0ff */
[----:B------:R-:W5:Y:S01]  /*3460*/  LDG.E.U8 R216, desc[UR6][R216.64] ;  /* 0x00000006d8d87981 */ /* 0x000f62000c1e1100 */
[-C--:B------:R-:W-:Y:S02]  /*3470*/  LEA.HI.X.SX32 R99, R125, R129.reuse, 0x1, P0 ;  /* 0x000000817d637211 */ /* 0x080fe400000f0eff */
[-C--:B------:R-:W-:Y:S01]  /*3480*/  IADD3 R122, P0, R123, R128.reuse, RZ ;  /* 0x000000807b7a7210 */ /* 0x080fe20007f1e0ff */
[----:B------:R0:W5:Y:S01]  /*3490*/  LDG.E.U8 R97, desc[UR6][R120.64] ;  /* 0x0000000678617981 */ /* 0x000162000c1e1100 */
[-C--:B------:R-:W-:Y:S01]  /*34a0*/  LEA.HI.X.SX32 R125, R127, R129.reuse, 0x1, P1 ;  /* 0x000000817f7d7211 */ /* 0x080fe200008f0eff */
[----:B------:R-:W-:Y:S01]  /*34b0*/  IMAD R127, R126, 0x66, RZ ;  /* 0x000000667e7f7824 */ /* 0x000fe200078e02ff */
[----:B------:R-:W-:Y:S01]  /*34c0*/  LEA.HI.X.SX32 R123, R123, R129, 0x1, P0 ;  /* 0x000000817b7b7211 */ /* 0x000fe200000f0eff */
[----:B------:R-:W5:Y:S04]  /*34d0*/  LDG.E.U8 R98, desc[UR6][R98.64] ;  /* 0x0000000662627981 */ /* 0x000f68000c1e1100 */
[----:B------:R1:W5:Y:S01]  /*34e0*/  LDG.E.U8 R100, desc[UR6][R122.64] ;  /* 0x000000067a647981 */ /* 0x000362000c1e1100 */
[----:B0-----:R-:W-:-:S03]  /*34f0*/  IADD3 R120, P1, R135, R128, RZ ;  /* 0x0000008087787210 */ /* 0x001fc60007f3e0ff */
[----:B------:R-:W5:Y:S04]  /*3500*/  LDG.E.U8 R218, desc[UR6][R218.64] ;  /* 0x00000006dada7981 */ /* 0x000f68000c1e1100 */
[----:B------:R0:W5:Y:S01]  /*3510*/  LDG.E.U8 R99, desc[UR6][R124.64] ;  /* 0x000000067c637981 */ /* 0x000162000c1e1100 */
[----:B------:R-:W-:Y:S02]  /*3520*/  LEA.HI.X.SX32 R121, R135, R129, 0x1, P1 ;  /* 0x0000008187797211 */ /* 0x000fe400008f0eff */
[-C--:B-1----:R-:W-:Y:S01]  /*3530*/  IADD3 R122, P1, R137, R128.reuse, RZ ;  /* 0x00000080897a7210 */ /* 0x082fe20007f3e0ff */
[----:B------:R-:W5:Y:S04]  /*3540*/  LDG.E.U8 R220, desc[UR6][R220.64] ;  /* 0x00000006dcdc7981 */ /* 0x000f68000c1e1100 */
[----:B------:R-:W5:Y:S01]  /*3550*/  LDG.E.U8 R222, desc[UR6][R222.64] ;  /* 0x00000006dede7981 */ /* 0x000f62000c1e1100 */
[----:B0-----:R-:W-:-:S03]  /*3560*/  IADD3 R124, P0, R127, R128, RZ ;  /* 0x000000807f7c7210 */ /* 0x001fc60007f1e0ff */
[----:B------:R0:W5:Y:S01]  /*3570*/  LDG.E.U8 R135, desc[UR6][R120.64] ;  /* 0x0000000678877981 */ /* 0x000162000c1e1100 */
[-C--:B------:R-:W-:Y:S01]  /*3580*/  LEA.HI.X.SX32 R125, R127, R129.reuse, 0x1, P0 ;  /* 0x000000817f7d7211 */ /* 0x080fe200000f0eff */
[----:B------:R-:W-:Y:S01]  /*3590*/  IMAD R127, R126, 0x69, RZ ;  /* 0x000000697e7f7824 */ /* 0x000fe200078e02ff */
[----:B------:R-:W-:Y:S01]  /*35a0*/  LEA.HI.X.SX32 R123, R137, R129, 0x1, P1 ;  /* 0x00000081897b7211 */ /* 0x000fe200008f0eff */
[----:B------:R-:W5:Y:S04]  /*35b0*/  LDG.E.U8 R224, desc[UR6][R224.64] ;  /* 0x00000006e0e07981 */ /* 0x000f68000c1e1100 */
[----:B------:R1:W5:Y:S01]  /*35c0*/  LDG.E.U8 R137, desc[UR6][R124.64] ;  /* 0x000000067c897981 */ /* 0x000362000c1e1100 */
[----:B0-----:R-:W-:-:S03]  /*35d0*/  IADD3 R120, P0, R157, R128, RZ ;  /* 0x000000809d787210 */ /* 0x001fc60007f1e0ff */
[----:B------:R0:W5:Y:S01]  /*35e0*/  LDG.E.U8 R138, desc[UR6][R122.64] ;  /* 0x000000067a8a7981 */ /* 0x000162000c1e1100 */
[----:B------:R-:W-:Y:S01]  /*35f0*/  LEA.HI.X.SX32 R121, R157, R129, 0x1, P0 ;  /* 0x000000819d797211 */ /* 0x000fe200000f0eff */
[----:B------:R-:W-:Y:S02]  /*3600*/  IMAD R157, R126, 0x6b, RZ ;  /* 0x0000006b7e9d7824 */ /* 0x000fe400078e02ff */
[----:B------:R-:W5:Y:S01]  /*3610*/  LDG.E.U8 R226, desc[UR6][R226.64] ;  /* 0x00000006e2e27981 */ /* 0x000f62000c1e1100 */
[----:B-1----:R-:W-:-:S03]  /*3620*/  IADD3 R124, P1, R127, R128, RZ ;  /* 0x000000807f7c7210 */ /* 0x002fc60007f3e0ff */
[----:B------:R1:W5:Y:S01]  /*3630*/  LDG.E.U8 R140, desc[UR6][R120.64] ;  /* 0x00000006788c7981 */ /* 0x000362000c1e1100 */
[-C--:B0-----:R-:W-:Y:S02]  /*3640*/  IADD3 R122, P0, R159, R128.reuse, RZ ;  /* 0x000000809f7a7210 */ /* 0x081fe40007f1e0ff */
[-C--:B------:R-:W-:Y:S01]  /*3650*/  LEA.HI.X.SX32 R125, R127, R129.reuse, 0x1, P1 ;  /* 0x000000817f7d7211 */ /* 0x080fe200008f0eff */
[C---:B------:R-:W-:Y:S01]  /*3660*/  IMAD R127, R126.reuse, 0x6c, RZ ;  /* 0x0000006c7e7f7824 */ /* 0x040fe200078e02ff */
[----:B------:R-:W-:Y:S01]  /*3670*/  LEA.HI.X.SX32 R123, R159, R129, 0x1, P0 ;  /* 0x000000819f7b7211 */ /* 0x000fe200000f0eff */
[----:B------:R-:W-:Y:S01]  /*3680*/  IMAD R159, R126, 0x6d, RZ ;  /* 0x0000006d7e9f7824 */ /* 0x000fe200078e02ff */
[----:B------:R-:W5:Y:S01]  /*3690*/  LDG.E.U8 R228, desc[UR6][R228.64] ;  /* 0x00000006e4e47981 */ /* 0x000f62000c1e1100 */
[----:B-1----:R-:W-:-:S03]  /*36a0*/  IADD3 R120, P1, R157, R128, RZ ;  /* 0x000000809d787210 */ /* 0x002fc60007f3e0ff */
[----:B------:R0:W5:Y:S01]  /*36b0*/  LDG.E.U8 R142, desc[UR6][R124.64] ;  /* 0x000000067c8e7981 */ /* 0x000162000c1e1100 */
[----:B------:R-:W-:Y:S01]  /*36c0*/  LEA.HI.X.SX32 R121, R157, R129, 0x1, P1 ;  /* 0x000000819d797211 */ /* 0x000fe200008f0eff */
[----:B------:R-:W-:Y:S02]  /*36d0*/  IMAD R157, R126, 0x6e, RZ ;  /* 0x0000006e7e9d7824 */ /* 0x000fe400078e02ff */
[----:B------:R1:W5:Y:S04]  /*36e0*/  LDG.E.U8 R144, desc[UR6][R122.64] ;  /* 0x000000067a907981 */ /* 0x000368000c1e1100 */
[----:B------:R1:W5:Y:S01]  /*36f0*/  LDG.E.U8 R146, desc[UR6][R120.64] ;  /* 0x0000000678927981 */ /* 0x000362000c1e1100 */
[----:B0-----:R-:W-:-:S03]  /*3700*/  IADD3 R124, P0, R127, R128, RZ ;  /* 0x000000807f7c7210 */ /* 0x001fc60007f1e0ff */
[----:B------:R-:W5:Y:S01]  /*3710*/  LDG.E.U8 R230, desc[UR6][R230.64] ;  /* 0x00000006e6e67981 */ /* 0x000f62000c1e1100 */
[-C--:B-1----:R-:W-:Y:S02]  /*3720*/  IADD3 R122, P1, R159, R128.reuse, RZ ;  /* 0x000000809f7a7210 */ /* 0x082fe40007f3e0ff */
[-C--:B------:R-:W-:Y:S01]  /*3730*/  LEA.HI.X.SX32 R125, R127, R129.reuse, 0x1, P0 ;  /* 0x000000817f7d7211 */ /* 0x080fe200000f0eff */
[C---:B------:R-:W-:Y:S01]  /*3740*/  IMAD R127, R126.reuse, 0x6f, RZ ;  /* 0x0000006f7e7f7824 */ /* 0x040fe200078e02ff */
[----:B------:R-:W-:Y:S01]  /*3750*/  IADD3 R120, P0, R157, R128, RZ ;  /* 0x000000809d787210 */ /* 0x000fe20007f1e0ff */
[----:B------:R-:W5:Y:S01]  /*3760*/  LDG.E.U8 R234, desc[UR6][R234.64] ;  /* 0x00000006eaea7981 */ /* 0x000f62000c1e1100 */
[-C--:B------:R-:W-:Y:S01]  /*3770*/  LEA.HI.X.SX32 R123, R159, R129.reuse, 0x1, P1 ;  /* 0x000000819f7b7211 */ /* 0x080fe200008f0eff */
[C---:B------:R-:W-:Y:S02]  /*3780*/  IMAD R159, R126.reuse, 0xe0, RZ ;  /* 0x000000e07e9f7824 */ /* 0x040fe400078e02ff */
[----:B------:R0:W5:Y:S01]  /*3790*/  LDG.E.U8 R148, desc[UR6][R124.64] ;  /* 0x000000067c947981 */ /* 0x000162000c1e1100 */
[----:B------:R-:W-:Y:S01]  /*37a0*/  LEA.HI.X.SX32 R121, R157, R129, 0x1, P0 ;  /* 0x000000819d797211 */ /* 0x000fe200000f0eff */
[----:B------:R-:W-:-:S02]  /*37b0*/  IMAD R157, R126, 0xe1, RZ ;  /* 0x000000e17e9d7824 */ /* 0x000fc400078e02ff */
[----:B------:R1:W5:Y:S04]  /*37c0*/  LDG.E.U8 R150, desc[UR6][R122.64] ;  /* 0x000000067a967981 */ /* 0x000368000c1e1100 */
[----:B------:R1:W5:Y:S01]  /*37d0*/  LDG.E.U8 R152, desc[UR6][R120.64] ;  /* 0x0000000678987981 */ /* 0x000362000c1e1100 */
[----:B0-----:R-:W-:-:S03]  /*37e0*/  IADD3 R124, P1, R127, R128, RZ ;  /* 0x000000807f7c7210 */ /* 0x001fc60007f3e0ff */
[----:B------:R-:W5:Y:S01]  /*37f0*/  LDG.E.U8 R232, desc[UR6][R232.64] ;  /* 0x00000006e8e87981 */ /* 0x000f62000c1e1100 */
[-C--:B-1----:R-:W-:Y:S02]  /*3800*/  IADD3 R122, P0, R159, R128.reuse, RZ ;  /* 0x000000809f7a7210 */ /* 0x082fe40007f1e0ff */
[-C--:B------:R-:W-:Y:S01]  /*3810*/  LEA.HI.X.SX32 R125, R127, R129.reuse, 0x1, P1 ;  /* 0x000000817f7d7211 */ /* 0x080fe200008f0eff */
[C---:B------:R-:W-:Y:S01]  /*3820*/  IMAD R127, R126.reuse, 0xe2, RZ ;  /* 0x000000e27e7f7824 */ /* 0x040fe200078e02ff */
[----:B------:R-:W-:Y:S02]  /*3830*/  IADD3 R120, P1, R157, R128, RZ ;  /* 0x000000809d787210 */ /* 0x000fe40007f3e0ff */
[-C--:B------:R-:W-:Y:S01]  /*3840*/  LEA.HI.X.SX32 R123, R159, R129.reuse, 0x1, P0 ;  /* 0x000000819f7b7211 */ /* 0x080fe200000f0eff */
[----:B------:R0:W5:Y:S01]  /*3850*/  LDG.E.U8 R154, desc[UR6][R124.64] ;  /* 0x000000067c9a7981 */ /* 0x000162000c1e1100 */
[----:B------:R-:W-:Y:S01]  /*3860*/  IMAD R159, R126, 0xe3, RZ ;  /* 0x000000e37e9f7824 */ /* 0x000fe200078e02ff */
[----:B------:R-:W-:-:S02]  /*3870*/  LEA.HI.X.SX32 R121, R157, R129, 0x1, P1 ;  /* 0x000000819d797211 */ /* 0x000fc400008f0eff */
[----:B------:R1:W5:Y:S04]  /*3880*/  LDG.E.U8 R156, desc[UR6][R122.64] ;  /* 0x000000067a9c7981 */ /* 0x000368000c1e1100 */
[----:B------:R1:W5:Y:S01]  /*3890*/  LDG.E.U8 R157, desc[UR6][R120.64] ;  /* 0x00000006789d7981 */ /* 0x000362000c1e1100 */
[-C--:B0-----:R-:W-:Y:S02]  /*38a0*/  IADD3 R124, P0, R127, R128.reuse, RZ ;  /* 0x000000807f7c7210 */ /* 0x081fe40007f1e0ff */
[-C--:B-1----:R-:W-:Y:S02]  /*38b0*/  IADD3 R122, P1, R159, R128.reuse, RZ ;  /* 0x000000809f7a7210 */ /* 0x082fe40007f3e0ff */
[----:B------:R-:W-:Y:S01]  /*38c0*/  LEA.HI.X.SX32 R125, R127, R129, 0x1, P0 ;  /* 0x000000817f7d7211 */ /* 0x000fe200000f0eff */
[----:B------:R-:W-:Y:S01]  /*38d0*/  IMAD R127, R126, 0xe5, RZ ;  /* 0x000000e57e7f7824 */ /* 0x000fe200078e02ff */
[----:B------:R-:W-:-:S02]  /*38e0*/  IADD3 R120, P0, R161, R128, RZ ;  /* 0x00000080a1787210 */ /* 0x000fc40007f1e0ff */
[-C--:B------:R-:W-:Y:S01]  /*38f0*/  LEA.HI.X.SX32 R123, R159, R129.reuse, 0x1, P1 ;  /* 0x000000819f7b7211 */ /* 0x080fe200008f0eff */
[----:B------:R0:W5:Y:S01]  /*3900*/  LDG.E.U8 R158, desc[UR6][R124.64] ;  /* 0x000000067c9e7981 */ /* 0x000162000c1e1100 */
[----:B------:R-:W-:-:S03]  /*3910*/  LEA.HI.X.SX32 R121, R161, R129, 0x1, P0 ;  /* 0x00000081a1797211 */ /* 0x000fc600000f0eff */
        /* <DEDUP_REMOVED lines=9> */
[----:B------:R-:W-:Y:S01]  /*39b0*/  LEA.HI.X.SX32 R121, R165, R129, 0x1, P1 ;  /* 0x00000081a5797211 */ /* 0x000fe200008f0eff */
[----:B------:R-:W-:Y:S02]  /*39c0*/  IMAD R165, R126, 0xea, RZ ;  /* 0x000000ea7ea57824 */ /* 0x000fe400078e02ff */
[----:B------:R1:W5:Y:S04]  /*39d0*/  LDG.E.U8 R162, desc[UR6][R122.64] ;  /* 0x000000067aa27981 */ /* 0x000368000c1e1100 */
[----:B------:R1:W5:Y:S01]  /*39e0*/  LDG.E.U8 R163, desc[UR6][R120.64] ;  /* 0x0000000678a37981 */ /* 0x000362000c1e1100 */
[----:B0-----:R-:W-:-:S02]  /*39f0*/  IADD3 R124, P0, R127, R128, RZ ;  /* 0x000000807f7c7210 */ /* 0x001fc40007f1e0ff */
[-C--:B-1----:R-:W-:Y:S02]  /*3a00*/  IADD3 R122, P1, R167, R128.reuse, RZ ;  /* 0x00000080a77a7210 */ /* 0x082fe40007f3e0ff */
[-C--:B------:R-:W-:Y:S01]  /*3a10*/  LEA.HI.X.SX32 R125, R127, R129.reuse, 0x1, P0 ;  /* 0x000000817f7d7211 */ /* 0x080fe200000f0eff */
[C---:B------:R-:W-:Y:S01]  /*3a20*/  IMAD R127, R126.reuse, 0xeb, RZ ;  /* 0x000000eb7e7f7824 */ /* 0x040fe200078e02ff */
[-C--:B------:R-:W-:Y:S02]  /*3a30*/  IADD3 R120, P0, R165, R128.reuse, RZ ;  /* 0x00000080a5787210 */ /* 0x080fe40007f1e0ff */
[-C--:B------:R-:W-:Y:S01]  /*3a40*/  LEA.HI.X.SX32 R123, R167, R129.reuse, 0x1, P1 ;  /* 0x00000081a77b7211 */ /* 0x080fe200008f0eff */
[----:B------:R0:W5:Y:S01]  /*3a50*/  LDG.E.U8 R164, desc[UR6][R124.64] ;  /* 0x000000067ca47981 */ /* 0x000162000c1e1100 */
[----:B------:R-:W-:Y:S01]  /*3a60*/  IMAD R167, R126, 0xec, RZ ;  /* 0x000000ec7ea77824 */ /* 0x000fe200078e02ff */
[----:B------:R-:W-:Y:S02]  /*3a70*/  LEA.HI.X.SX32 R121, R165, R129, 0x1, P0 ;  /* 0x00000081a5797211 */ /* 0x000fe400000f0eff */
[----:B------:R1:W5:Y:S04]  /*3a80*/  LDG.E.U8 R165, desc[UR6][R122.64] ;  /* 0x000000067aa57981 */ /* 0x000368000c1e1100 */
[----:B------:R1:W5:Y:S01]  /*3a90*/  LDG.E.U8 R166, desc[UR6][R120.64] ;  /* 0x0000000678a67981 */ /* 0x000362000c1e1100 */
[----:B0-----:R-:W-:-:S02]  /*3aa0*/  IADD3 R124, P1, R127, R128, RZ ;  /* 0x000000807f7c7210 */ /* 0x001fc40007f3e0ff */
[-C--:B-1----:R-:W-:Y:S02]  /*3ab0*/  IADD3 R122, P0, R167, R128.reuse, RZ ;  /* 0x00000080a77a7210 */ /* 0x082fe40007f1e0ff */
[-C--:B------:R-:W-:Y:S02]  /*3ac0*/  LEA.HI.X.SX32 R125, R127, R129.reuse, 0x1, P1 ;  /* 0x000000817f7d7211 */ /* 0x080fe400008f0eff */
[----:B------:R-:W-:Y:S02]  /*3ad0*/  IADD3 R120, P1, R169, R128, RZ ;  /* 0x00000080a9787210 */ /* 0x000fe40007f3e0ff */
[-C--:B------:R-:W-:Y:S02]  /*3ae0*/  LEA.HI.X.SX32 R123, R167, R129.reuse, 0x1, P0 ;  /* 0x00000081a77b7211 */ /* 0x080fe400000f0eff */
[----:B------:R0:W5:Y:S01]  /*3af0*/  LDG.E.U8 R167, desc[UR6][R124.64] ;  /* 0x000000067ca77981 */ /* 0x000162000c1e1100 */
[----:B------:R-:W-:Y:S01]  /*3b00*/  LEA.HI.X.SX32 R121, R169, R129, 0x1, P1 ;  /* 0x00000081a9797211 */ /* 0x000fe200008f0eff */
[----:B------:R-:W-:-:S02]  /*3b10*/  IMAD R127, R126, 0x70, RZ ;  /* 0x000000707e7f7824 */ /* 0x000fc400078e02ff */
[----:B------:R1:W5:Y:S04]  /*3b20*/  LDG.E.U8 R168, desc[UR6][R122.64] ;  /* 0x000000067aa87981 */ /* 0x000368000c1e1100 */
[----:B------:R1:W5:Y:S01]  /*3b30*/  LDG.E.U8 R169, desc[UR6][R120.64] ;  /* 0x0000000678a97981 */ /* 0x000362000c1e1100 */
[-C--:B0-----:R-:W-:Y:S02]  /*3b40*/  IADD3 R124, P0, R171, R128.reuse, RZ ;  /* 0x00000080ab7c7210 */ /* 0x081fe40007f1e0ff */
[-C--:B-1----:R-:W-:Y:S02]  /*3b50*/  IADD3 R122, P1, R175, R128.reuse, RZ ;  /* 0x00000080af7a7210 */ /* 0x082fe40007f3e0ff */
[----:B------:R-:W-:Y:S02]  /*3b60*/  LEA.HI.X.SX32 R125, R171, R129, 0x1, P0 ;  /* 0x00000081ab7d7211 */ /* 0x000fe400000f0eff */
[----:B------:R-:W-:-:S02]  /*3b70*/  IADD3 R120, P0, R127, R128, RZ ;  /* 0x000000807f787210 */ /* 0x000fc40007f1e0ff */
[-C--:B------:R-:W-:Y:S01]  /*3b80*/  LEA.HI.X.SX32 R123, R175, R129.reuse, 0x1, P1 ;  /* 0x00000081af7b7211 */ /* 0x080fe200008f0eff */
[----:B------:R0:W5:Y:S01]  /*3b90*/  LDG.E.U8 R170, desc[UR6][R124.64] ;  /* 0x000000067caa7981 */ /* 0x000162000c1e1100 */
[C---:B------:R-:W-:Y:S01]  /*3ba0*/  IMAD R175, R126.reuse, 0x72, RZ ;  /* 0x000000727eaf7824 */ /* 0x040fe200078e02ff */
[----:B------:R-:W-:Y:S01]  /*3bb0*/  LEA.HI.X.SX32 R121, R127, R129, 0x1, P0 ;  /* 0x000000817f797211 */ /* 0x000fe200000f0eff */
[----:B------:R-:W-:Y:S01]  /*3bc0*/  IMAD R127, R126, 0x73, RZ ;  /* 0x000000737e7f7824 */ /* 0x000fe200078e02ff */
[----:B------:R1:W5:Y:S04]  /*3bd0*/  LDG.E.U8 R171, desc[UR6][R122.64] ;  /* 0x000000067aab7981 */ /* 0x000368000c1e1100 */
[----:B------:R4:W5:Y:S01]  /*3be0*/  LDG.E.U8 R172, desc[UR6][R120.64] ;  /* 0x0000000678ac7981 */ /* 0x000962000c1e1100 */
[----:B0-----:R-:W-:-:S02]  /*3bf0*/  IADD3 R124, P1, R173, R128, RZ ;  /* 0x00000080ad7c7210 */ /* 0x001fc40007f3e0ff */
[-C--:B-1----:R-:W-:Y:S02]  /*3c00*/  IADD3 R122, P0, R175, R128.reuse, RZ ;  /* 0x00000080af7a7210 */ /* 0x082fe40007f1e0ff */
[-C--:B------:R-:W-:Y:S02]  /*3c10*/  LEA.HI.X.SX32 R125, R173, R129.reuse, 0x1, P1 ;  /* 0x00000081ad7d7211 */ /* 0x080fe400008f0eff */
[-C--:B----4-:R-:W-:Y:S02]  /*3c20*/  IADD3 R120, P1, R127, R128.reuse, RZ ;  /* 0x000000807f787210 */ /* 0x090fe40007f3e0ff */
[-C--:B------:R-:W-:Y:S01]  /*3c30*/  LEA.HI.X.SX32 R123, R175, R129.reuse, 0x1, P0 ;  /* 0x00000081af7b7211 */ /* 0x080fe200000f0eff */
[----:B------:R0:W4:Y:S01]  /*3c40*/  LDG.E.U8 R173, desc[UR6][R124.64] ;  /* 0x000000067cad7981 */ /* 0x000122000c1e1100 */
[----:B------:R-:W-:Y:S01]  /*3c50*/  LEA.HI.X.SX32 R121, R127, R129, 0x1, P1 ;  /* 0x000000817f797211 */ /* 0x000fe200008f0eff */
[----:B------:R-:W-:Y:S02]  /*3c60*/  IMAD R127, R126, 0x76, RZ ;  /* 0x000000767e7f7824 */ /* 0x000fe400078e02ff */
[----:B------:R1:W4:Y:S04]  /*3c70*/  LDG.E.U8 R174, desc[UR6][R122.64] ;  /* 0x000000067aae7981 */ /* 0x000328000c1e1100 */
[----:B------:R3:W4:Y:S01]  /*3c80*/  LDG.E.U8 R175, desc[UR6][R120.64] ;  /* 0x0000000678af7981 */ /* 0x000722000c1e1100 */
[----:B0-----:R-:W-:-:S02]  /*3c90*/  IADD3 R124, P0, R177, R128, RZ ;  /* 0x00000080b17c7210 */ /* 0x001fc40007f1e0ff */
[-C--:B-1----:R-:W-:Y:S02]  /*3ca0*/  IADD3 R122, P1, R179, R128.reuse, RZ ;  /* 0x00000080b37a7210 */ /* 0x082fe40007f3e0ff */
[-C--:B------:R-:W-:Y:S02]  /*3cb0*/  LEA.HI.X.SX32 R125, R177, R129.reuse, 0x1, P0 ;  /* 0x00000081b17d7211 */ /* 0x080fe400000f0eff */
[----:B---3--:R-:W-:Y:S02]  /*3cc0*/  IADD3 R120, P0, R127, R128, RZ ;  /* 0x000000807f787210 */ /* 0x008fe40007f1e0ff */
[-C--:B------:R-:W-:Y:S01]  /*3cd0*/  LEA.HI.X.SX32 R123, R179, R129.reuse, 0x1, P1 ;  /* 0x00000081b37b7211 */ /* 0x080fe200008f0eff */
[----:B------:R0:W3:Y:S01]  /*3ce0*/  LDG.E.U8 R176, desc[UR6][R124.64] ;  /* 0x000000067cb07981 */ /* 0x0000e2000c1e1100 */
[C---:B------:R-:W-:Y:S01]  /*3cf0*/  IMAD R179, R126.reuse, 0x78, RZ ;  /* 0x000000787eb37824 */ /* 0x040fe200078e02ff */
[----:B------:R-:W-:Y:S02]  /*3d00*/  LEA.HI.X.SX32 R121, R127, R129, 0x1, P0 ;  /* 0x000000817f797211 */ /* 0x000fe400000f0eff */
[----:B------:R1:W3:Y:S01]  /*3d10*/  LDG.E.U8 R177, desc[UR6][R122.64] ;  /* 0x000000067ab17981 */ /* 0x0002e2000c1e1100 */
[----:B------:R-:W-:-:S03]  /*3d20*/  IMAD R127, R126, 0x7a, RZ ;  /* 0x0000007a7e7f7824 */ /* 0x000fc600078e02ff */
[----:B------:R2:W3:Y:S01]  /*3d30*/  LDG.E.U8 R178, desc[UR6][R120.64] ;  /* 0x0000000678b27981 */ /* 0x0004e2000c1e1100 */
[-C--:B0-----:R-:W-:Y:S02]  /*3d40*/  IADD3 R124, P1, R183, R128.reuse, RZ ;  /* 0x00000080b77c7210 */ /* 0x081fe40007f3e0ff */
[-C--:B-1----:R-:W-:Y:S02]  /*3d50*/  IADD3 R122, P0, R179, R128.reuse, RZ ;  /* 0x00000080b37a7210 */ /* 0x082fe40007f1e0ff */
[-C--:B------:R-:W-:Y:S02]  /*3d60*/  LEA.HI.X.SX32 R125, R183, R129.reuse, 0x1, P1 ;  /* 0x00000081b77d7211 */ /* 0x080fe400008f0eff */
[----:B--2---:R-:W-:Y:S02]  /*3d70*/  IADD3 R120, P1, R181, R128, RZ ;  /* 0x00000080b5787210 */ /* 0x004fe40007f3e0ff */
[-C--:B------:R-:W-:Y:S02]  /*3d80*/  LEA.HI.X.SX32 R123, R179, R129.reuse, 0x1, P0 ;  /* 0x00000081b37b7211 */ /* 0x080fe400000f0eff */
[----:B------:R0:W2:Y:S01]  /*3d90*/  LDG.E.U8 R179, desc[UR6][R124.64] ;  /* 0x000000067cb37981 */ /* 0x0000a2000c1e1100 */
[----:B------:R-:W-:Y:S01]  /*3da0*/  LEA.HI.X.SX32 R121, R181, R129, 0x1, P1 ;  /* 0x00000081b5797211 */ /* 0x000fe200008f0eff */
[----:B------:R-:W-:-:S02]  /*3db0*/  IMAD R183, R126, 0x7c, RZ ;  /* 0x0000007c7eb77824 */ /* 0x000fc400078e02ff */
[----:B------:R1:W2:Y:S04]  /*3dc0*/  LDG.E.U8 R180, desc[UR6][R122.64] ;  /* 0x000000067ab47981 */ /* 0x0002a8000c1e1100 */
[----:B------:R1:W2:Y:S01]  /*3dd0*/  LDG.E.U8 R181, desc[UR6][R120.64] ;  /* 0x0000000678b57981 */ /* 0x0002a2000c1e1100 */
[CC--:B0-----:R-:W-:Y:S02]  /*3de0*/  IADD3 R124, P0, R127.reuse, R128.reuse, RZ ;  /* 0x000000807f7c7210 */ /* 0x0c1fe40007f1e0ff */
[-C--:B-1----:R-:W-:Y:S02]  /*3df0*/  IADD3 R122, P1, R182, R128.reuse, RZ ;  /* 0x00000080b67a7210 */ /* 0x082fe40007f3e0ff */
[----:B------:R-:W-:Y:S01]  /*3e00*/  LEA.HI.X.SX32 R125, R127, R129, 0x1, P0 ;  /* 0x000000817f7d7211 */ /* 0x000fe200000f0eff */
[----:B------:R-:W-:Y:S01]  /*3e10*/  IMAD R127, R126, 0x7d, RZ ;  /* 0x0000007d7e7f7824 */ /* 0x000fe200078e02ff */
[----:B------:R-:W-:-:S02]  /*3e20*/  IADD3 R120, P0, R183, R128, RZ ;  /* 0x00000080b7787210 */ /* 0x000fc40007f1e0ff */
[-C--:B------:R-:W-:Y:S02]  /*3e30*/  LEA.HI.X.SX32 R123, R182, R129.reuse, 0x1, P1 ;  /* 0x00000081b67b7211 */ /* 0x080fe400008f0eff */
[----:B------:R0:W2:Y:S01]  /*3e40*/  LDG.E.U8 R182, desc[UR6][R124.64] ;  /* 0x000000067cb67981 */ /* 0x0000a2000c1e1100 */
[----:B------:R-:W-:-:S03]  /*3e50*/  LEA.HI.X.SX32 R121, R183, R129, 0x1, P0 ;  /* 0x00000081b7797211 */ /* 0x000fc600000f0eff */
[----:B------:R1:W2:Y:S04]  /*3e60*/  LDG.E.U8 R183, desc[UR6][R122.64] ;  /* 0x000000067ab77981 */ /* 0x0002a8000c1e1100 */
[----:B------:R1:W2:Y:S01]  /*3e70*/  LDG.E.U8 R184, desc[UR6][R120.64] ;  /* 0x0000000678b87981 */ /* 0x0002a2000c1e1100 */
[-C--:B0-----:R-:W-:Y:S02]  /*3e80*/  IADD3 R124, P1, R127, R128.reuse, RZ ;  /* 0x000000807f7c7210 */ /* 0x081fe40007f3e0ff */
[----:B-1----:R-:W-:Y:S02]  /*3e90*/  IADD3 R122, P0, R185, R128, RZ ;  /* 0x00000080b97a7210 */ /* 0x002fe40007f1e0ff */
[-C--:B------:R-:W-:Y:S02]  /*3ea0*/  LEA.HI.X.SX32 R125, R127, R129.reuse, 0x1, P1 ;  /* 0x000000817f7d7211 */ /* 0x080fe400008f0eff */
[----:B------:R-:W-:Y:S01]  /*3eb0*/  LEA.HI.X.SX32 R123, R185, R129, 0x1, P0 ;  /* 0x00000081b97b7211 */ /* 0x000fe200000f0eff */
[----:B------:R-:W-:-:S02]  /*3ec0*/  IMAD R121, R126, 0x7f, RZ ;  /* 0x0000007f7e797824 */ /* 0x000fc400078e02ff */
[----:B------:R0:W2:Y:S03]  /*3ed0*/  LDG.E.U8 R185, desc[UR6][R124.64] ;  /* 0x000000067cb97981 */ /* 0x0000a6000c1e1100 */
[C---:B------:R-:W-:Y:S01]  /*3ee0*/  IADD3 R120, P0, R121.reuse, R128, RZ ;  /* 0x0000008079787210 */ /* 0x040fe20007f1e0ff */
[----:B------:R1:W2:Y:S01]  /*3ef0*/  LDG.E.U8 R186, desc[UR6][R122.64] ;  /* 0x000000067aba7981 */ /* 0x0002a2000c1e1100 */
[----:B0-----:R-:W-:Y:S02]  /*3f00*/  IMAD R124, R126, 0xf0, RZ ;  /* 0x000000f07e7c7824 */ /* 0x001fe400078e02ff */
[----:B------:R-:W-:-:S03]  /*3f10*/  LEA.HI.X.SX32 R121, R121, R129, 0x1, P0 ;  /* 0x0000008179797211 */ /* 0x000fc600000f0eff */
[C---:B-1----:R-:W-:Y:S02]  /*3f20*/  IADD3 R122, P1, R124.reuse, R128, RZ ;  /* 0x000000807c7a7210 */ /* 0x042fe40007f3e0ff */
[----:B------:R0:W2:Y:S02]  /*3f30*/  LDG.E.U8 R187, desc[UR6][R120.64] ;  /* 0x0000000678bb7981 */ /* 0x0000a4000c1e1100 */
[----:B------:R-:W-:-:S05]  /*3f40*/  LEA.HI.X.SX32 R123, R124, R129, 0x1, P1 ;  /* 0x000000817c7b7211 */ /* 0x000fca00008f0eff */
[----:B------:R1:W3:Y:S01]  /*3f50*/  LDG.E.U8 R188, desc[UR6][R122.64] ;  /* 0x000000067abc7981 */ /* 0x0002e2000c1e1100 */
[C---:B0-----:R-:W-:Y:S02]  /*3f60*/  IMAD R121, R126.reuse, 0xf1, RZ ;  /* 0x000000f17e797824 */ /* 0x041fe400078e02ff */
[----:B-1----:R-:W-:-:S03]  /*3f70*/  IMAD R123, R126, 0xf2, RZ ;  /* 0x000000f27e7b7824 */ /* 0x002fc600078e02ff */
[-C--:B------:R-:W-:Y:S02]  /*3f80*/  IADD3 R120, P0, R121, R128.reuse, RZ ;  /* 0x0000008079787210 */ /* 0x080fe40007f1e0ff */
[----:B------:R-:W-:Y:S02]  /*3f90*/  IADD3 R122, P1, R123, R128, RZ ;  /* 0x000000807b7a7210 */ /* 0x000fe40007f3e0ff */
[-C--:B------:R-:W-:Y:S02]  /*3fa0*/  LEA.HI.X.SX32 R121, R121, R129.reuse, 0x1, P0 ;  /* 0x0000008179797211 */ /* 0x080fe400000f0eff */
[----:B------:R-:W-:-:S03]  /*3fb0*/  LEA.HI.X.SX32 R123, R123, R129, 0x1, P1 ;  /* 0x000000817b7b7211 */ /* 0x000fc600008f0eff */
[----:B------:R0:W3:Y:S04]  /*3fc0*/  LDG.E.U8 R189, desc[UR6][R120.64] ;  /* 0x0000000678bd7981 */ /* 0x0000e8000c1e1100 */
[----:B------:R1:W2:Y:S01]  /*3fd0*/  LDG.E.U8 R190, desc[UR6][R122.64] ;  /* 0x000000067abe7981 */ /* 0x0002a2000c1e1100 */
[C---:B0-----:R-:W-:Y:S02]  /*3fe0*/  IMAD R121, R126.reuse, 0xf3, RZ ;  /* 0x000000f37e797824 */ /* 0x041fe400078e02ff */
[----:B-1----:R-:W-:-:S03]  /*3ff0*/  IMAD R123, R126, 0xf4, RZ ;  /* 0x000000f47e7b7824 */ /* 0x002fc600078e02ff */
[-C--:B------:R-:W-:Y:S02]  /*4000*/  IADD3 R120, P0, R121, R128.reuse, RZ ;  /* 0x0000008079787210 */ /* 0x080fe40007f1e0ff */
[----:B------:R-:W-:Y:S02]  /*4010*/  IADD3 R122, P1, R123, R128, RZ ;  /* 0x000000807b7a7210 */ /* 0x000fe40007f3e0ff */
[-C--:B------:R-:W-:Y:S02]  /*4020*/  LEA.HI.X.SX32 R121, R121, R129.reuse, 0x1, P0 ;  /* 0x0000008179797211 */ /* 0x080fe400000f0eff */
[----:B------:R-:W-:-:S03]  /*4030*/  LEA.HI.X.SX32 R123, R123, R129, 0x1, P1 ;  /* 0x000000817b7b7211 */ /* 0x000fc600008f0eff */
[----:B------:R0:W2:Y:S04]  /*4040*/  LDG.E.U8 R191, desc[UR6][R120.64] ;  /* 0x0000000678bf7981 */ /* 0x0000a8000c1e1100 */
        /* <DEDUP_REMOVED lines=22> */
[----:B------:R-:W-:Y:S01]  /*41b0*/  LEA.HI.X.SX32 R123, R123, R129, 0x1, P1 ;  /* 0x000000817b7b7211 */ /* 0x000fe200008f0eff */
[C---:B------:R-:W-:Y:S02]  /*41c0*/  IMAD R127, R126.reuse, 0xfb, RZ ;  /* 0x000000fb7e7f7824 */ /* 0x040fe400078e02ff */
[----:B------:R0:W2:Y:S01]  /*41d0*/  LDG.E.U8 R198, desc[UR6][R120.64] ;  /* 0x0000000678c67981 */ /* 0x0000a2000c1e1100 */
[----:B------:R-:W-:-:S03]  /*41e0*/  IMAD R125, R126, 0xfd, RZ ;  /* 0x000000fd7e7d7824 */ /* 0x000fc600078e02ff */
[----:B------:R1:W2:Y:S01]  /*41f0*/  LDG.E.U8 R200, desc[UR6][R122.64] ;  /* 0x000000067ac87981 */ /* 0x0002a2000c1e1100 */
[C---:B0-----:R-:W-:Y:S02]  /*4200*/  IMAD R121, R126.reuse, 0xfe, RZ ;  /* 0x000000fe7e797824 */ /* 0x041fe400078e02ff */
[----:B-1----:R-:W-:Y:S01]  /*4210*/  IMAD R123, R126, 0xfc, RZ ;  /* 0x000000fc7e7b7824 */ /* 0x002fe200078e02ff */
[-C--:B------:R-:W-:Y:S02]  /*4220*/  IADD3 R126, P0, R127, R128.reuse, RZ ;  /* 0x000000807f7e7210 */ /* 0x080fe40007f1e0ff */
[-C--:B------:R-:W-:Y:S02]  /*4230*/  IADD3 R124, P2, R125, R128.reuse, RZ ;  /* 0x000000807d7c7210 */ /* 0x080fe40007f5e0ff */
[-C--:B------:R-:W-:Y:S02]  /*4240*/  IADD3 R122, P1, R123, R128.reuse, RZ ;  /* 0x000000807b7a7210 */ /* 0x080fe40007f3e0ff */
[----:B------:R-:W-:-:S02]  /*4250*/  IADD3 R120, P3, R121, R128, RZ ;  /* 0x0000008079787210 */ /* 0x000fc40007f7e0ff */
[----:B------:R-:W-:Y:S02]  /*4260*/  IADD3 R128, P4, R207, R128, RZ ;  /* 0x00000080cf807210 */ /* 0x000fe40007f9e0ff */
[-C--:B------:R-:W-:Y:S02]  /*4270*/  LEA.HI.X.SX32 R127, R127, R129.reuse, 0x1, P0 ;  /* 0x000000817f7f7211 */ /* 0x080fe400000f0eff */
[-C--:B------:R-:W-:Y:S02]  /*4280*/  LEA.HI.X.SX32 R123, R123, R129.reuse, 0x1, P1 ;  /* 0x000000817b7b7211 */ /* 0x080fe400008f0eff */
[-C--:B------:R-:W-:Y:S01]  /*4290*/  LEA.HI.X.SX32 R125, R125, R129.reuse, 0x1, P2 ;  /* 0x000000817d7d7211 */ /* 0x080fe200010f0eff */
[----:B------:R-:W2:Y:S01]  /*42a0*/  LDG.E.U8 R126, desc[UR6][R126.64] ;  /* 0x000000067e7e7981 */ /* 0x000ea2000c1e1100 */
[-C--:B------:R-:W-:Y:S02]  /*42b0*/  LEA.HI.X.SX32 R121, R121, R129.reuse, 0x1, P3 ;  /* 0x0000008179797211 */ /* 0x080fe400018f0eff */
[----:B------:R-:W-:Y:S01]  /*42c0*/  LEA.HI.X.SX32 R129, R207, R129, 0x1, P4 ;  /* 0x00000081cf817211 */ /* 0x000fe200020f0eff */
[----:B------:R-:W2:Y:S04]  /*42d0*/  LDG.E.U8 R124, desc[UR6][R124.64] ;  /* 0x000000067c7c7981 */ /* 0x000ea8000c1e1100 */
[----:B------:R-:W2:Y:S04]  /*42e0*/  LDG.E.U8 R128, desc[UR6][R128.64] ;  /* 0x0000000680807981 */ /* 0x000ea8000c1e1100 */
[----:B------:R-:W2:Y:S04]  /*42f0*/  LDG.E.U8 R120, desc[UR6][R120.64] ;  /* 0x0000000678787981 */ /* 0x000ea8000c1e1100 */
[----:B------:R-:W2:Y:S04]  /*4300*/  LDG.E.U8 R122, desc[UR6][R122.64] ;  /* 0x000000067a7a7981 */ /* 0x000ea8000c1e1100 */
[----:B------:R-:W4:Y:S04]  /*4310*/  LDL.LU R129, [R1+0x40] ;  /* 0x0000400001817983 */ /* 0x000f280000300800 */
[----:B------:R-:W4:Y:S04]  /*4320*/  LDL.LU R121, [R1+0x44] ;  /* 0x0000440001797983 */ /* 0x000f280000300800 */
[----:B------:R-:W3:Y:S04]  /*4330*/  LDL.LU R125, [R1+0x3c] ;  /* 0x00003c00017d7983 */ /* 0x000ee80000300800 */
[----:B------:R-:W2:Y:S04]  /*4340*/  LDL.LU R123, [R1+0x34] ;  /* 0x00003400017b7983 */ /* 0x000ea80000300800 */
        /* <DEDUP_REMOVED lines=13> */
[----:B------:R-:W2:Y:S01]  /*4420*/  LDL.LU R231, [R1] ;  /* 0x0000000001e77983 */ /* 0x000ea20000300800 */
[----:B------:R-:W0:Y:S01]  /*4430*/  S2R R235, SR_TID.X ;  /* 0x0000000000eb7919 */ /* 0x000e220000002100 */
[----:B------:R-:W1:Y:S01]  /*4440*/  S2R R233, SR_TID.X ;  /* 0x0000000000e97919 */ /* 0x000e620000002100 */
[----:B------:R-:W5:Y:S01]  /*4450*/  S2UR UR4, SR_CgaCtaId ;  /* 0x00000000000479c3 */ /* 0x000f620000008800 */
[----:B------:R-:W-:-:S02]  /*4460*/  PRMT R60, R60, 0x3340, R104 ;  /* 0x000033403c3c7816 */ /* 0x000fc40000000068 */
[----:B------:R-:W-:Y:S02]  /*4470*/  PRMT R104, R64, 0x3340, R107 ;  /* 0x0000334040687816 */ /* 0x000fe4000000006b */
[----:B------:R-:W-:Y:S02]  /*4480*/  PRMT R103, R103, 0x3340, R106 ;  /* 0x0000334067677816 */ /* 0x000fe4000000006a */
[----:B------:R-:W-:Y:S02]  /*4490*/  PRMT R66, R66, 0x3340, R101 ;  /* 0x0000334042427816 */ /* 0x000fe40000000065 */
[----:B------:R-:W-:Y:S01]  /*44a0*/  PRMT R109, R116, 0x3340, R109 ;  /* 0x00003340746d7816 */ /* 0x000fe2000000006d */
[----:B------:R-:W-:Y:S01]  /*44b0*/  UMOV UR5, 0x400 ;  /* 0x0000040000057882 */ /* 0x000fe20000000000 */
[----:B------:R-:W-:Y:S02]  /*44c0*/  PRMT R119, R61, 0x3340, R119 ;  /* 0x000033403d777816 */ /* 0x000fe40000000077 */
[----:B------:R-:W-:-:S02]  /*44d0*/  PRMT R106, R63, 0x3340, R131 ;  /* 0x000033403f6a7816 */ /* 0x000fc40000000083 */
[----:B------:R-:W-:Y:S02]  /*44e0*/  PRMT R61, R62, 0x5410, R103 ;  /* 0x000054103e3d7816 */ /* 0x000fe40000000067 */
[----:B------:R-:W-:Y:S02]  /*44f0*/  PRMT R67, R115, 0x3340, R67 ;  /* 0x0000334073437816 */ /* 0x000fe40000000043 */
[----:B------:R-:W-:Y:S02]  /*4500*/  PRMT R130, R65, 0x3340, R130 ;  /* 0x0000334041827816 */ /* 0x000fe40000000082 */
[----:B0-----:R-:W-:Y:S02]  /*4510*/  LOP3.LUT R64, R235, 0x7, RZ, 0xc0, !PT ;  /* 0x00000007eb407812 */ /* 0x001fe400078ec0ff */
[----:B-1----:R-:W-:Y:S01]  /*4520*/  LOP3.LUT R233, R233, 0x7f, RZ, 0xc0, !PT ;  /* 0x0000007fe9e97812 */ /* 0x002fe200078ec0ff */
[----:B-----5:R-:W-:Y:S01]  /*4530*/  ULEA UR5, UR4, UR5, 0x18 ;  /* 0x0000000504057291 */ /* 0x020fe2000f8ec03f */
[----:B------:R-:W-:-:S03]  /*4540*/  PRMT R63, R113, 0x5410, R66 ;  /* 0x00005410713f7816 */ /* 0x000fc60000000042 */
[----:B------:R-:W-:Y:S01]  /*4550*/  IMAD R101, R233, 0x8, R64 ;  /* 0x00000008e9657824 */ /* 0x000fe200078e0240 */
[----:B------:R-:W-:Y:S02]  /*4560*/  PRMT R103, R0, 0x3340, R2 ;  /* 0x0000334000677816 */ /* 0x000fe40000000002 */
[----:B------:R-:W-:Y:S01]  /*4570*/  PRMT R117, R117, 0x3340, R134 ;  /* 0x0000334075757816 */ /* 0x000fe20000000086 */
[----:B------:R-:W-:Y:S01]  /*4580*/  IMAD.SHL.U32 R101, R101, 0x10, RZ ;  /* 0x0000001065657824 */ /* 0x000fe200078e00ff */
[----:B------:R-:W-:Y:S02]  /*4590*/  PRMT R64, R114, 0x5410, R102 ;  /* 0x0000541072407816 */ /* 0x000fe40000000066 */
[----:B------:R-:W-:Y:S02]  /*45a0*/  PRMT R66, R109, 0x5410, R104 ;  /* 0x000054106d427816 */ /* 0x000fe40000000068 */
[----:B------:R-:W-:Y:S02]  /*45b0*/  PRMT R3, R3, 0x3340, R4 ;  /* 0x0000334003037816 */ /* 0x000fe40000000004 */
[----:B------:R-:W-:-:S02]  /*45c0*/  PRMT R0, R5, 0x3340, R6 ;  /* 0x0000334005007816 */ /* 0x000fc40000000006 */
[----:B------:R-:W-:Y:S02]  /*45d0*/  PRMT R8, R7, 0x3340, R8 ;  /* 0x0000334007087816 */ /* 0x000fe40000000008 */
[----:B------:R-:W-:Y:S02]  /*45e0*/  PRMT R9, R9, 0x3340, R10 ;  /* 0x0000334009097816 */ /* 0x000fe4000000000a */
        /* <DEDUP_REMOVED lines=37> */
[----:B------:R-:W-:Y:S02]  /*4840*/  LOP3.LUT R0, R101, 0x10, RZ, 0x3c, !PT ;  /* 0x0000001065007812 */ /* 0x000fe400078e3cff */
[----:B------:R-:W-:Y:S02]  /*4850*/  PRMT R10, R10, 0x5410, R17 ;  /* 0x000054100a0a7816 */ /* 0x000fe40000000011 */
[----:B------:R-:W-:Y:S01]  /*4860*/  PRMT R11, R19, 0x5410, R22 ;  /* 0x00005410130b7816 */ /* 0x000fe20000000016 */
[----:B------:R-:W-:Y:S01]  /*4870*/  STS.128 [R101+UR5], R60 ;  /* 0x0000003c65007988 */ /* 0x000fe20008000c05 */
[----:B------:R-:W-:-:S02]  /*4880*/  PRMT R12, R12, 0x5410, R25 ;  /* 0x000054100c0c7816 */ /* 0x000fc40000000019 */
[----:B------:R-:W-:Y:S01]  /*4890*/  PRMT R13, R13, 0x5410, R30 ;  /* 0x000054100d0d7816 */ /* 0x000fe2000000001e */
[----:B------:R-:W-:Y:S01]  /*48a0*/  STS.128 [R101+UR5+0x4000], R64 ;  /* 0x0040004065007988 */ /* 0x000fe20008000c05 */
[----:B------:R-:W-:Y:S02]  /*48b0*/  PRMT R14, R31, 0x5410, R34 ;  /* 0x000054101f0e7816 */ /* 0x000fe40000000022 */
[----:B------:R-:W-:Y:S02]  /*48c0*/  PRMT R15, R15, 0x5410, R38 ;  /* 0x000054100f0f7816 */ /* 0x000fe40000000026 */
[----:B------:R-:W-:Y:S02]  /*48d0*/  PRMT R16, R16, 0x5410, R41 ;  /* 0x0000541010107816 */ /* 0x000fe40000000029 */
[----:B------:R-:W-:Y:S02]  /*48e0*/  PRMT R17, R43, 0x5410, R46 ;  /* 0x000054102b117816 */ /* 0x000fe4000000002e */
[----:B------:R-:W-:-:S02]  /*48f0*/  PRMT R18, R18, 0x5410, R49 ;  /* 0x0000541012127816 */ /* 0x000fc40000000031 */
[----:B------:R-:W-:Y:S02]  /*4900*/  PRMT R19, R51, 0x5410, R54 ;  /* 0x0000541033137816 */ /* 0x000fe40000000036 */
[----:B------:R-:W-:Y:S01]  /*4910*/  LOP3.LUT R2, R101, 0x20, RZ, 0x3c, !PT ;  /* 0x0000002065027812 */ /* 0x000fe200078e3cff */
[----:B------:R0:W-:Y:S01]  /*4920*/  STS.128 [R0+UR5], R4 ;  /* 0x0000000400007988 */ /* 0x0001e20008000c05 */
[----:B------:R-:W-:Y:S02]  /*4930*/  PRMT R20, R55, 0x3340, R56 ;  /* 0x0000334037147816 */ /* 0x000fe40000000038 */
[----:B------:R-:W-:Y:S02]  /*4940*/  PRMT R57, R57, 0x3340, R58 ;  /* 0x0000334039397816 */ /* 0x000fe4000000003a */
[----:B------:R-:W-:Y:S02]  /*4950*/  PRMT R21, R59, 0x3340, R68 ;  /* 0x000033403b157816 */ /* 0x000fe40000000044 */
[----:B------:R-:W-:-:S02]  /*4960*/  PRMT R70, R69, 0x3340, R70 ;  /* 0x0000334045467816 */ /* 0x000fc40000000046 */
[----:B------:R-:W-:Y:S02]  /*4970*/  PRMT R71, R71, 0x3340, R72 ;  /* 0x0000334047477816 */ /* 0x000fe40000000048 */
[----:B------:R-:W-:Y:S02]  /*4980*/  PRMT R74, R73, 0x3340, R74 ;  /* 0x00003340494a7816 */ /* 0x000fe4000000004a */
[----:B------:R-:W-:Y:S02]  /*4990*/  PRMT R23, R75, 0x3340, R76 ;  /* 0x000033404b177816 */ /* 0x000fe4000000004c */
[----:B------:R-:W-:Y:S01]  /*49a0*/  PRMT R78, R77, 0x3340, R78 ;  /* 0x000033404d4e7816 */ /* 0x000fe2000000004e */
[----:B------:R-:W-:Y:S01]  /*49b0*/  STS.128 [R0+UR5+0x4000], R8 ;  /* 0x0040000800007988 */ /* 0x000fe20008000c05 */
[----:B------:R-:W-:Y:S02]  /*49c0*/  PRMT R24, R133, 0x3340, R105 ;  /* 0x0000334085187816 */ /* 0x000fe40000000069 */
[----:B------:R-:W-:-:S02]  /*49d0*/  PRMT R25, R112, 0x3340, R132 ;  /* 0x0000334070197816 */ /* 0x000fc40000000084 */
[----:B------:R-:W-:Y:S02]  /*49e0*/  PRMT R26, R118, 0x3340, R111 ;  /* 0x00003340761a7816 */ /* 0x000fe4000000006f */
[----:B------:R-:W-:Y:S02]  /*49f0*/  PRMT R250, R250, 0x3340, R249 ;  /* 0x00003340fafa7816 */ /* 0x000fe400000000f9 */
[----:B0-----:R-:W-:Y:S02]  /*4a00*/  PRMT R7, R248, 0x3340, R247 ;  /* 0x00003340f8077816 */ /* 0x001fe400000000f7 */
[----:B------:R-:W-:Y:S01]  /*4a10*/  PRMT R246, R246, 0x3340, R245 ;  /* 0x00003340f6f67816 */ /* 0x000fe200000000f5 */
[----:B------:R0:W-:Y:S01]  /*4a20*/  STS.128 [R2+UR5], R12 ;  /* 0x0000000c02007988 */ /* 0x0001e20008000c05 */
[----:B------:R-:W-:Y:S01]  /*4a30*/  PRMT R20, R20, 0x5410, R57 ;  /* 0x0000541014147816 */ /* 0x000fe20000000039 */
[----:B------:R-:W1:Y:S01]  /*4a40*/  LDC R132, c[0x0][0x280] ;  /* 0x0000a000ff847b82 */ /* 0x000e620000000800 */
[----:B------:R-:W-:Y:S01]  /*4a50*/  PRMT R21, R21, 0x5410, R70 ;  /* 0x0000541015157816 */ /* 0x000fe20000000046 */
[----:B------:R5:W-:Y:S01]  /*4a60*/  STS.128 [R2+UR5+0x4000], R16 ;  /* 0x0040001002007988 */ /* 0x000be20008000c05 */
[----:B------:R-:W-:-:S02]  /*4a70*/  PRMT R22, R71, 0x5410, R74 ;  /* 0x0000541047167816 */ /* 0x000fc4000000004a */
[----:B------:R-:W-:Y:S02]  /*4a80*/  PRMT R23, R23, 0x5410, R78 ;  /* 0x0000541017177816 */ /* 0x000fe4000000004e */
[----:B------:R-:W-:Y:S02]  /*4a90*/  LOP3.LUT R3, R101, 0x30, RZ, 0x3c, !PT ;  /* 0x0000003065037812 */ /* 0x000fe400078e3cff */
[----:B------:R-:W-:Y:S02]  /*4aa0*/  PRMT R241, R242, 0x3340, R241 ;  /* 0x00003340f2f17816 */ /* 0x000fe400000000f1 */
[----:B------:R-:W-:Y:S02]  /*4ab0*/  PRMT R239, R240, 0x3340, R239 ;  /* 0x00003340f0ef7816 */ /* 0x000fe400000000ef */
[----:B------:R-:W-:Y:S02]  /*4ac0*/  PRMT R238, R238, 0x3340, R237 ;  /* 0x00003340eeee7816 */ /* 0x000fe400000000ed */
[----:B0-----:R-:W-:-:S02]  /*4ad0*/  PRMT R12, R244, 0x3340, R243 ;  /* 0x00003340f40c7816 */ /* 0x001fc400000000f3 */
[----:B------:R-:W-:Y:S02]  /*4ae0*/  PRMT R14, R236, 0x3340, R204 ;  /* 0x00003340ec0e7816 */ /* 0x000fe400000000cc */
[----:B------:R-:W-:Y:S02]  /*4af0*/  PRMT R203, R203, 0x3340, R202 ;  /* 0x00003340cbcb7816 */ /* 0x000fe400000000ca */
[----:B------:R-:W-:Y:S02]  /*4b00*/  PRMT R199, R201, 0x3340, R199 ;  /* 0x00003340c9c77816 */ /* 0x000fe400000000c7 */
[----:B-----5:R-:W-:Y:S02]  /*4b10*/  PRMT R16, R197, 0x3340, R79 ;  /* 0x00003340c5107816 */ /* 0x020fe4000000004f */
[----:B------:R-:W-:Y:S02]  /*4b20*/  PRMT R4, R24, 0x5410, R25 ;  /* 0x0000541018047816 */ /* 0x000fe40000000019 */
[----:B------:R-:W-:Y:S01]  /*4b30*/  PRMT R7, R7, 0x5410, R246 ;  /* 0x0000541007077816 */ /* 0x000fe200000000f6 */
[----:B------:R0:W-:Y:S01]  /*4b40*/  STS.128 [R3+UR5], R20 ;  /* 0x0000001403007988 */ /* 0x0001e20008000c05 */
[----:B------:R-:W-:-:S02]  /*4b50*/  PRMT R232, R234, 0x3340, R232 ;  /* 0x00003340eae87816 */ /* 0x000fc400000000e8 */
[----:B------:R-:W-:Y:S02]  /*4b60*/  PRMT R17, R230, 0x3340, R228 ;  /* 0x00003340e6117816 */ /* 0x000fe400000000e4 */
[----:B------:R-:W-:Y:S02]  /*4b70*/  PRMT R224, R226, 0x3340, R224 ;  /* 0x00003340e2e07816 */ /* 0x000fe400000000e0 */
[----:B------:R-:W-:Y:S02]  /*4b80*/  PRMT R19, R222, 0x3340, R220 ;  /* 0x00003340de137816 */ /* 0x000fe400000000dc */
[----:B------:R-:W-:Y:S02]  /*4b90*/  PRMT R18, R218, 0x3340, R216 ;  /* 0x00003340da127816 */ /* 0x000fe400000000d8 */
[----:B------:R-:W-:Y:S02]  /*4ba0*/  PRMT R12, R12, 0x5410, R241 ;  /* 0x000054100c0c7816 */ /* 0x000fe400000000f1 */
[----:B----4-:R-:W-:-:S02]  /*4bb0*/  PRMT R27, R121, 0x3340, R129 ;  /* 0x00003340791b7816 */ /* 0x010fc40000000081 */
[----:B---3--:R-:W-:Y:S02]  /*4bc0*/  PRMT R251, R125, 0x3340, R251 ;  /* 0x000033407dfb7816 */ /* 0x008fe400000000fb */
[----:B------:R-:W-:Y:S02]  /*4bd0*/  PRMT R5, R26, 0x5410, R27 ;  /* 0x000054101a057816 */ /* 0x000fe4000000001b */
[----:B------:R-:W-:Y:S02]  /*4be0*/  PRMT R6, R251, 0x5410, R250 ;  /* 0x00005410fb067816 */ /* 0x000fe400000000fa */
[----:B--2---:R-:W-:Y:S02]  /*4bf0*/  PRMT R8, R127, 0x3340, R123 ;  /* 0x000033407f087816 */ /* 0x004fe4000000007b */
[----:B------:R-:W-:-:S04]  /*4c00*/  PRMT R9, R209, 0x3340, R207 ;  /* 0x00003340d1097816 */ /* 0x000fc800000000cf */
[----:B------:R-:W-:Y:S02]  /*4c10*/  PRMT R8, R8, 0x5410, R9 ;  /* 0x0000541008087816 */ /* 0x000fe40000000009 */
[----:B------:R-:W-:Y:S01]  /*4c20*/  PRMT R0, R213, 0x3340, R211 ;  /* 0x00003340d5007816 */ /* 0x000fe200000000d3 */
[----:B------:R2:W-:Y:S01]  /*4c30*/  STS.128 [R3+UR5+0x4000], R4 ;  /* 0x0040000403007988 */ /* 0x0005e20008000c05 */
[----:B0-----:R-:W-:Y:S02]  /*4c40*/  PRMT R21, R214, 0x3340, R212 ;  /* 0x00003340d6157816 */ /* 0x001fe400000000d4 */
[----:B------:R-:W-:Y:S02]  /*4c50*/  PRMT R11, R217, 0x3340, R215 ;  /* 0x00003340d90b7816 */ /* 0x000fe400000000d7 */
[----:B------:R-:W-:Y:S02]  /*4c60*/  PRMT R14, R14, 0x5410, R203 ;  /* 0x000054100e0e7816 */ /* 0x000fe400000000cb */
[----:B------:R-:W-:-:S02]  /*4c70*/  PRMT R9, R0, 0x5410, R11 ;  /* 0x0000541000097816 */ /* 0x000fc4000000000b */
[----:B------:R-:W-:Y:S02]  /*4c80*/  PRMT R10, R221, 0x3340, R219 ;  /* 0x00003340dd0a7816 */ /* 0x000fe400000000db */
[----:B------:R-:W-:Y:S02]  /*4c90*/  LOP3.LUT R0, R101, 0x40, RZ, 0x3c, !PT ;  /* 0x0000004065007812 */ /* 0x000fe400078e3cff */
        /* <DEDUP_REMOVED lines=26> */
[----:B--2---:R-:W-:Y:S02]  /*4e40*/  PRMT R3, R152, 0x3340, R154 ;  /* 0x0000334098037816 */ /* 0x004fe4000000009a */
[----:B------:R-:W-:-:S02]  /*4e50*/  PRMT R157, R160, 0x3340, R161 ;  /* 0x00003340a09d7816 */ /* 0x000fc400000000a1 */
[----:B------:R-:W-:Y:S02]  /*4e60*/  PRMT R162, R162, 0x3340, R163 ;  /* 0x00003340a2a27816 */ /* 0x000fe400000000a3 */
[----:B------:R-:W-:Y:S02]  /*4e70*/  PRMT R158, R164, 0x3340, R165 ;  /* 0x00003340a49e7816 */ /* 0x000fe400000000a5 */
[----:B------:R-:W-:Y:S02]  /*4e80*/  PRMT R167, R166, 0x3340, R167 ;  /* 0x00003340a6a77816 */ /* 0x000fe400000000a7 */
[----:B------:R-:W-:Y:S02]  /*4e90*/  PRMT R168, R168, 0x3340, R169 ;  /* 0x00003340a8a87816 */ /* 0x000fe400000000a9 */
[----:B------:R-:W-:Y:S02]  /*4ea0*/  PRMT R171, R170, 0x3340, R171 ;  /* 0x00003340aaab7816 */ /* 0x000fe400000000ab */
[----:B------:R-:W-:Y:S01]  /*4eb0*/  PRMT R16, R232, 0x5410, R17 ;  /* 0x00005410e8107816 */ /* 0x000fe20000000011 */
[----:B------:R-:W-:Y:S01]  /*4ec0*/  STS.128 [R0+UR5], R8 ;  /* 0x0000000800007988 */ /* 0x000fe20008000c05 */
[----:B------:R-:W-:-:S02]  /*4ed0*/  PRMT R17, R224, 0x5410, R19 ;  /* 0x00005410e0117816 */ /* 0x000fc40000000013 */
[----:B------:R-:W-:Y:S01]  /*4ee0*/  PRMT R18, R18, 0x5410, R21 ;  /* 0x0000541012127816 */ /* 0x000fe20000000015 */
[----:B------:R0:W-:Y:S01]  /*4ef0*/  STS.128 [R0+UR5+0x4000], R12 ;  /* 0x0040000c00007988 */ /* 0x0001e20008000c05 */
[----:B------:R-:W-:Y:S02]  /*4f00*/  PRMT R19, R208, 0x5410, R205 ;  /* 0x00005410d0137816 */ /* 0x000fe400000000cd */
[----:B------:R-:W-:Y:S02]  /*4f10*/  PRMT R20, R20, 0x5410, R83 ;  /* 0x0000541014147816 */ /* 0x000fe40000000053 */
[----:B------:R-:W-:Y:S02]  /*4f20*/  PRMT R21, R84, 0x5410, R87 ;  /* 0x0000541054157816 */ /* 0x000fe40000000057 */
[----:B------:R-:W-:Y:S02]  /*4f30*/  PRMT R22, R22, 0x5410, R91 ;  /* 0x0000541016167816 */ /* 0x000fe4000000005b */
[----:B------:R-:W-:-:S02]  /*4f40*/  LOP3.LUT R2, R101, 0x50, RZ, 0x3c, !PT ;  /* 0x0000005065027812 */ /* 0x000fc400078e3cff */
        /* <DEDUP_REMOVED lines=9> */
[----:B0-----:R-:W-:Y:S01]  /*4fe0*/  LOP3.LUT R0, R101, 0x60, RZ, 0x3c, !PT ;  /* 0x0000006065007812 */ /* 0x001fe200078e3cff */
[----:B------:R-:W-:Y:S01]  /*4ff0*/  STS.128 [R2+UR5], R16 ;  /* 0x0000001002007988 */ /* 0x000fe20008000c05 */
[----:B------:R-:W-:-:S03]  /*5000*/  IMAD.MOV.U32 R3, RZ, RZ, 0x3f800000 ;  /* 0x3f800000ff037424 */ /* 0x000fc600078e00ff */
[----:B------:R0:W-:Y:S04]  /*5010*/  STS.128 [R2+UR5+0x4000], R20 ;  /* 0x0040001402007988 */ /* 0x0001e80008000c05 */
[----:B------:R-:W-:Y:S04]  /*5020*/  STS.128 [R0+UR5], R96 ;  /* 0x0000006000007988 */ /* 0x000fe80008000c05 */
[----:B------:R2:W-:Y:S01]  /*5030*/  STS.128 [R0+UR5+0x4000], R156 ;  /* 0x0040009c00007988 */ /* 0x0005e20008000c05 */
[----:B0-----:R-:W-:Y:S02]  /*5040*/  IMAD.MOV.U32 R2, RZ, RZ, 0x3f800000 ;  /* 0x3f800000ff027424 */ /* 0x001fe400078e00ff */
[----:B--2---:R-:W-:-:S05]  /*5050*/  IMAD.MOV.U32 R0, RZ, RZ, 0x3f800000 ;  /* 0x3f800000ff007424 */ /* 0x004fca00078e00ff */
[----:B------:R-:W-:Y:S04]  /*5060*/  STL [R1+0x558], R0 ;  /* 0x0005580001007387 */ /* 0x000fe80000100800 */
[----:B------:R-:W-:Y:S04]  /*5070*/  STL [R1+0x560], R3 ;  /* 0x0005600301007387 */ /* 0x000fe80000100800 */
[----:B------:R-:W-:Y:S04]  /*5080*/  STL [R1+0x564], R2 ;  /* 0x0005640201007387 */ /* 0x000fe80000100800 */
[----:B------:R-:W-:Y:S04]  /*5090*/  STL [R1], RZ ;  /* 0x000000ff01007387 */ /* 0x000fe80000100800 */
[----:B------:R-:W-:Y:S04]  /*50a0*/  STL [R1+0x55c], R0 ;  /* 0x00055c0001007387 */ /* 0x000fe80000100800 */
[----:B------:R-:W-:Y:S04]  /*50b0*/  STL [R1+0x4], RZ ;  /* 0x000004ff01007387 */ /* 0x000fe80000100800 */
        /* <DEDUP_REMOVED lines=125> */
[----:B------:R-:W-:Y:S01]  /*5890*/  STL [R1+0x1fc], RZ ;  /* 0x0001fcff01007387 */ /* 0x000fe20000100800 */
[----:B-1----:R-:W-:-:S02]  /*58a0*/  ISETP.GE.AND P0, PT, R132, 0x1, PT ;  /* 0x000000018400780c */ /* 0x002fc40003f06270 */
        /* <DEDUP_REMOVED lines=22> */
[----:B------:R-:W-:Y:S02]  /*5a10*/  LOP3.LUT R101, R101, 0x70, RZ, 0x3c, !PT ;  /* 0x0000007065657812 */ /* 0x000fe400078e3cff */
[----:B------:R-:W-:-:S02]  /*5a20*/  PRMT R190, R190, 0x5410, R5 ;  /* 0x00005410bebe7816 */ /* 0x000fc40000000005 */
[----:B------:R-:W-:Y:S01]  /*5a30*/  PRMT R191, R122, 0x5410, R7 ;  /* 0x000054107abf7816 */ /* 0x000fe20000000007 */
[----:B------:R-:W-:Y:S01]  /*5a40*/  STS.128 [R101+UR5], R172 ;  /* 0x000000ac65007988 */ /* 0x000fe20008000c05 */
[----:B------:R-:W-:-:S03]  /*5a50*/  IMAD.MOV.U32 R8, RZ, RZ, -0x800000 ;  /* 0xff800000ff087424 */ /* 0x000fc600078e00ff */
[----:B------:R0:W-:Y:S01]  /*5a60*/  STS.128 [R101+UR5+0x4000], R188 ;  /* 0x004000bc65007988 */ /* 0x0001e20008000c05 */
[----:B------:R-:W-:Y:S01]  /*5a70*/  IMAD.MOV.U32 R7, RZ, RZ, -0x800000 ;  /* 0xff800000ff077424 */ /* 0x000fe200078e00ff */
[----:B------:R-:W-:Y:S01]  /*5a80*/  CS2R R24, SRZ ;  /* 0x0000000000187805 */ /* 0x000fe2000001ff00 */
[----:B------:R-:W-:Y:S01]  /*5a90*/  IMAD.MOV.U32 R6, RZ, RZ, -0x800000 ;  /* 0xff800000ff067424 */ /* 0x000fe200078e00ff */
[----:B------:R-:W-:Y:S01]  /*5aa0*/  CS2R R26, SRZ ;  /* 0x00000000001a7805 */ /* 0x000fe2000001ff00 */
[----:B------:R-:W-:Y:S01]  /*5ab0*/  IMAD.MOV.U32 R5, RZ, RZ, -0x800000 ;  /* 0xff800000ff057424 */ /* 0x000fe200078e00ff */
[----:B------:R-:W-:Y:S02]  /*5ac0*/  CS2R R28, SRZ ;  /* 0x00000000001c7805 */ /* 0x000fe4000001ff00 */
[----:B------:R-:W-:Y:S02]  /*5ad0*/  CS2R R30, SRZ ;  /* 0x00000000001e7805 */ /* 0x000fe4000001ff00 */
[----:B------:R-:W-:-:S02]  /*5ae0*/  CS2R R32, SRZ ;  /* 0x0000000000207805 */ /* 0x000fc4000001ff00 */
[----:B------:R-:W-:Y:S02]  /*5af0*/  CS2R R34, SRZ ;  /* 0x0000000000227805 */ /* 0x000fe4000001ff00 */
[----:B------:R-:W-:Y:S02]  /*5b00*/  CS2R R36, SRZ ;  /* 0x0000000000247805 */ /* 0x000fe4000001ff00 */
[----:B------:R-:W-:Y:S02]  /*5b10*/  CS2R R38, SRZ ;  /* 0x0000000000267805 */ /* 0x000fe4000001ff00 */
        /* <DEDUP_REMOVED lines=30> */
[----:B0-----:R-:W-:Y:S02]  /*5d00*/  CS2R R100, SRZ ;  /* 0x0000000000647805 */ /* 0x001fe4000001ff00 */
        /* <DEDUP_REMOVED lines=24> */
[----:B------:R-:W-:Y:S01]  /*5e90*/  CS2R R150, SRZ ;  /* 0x0000000000967805 */ /* 0x000fe2000001ff00 */
[----:B------:R-:W-:Y:S06]  /*5ea0*/  @!P0 BRA `(.L_x_0) ;  /* 0x000001f400408947 */ /* 0x000fec0003800000 */
[----:B------:R-:W0:Y:S01]  /*5eb0*/  LDC.64 R2, c[0x0][0x250] ;  /* 0x00009400ff027b82 */ /* 0x000e220000000a00 */
[C---:B------:R-:W-:Y:S01]  /*5ec0*/  LOP3.LUT R0, R235.reuse, 0x1, RZ, 0xc0, !PT ;  /* 0x00000001eb007812 */ /* 0x040fe200078ec0ff */
[----:B------:R-:W-:Y:S01]  /*5ed0*/  ULDC.64 UR12, c[0x0][0x260] ;  /* 0x00009800000c7ab9 */ /* 0x000fe20000000a00 */
[----:B------:R-:W-:Y:S01]  /*5ee0*/  LOP3.LUT R5, R235, 0x1c, RZ, 0xc0, !PT ;  /* 0x0000001ceb057812 */ /* 0x000fe200078ec0ff */
[----:B------:R-:W-:Y:S01]  /*5ef0*/  UMOV UR9, UR12 ;  /* 0x0000000c00097c82 */ /* 0x000fe20008000000 */
[----:B------:R-:W-:Y:S01]  /*5f00*/  SHF.R.U32.HI R20, RZ, 0x1, R235 ;  /* 0x00000001ff147819 */ /* 0x000fe200000116eb */
[----:B------:R-:W-:Y:S01]  /*5f10*/  UMOV UR8, UR13 ;  /* 0x0000000d00087c82 */ /* 0x000fe20008000000 */
[----:B------:R-:W-:Y:S01]  /*5f20*/  UMOV UR12, URZ ;  /* 0x0000003f000c7c82 */ /* 0x000fe20008000000 */
[----:B------:R-:W1:Y:S01]  /*5f30*/  S2UR UR4, SR_CTAID.Y ;  /* 0x00000000000479c3 */ /* 0x000e620000002600 */
[----:B------:R-:W-:Y:S01]  /*5f40*/  IMAD R5, R0, 0x2, R5 ;  /* 0x0000000200057824 */ /* 0x000fe200078e0205 */
[----:B------:R-:W-:Y:S01]  /*5f50*/  SGXT.U32 R20, R20, 0x1 ;  /* 0x000000011414781a */ /* 0x000fe20000000000 */
[----:B------:R-:W-:Y:S01]  /*5f60*/  IMAD.U32 R0, RZ, RZ, UR13 ;  /* 0x0000000dff007e24 */ /* 0x000fe2000f8e00ff */
[----:B------:R-:W-:Y:S01]  /*5f70*/  ULDC UR11, c[0x0][0x268] ;  /* 0x00009a00000b7ab9 */ /* 0x000fe20000000800 */
[----:B------:R-:W-:Y:S01]  /*5f80*/  UIADD3 UR10, UR5, 0x8000, URZ ;  /* 0x00008000050a7890 */ /* 0x000fe2000fffe03f */
[----:B------:R-:W-:Y:S01]  /*5f90*/  LOP3.LUT R20, R5, R20, RZ, 0xfc, !PT ;  /* 0x0000001405147212 */ /* 0x000fe200078efcff */
[----:B------:R-:W-:Y:S01]  /*5fa0*/  IMAD R5, R233, UR8, RZ ;  /* 0x00000008e9057c24 */ /* 0x000fe2000f8e02ff */
[----:B------:R-:W2:Y:S01]  /*5fb0*/  LDC R10, c[0x0][0x258] ;  /* 0x00009600ff0a7b82 */ /* 0x000ea20000000800 */
[----:B------:R3:W-:Y:S01]  /*5fc0*/  STL [R1+0x56c], R0 ;  /* 0x00056c0001007387 */ /* 0x0007e20000100800 */
[----:B------:R-:W-:Y:S01]  /*5fd0*/  USHF.R.U32.HI UR36, URZ, 0x4, UR5 ;  /* 0x000000043f247899 */ /* 0x000fe20008011605 */
[----:B------:R-:W-:Y:S01]  /*5fe0*/  CS2R R24, SRZ ;  /* 0x0000000000187805 */ /* 0x000fe2000001ff00 */
[----:B------:R-:W-:Y:S01]  /*5ff0*/  USHF.R.U32.HI UR10, URZ, 0x4, UR10 ;  /* 0x000000043f0a7899 */ /* 0x000fe2000801160a */
[----:B------:R-:W-:Y:S01]  /*6000*/  CS2R R26, SRZ ;  /* 0x00000000001a7805 */ /* 0x000fe2000001ff00 */
[----:B------:R-:W-:Y:S01]  /*6010*/  USGXT.U32 UR36, UR36, 0xe ;  /* 0x0000000e2424789a */ /* 0x000fe20008000000 */
[----:B------:R-:W-:Y:S01]  /*6020*/  CS2R R28, SRZ ;  /* 0x00000000001c7805 */ /* 0x000fe2000001ff00 */
[----:B------:R-:W4:Y:S01]  /*6030*/  LDC.64 R6, c[0x0][0x218] ;  /* 0x00008600ff067b82 */ /* 0x000f220000000a00 */
[C---:B0-----:R-:W-:Y:S01]  /*6040*/  IMAD R137, R3.reuse, 0x4d, RZ ;  /* 0x0000004d03897824 */ /* 0x041fe200078e02ff */
[----:B------:R-:W-:Y:S01]  /*6050*/  USGXT.U32 UR38, UR10, 0xe ;  /* 0x0000000e0a26789a */ /* 0x000fe20008000000 */
[----:B---3--:R-:W-:Y:S01]  /*6060*/  SHF.R.S32.HI R0, RZ, 0x1f, R5 ;  /* 0x0000001fff007819 */ /* 0x008fe20000011405 */
[C---:B------:R-:W-:Y:S01]  /*6070*/  IMAD R136, R3.reuse, 0x4e, RZ ;  /* 0x0000004e03887824 */ /* 0x040fe200078e02ff */
[----:B------:R-:W-:Y:S01]  /*6080*/  UIADD3 UR10, UP0, UR36, 0x2, URZ ;  /* 0x00000002240a7890 */ /* 0x000fe2000ff1e03f */
[C---:B------:R-:W-:Y:S01]  /*6090*/  IMAD R135, R3.reuse, 0x4f, RZ ;  /* 0x0000004f03877824 */ /* 0x040fe200078e02ff */
[----:B------:R-:W-:Y:S01]  /*60a0*/  UIADD3 UR14, UP1, UR38, 0x2, URZ ;  /* 0x00000002260e7890 */ /* 0x000fe2000ff3e03f */
[----:B------:R-:W0:Y:S01]  /*60b0*/  LDC.64 R22, c[0x0][0x220] ;  /* 0x00008800ff167b82 */ /* 0x000e220000000a00 */
[----:B-1----:R-:W-:Y:S01]  /*60c0*/  IMAD R2, R2, UR4, RZ ;  /* 0x0000000402027c24 */ /* 0x002fe2000f8e02ff */
[----:B------:R-:W-:Y:S01]  /*60d0*/  UIMAD UR4, UR4, UR9, URZ ;  /* 0x00000009040472a4 */ /* 0x000fe2000f8e023f */
[C---:B------:R-:W-:Y:S01]  /*60e0*/  IMAD R134, R3.reuse, 0x50, RZ ;  /* 0x0000005003867824 */ /* 0x040fe200078e02ff */
[----:B------:R-:W-:Y:S01]  /*60f0*/  CS2R R30, SRZ ;  /* 0x00000000001e7805 */ /* 0x000fe2000001ff00 */
[C---:B------:R-:W-:Y:S01]  /*6100*/  IMAD R133, R3.reuse, 0x51, RZ ;  /* 0x0000005103857824 */ /* 0x040fe200078e02ff */
[----:B------:R-:W-:Y:S01]  /*6110*/  USHF.R.S32.HI UR8, URZ, 0x1f, UR4 ;  /* 0x0000001f3f087899 */ /* 0x000fe20008011404 */
[----:B------:R-:W-:Y:S01]  /*6120*/  IMAD R132, R3, 0x52, RZ ;  /* 0x0000005203847824 */ /* 0x000fe200078e02ff */
[----:B------:R-:W1:Y:S01]  /*6130*/  LDC R151, c[0x0][0x268] ;  /* 0x00009a00ff977b82 */ /* 0x000e620000000800 */
[----:B--2---:R-:W-:Y:S01]  /*6140*/  IMAD R9, R233, R10, RZ ;  /* 0x0000000ae9097224 */ /* 0x004fe200078e02ff */
[----:B------:R-:W-:Y:S01]  /*6150*/  UMOV UR9, URZ ;  /* 0x0000003f00097c82 */ /* 0x000fe20008000000 */
[C---:B------:R-:W-:Y:S01]  /*6160*/  IMAD R131, R3.reuse, 0x53, RZ ;  /* 0x0000005303837824 */ /* 0x040fe200078e02ff */
[----:B------:R-:W-:Y:S01]  /*6170*/  UIADD3.X UR15, UR9, 0x40000040, URZ, UP1, !UPT ;  /* 0x40000040090f7890 */ /* 0x000fe20008ffe43f */
[----:B------:R-:W-:Y:S01]  /*6180*/  IMAD R10, R10, 0x80, R9 ;  /* 0x000000800a0a7824 */ /* 0x000fe200078e0209 */
[----:B------:R-:W-:Y:S01]  /*6190*/  CS2R R32, SRZ ;  /* 0x0000000000207805 */ /* 0x000fe2000001ff00 */
[C---:B------:R-:W-:Y:S01]  /*61a0*/  IMAD R130, R3.reuse, 0x54, RZ ;  /* 0x0000005403827824 */ /* 0x040fe200078e02ff */
[C---:B----4-:R-:W-:Y:S01]  /*61b0*/  IADD3 R4, P0, R2.reuse, R6, RZ ;  /* 0x0000000602047210 */ /* 0x050fe20007f1e0ff */
[C---:B------:R-:W-:Y:S01]  /*61c0*/  IMAD R129, R3.reuse, 0x55, RZ ;  /* 0x0000005503817824 */ /* 0x040fe200078e02ff */
[----:B------:R-:W2:Y:S01]  /*61d0*/  LDC R152, c[0x0][0x268] ;  /* 0x00009a00ff987b82 */ /* 0x000ea20000000800 */
[----:B------:R-:W-:Y:S01]  /*61e0*/  IMAD R128, R3, 0x56, RZ ;  /* 0x0000005603807824 */ /* 0x000fe200078e02ff */
[----:B------:R-:W-:Y:S01]  /*61f0*/  LEA.HI.X.SX32 R6, R2, R7, 0x1, P0 ;  /* 0x0000000702067211 */ /* 0x000fe200000f0eff */
[----:B------:R-:W-:Y:S01]  /*6200*/  IMAD.MOV.U32 R7, RZ, RZ, 0x3f800000 ;  /* 0x3f800000ff077424 */ /* 0x000fe200078e00ff */
[-C--:B------:R-:W-:Y:S01]  /*6210*/  IADD3 R2, P0, R9, R4.reuse, RZ ;  /* 0x0000000409027210 */ /* 0x080fe20007f1e0ff */
[----:B------:R-:W-:Y:S01]  /*6220*/  IMAD R127, R3, 0x57, RZ ;  /* 0x00000057037f7824 */ /* 0x000fe200078e02ff */
[----:B0-----:R-:W-:Y:S01]  /*6230*/  IADD3 R22, P2, P3, R5, UR4, R22 ;  /* 0x0000000405167c10 */ /* 0x001fe2000fb5e016 */
[----:B------:R-:W-:Y:S01]  /*6240*/  IMAD.MOV.U32 R5, RZ, RZ, 0x3f800000 ;  /* 0x3f800000ff057424 */ /* 0x000fe200078e00ff */
[----:B------:R-:W-:Y:S01]  /*6250*/  IADD3 R4, P1, R10, R4, RZ ;  /* 0x000000040a047210 */ /* 0x000fe20007f3e0ff */
[----:B------:R-:W-:Y:S01]  /*6260*/  IMAD R126, R3, 0x58, RZ ;  /* 0x00000058037e7824 */ /* 0x000fe200078e02ff */
[----:B------:R-:W-:Y:S01]  /*6270*/  IADD3.X R21, R0, UR8, R23, P2, P3 ;  /* 0x0000000800157c10 */ /* 0x000fe200097e6417 */
[----:B------:R-:W-:Y:S01]  /*6280*/  IMAD.U32 R0, RZ, RZ, UR12 ;  /* 0x0000000cff007e24 */ /* 0x000fe2000f8e00ff */
[-C--:B------:R-:W-:Y:S01]  /*6290*/  LEA.HI.X.SX32 R9, R9, R6.reuse, 0x1, P0 ;  /* 0x0000000609097211 */ /* 0x080fe200000f0eff */
[----:B------:R-:W-:Y:S01]  /*62a0*/  IMAD R125, R3, 0x59, RZ ;  /* 0x00000059037d7824 */ /* 0x000fe200078e02ff */
[----:B------:R-:W-:Y:S01]  /*62b0*/  LEA.HI.X.SX32 R10, R10, R6, 0x1, P1 ;  /* 0x000000060a0a7211 */ /* 0x000fe200008f0eff */
[----:B------:R-:W-:Y:S01]  /*62c0*/  IMAD.MOV.U32 R6, RZ, RZ, -0x800000 ;  /* 0xff800000ff067424 */ /* 0x000fe200078e00ff */
[----:B------:R-:W-:Y:S01]  /*62d0*/  STL [R1+0x568], R0 ;  /* 0x0005680001007387 */ /* 0x000fe20000100800 */
[----:B------:R-:W-:Y:S01]  /*62e0*/  IADD3 RZ, P1, R137, R2, RZ ;  /* 0x0000000289ff7210 */ /* 0x000fe20007f3e0ff */
[----:B------:R-:W-:Y:S01]  /*62f0*/  IMAD R124, R3, 0x5a, RZ ;  /* 0x0000005a037c7824 */ /* 0x000fe200078e02ff */
[----:B------:R-:W-:Y:S01]  /*6300*/  IADD3 RZ, P4, R137, R4, RZ ;  /* 0x0000000489ff7210 */ /* 0x000fe20007f9e0ff */
[----:B------:R0:W-:Y:S01]  /*6310*/  STL [R1+0x548], R6 ;  /* 0x0005480601007387 */ /* 0x0001e20000100800 */
[----:B------:R-:W-:Y:S01]  /*6320*/  SHF.R.S32.HI R137, RZ, 0x1f, R137 ;  /* 0x0000001fff897819 */ /* 0x000fe20000011489 */
[----:B------:R-:W-:Y:S01]  /*6330*/  IMAD R123, R3, 0x5b, RZ ;  /* 0x0000005b037b7824 */ /* 0x000fe200078e02ff */
[C---:B------:R-:W-:Y:S01]  /*6340*/  IADD3 RZ, P3, R136.reuse, R2, RZ ;  /* 0x0000000288ff7210 */ /* 0x040fe20007f7e0ff */
[----:B------:R-:W-:Y:S01]  /*6350*/  STL [R1+0x558], R5 ;  /* 0x0005580501007387 */ /* 0x000fe20000100800 */
[----:B------:R-:W-:Y:S01]  /*6360*/  IADD3 RZ, P2, R136, R4, RZ ;  /* 0x0000000488ff7210 */ /* 0x000fe20007f5e0ff */
[C---:B------:R-:W-:Y:S01]  /*6370*/  IMAD.X R150, R137.reuse, 0x1, R9, P1 ;  /* 0x0000000189967824 */ /* 0x040fe200008e0609 */
[----:B------:R-:W-:Y:S01]  /*6380*/  SHF.R.S32.HI R136, RZ, 0x1f, R136 ;  /* 0x0000001fff887819 */ /* 0x000fe20000011488 */
[----:B------:R3:W-:Y:S01]  /*6390*/  STL [R1+0x560], R7 ;  /* 0x0005600701007387 */ /* 0x0007e20000100800 */
[----:B------:R-:W-:Y:S01]  /*63a0*/  IMAD.X R137, R137, 0x1, R10, P4 ;  /* 0x0000000189897824 */ /* 0x000fe200020e060a */
[C---:B------:R-:W-:Y:S01]  /*63b0*/  IADD3 RZ, P6, R135.reuse, R2, RZ ;  /* 0x0000000287ff7210 */ /* 0x040fe20007fde0ff */
[----:B0-----:R-:W-:Y:S01]  /*63c0*/  IMAD.MOV.U32 R6, RZ, RZ, 0x3f800000 ;  /* 0x3f800000ff067424 */ /* 0x001fe200078e00ff */
[----:B------:R-:W-:Y:S01]  /*63d0*/  IADD3 RZ, P5, R135, R4, RZ ;  /* 0x0000000487ff7210 */ /* 0x000fe20007fbe0ff */
[C---:B------:R-:W-:Y:S01]  /*63e0*/  IMAD R122, R3.reuse, 0x5c, RZ ;  /* 0x0000005c037a7824 */ /* 0x040fe200078e02ff */
[----:B------:R-:W-:Y:S01]  /*63f0*/  SHF.R.S32.HI R135, RZ, 0x1f, R135 ;  /* 0x0000001fff877819 */ /* 0x000fe20000011487 */
[C---:B------:R-:W-:Y:S01]  /*6400*/  IMAD R121, R3.reuse, 0x5d, RZ ;  /* 0x0000005d03797824 */ /* 0x040fe200078e02ff */
[----:B------:R0:W-:Y:S01]  /*6410*/  STL [R1+0x564], R6 ;  /* 0x0005640601007387 */ /* 0x0001e20000100800 */
[C---:B------:R-:W-:Y:S01]  /*6420*/  IADD3 RZ, P1, R134.reuse, R2, RZ ;  /* 0x0000000286ff7210 */ /* 0x040fe20007f3e0ff */
[----:B---3--:R-:W-:Y:S01]  /*6430*/  IMAD.MOV.U32 R7, RZ, RZ, -0x800000 ;  /* 0xff800000ff077424 */ /* 0x008fe200078e00ff */
[----:B------:R-:W-:Y:S01]  /*6440*/  IADD3 RZ, P4, R134, R4, RZ ;  /* 0x0000000486ff7210 */ /* 0x000fe20007f9e0ff */
[----:B------:R3:W-:Y:S01]  /*6450*/  STL [R1+0x55c], R5 ;  /* 0x00055c0501007387 */ /* 0x0007e20000100800 */
[----:B------:R-:W-:Y:S01]  /*6460*/  SHF.R.S32.HI R134, RZ, 0x1f, R134 ;  /* 0x0000001fff867819 */ /* 0x000fe20000011486 */
[C---:B------:R-:W-:Y:S01]  /*6470*/  IMAD R120, R3.reuse, 0x5e, RZ ;  /* 0x0000005e03787824 */ /* 0x040fe200078e02ff */
[----:B------:R-:W4:Y:S01]  /*6480*/  LDC R153, c[0x0][0x268] ;  /* 0x00009a00ff997b82 */ /* 0x000f220000000800 */
[----:B------:R5:W-:Y:S01]  /*6490*/  STL [R1+0x54c], R7 ;  /* 0x00054c0701007387 */ /* 0x000be20000100800 */
[----:B------:R-:W-:Y:S01]  /*64a0*/  IMAD R8, R3, 0x62, RZ ;  /* 0x0000006203087824 */ /* 0x000fe200078e02ff */
[----:B------:R-:W-:Y:S01]  /*64b0*/  LOP3.LUT P0, RZ, R235, 0x1, RZ, 0xc0, !PT ;  /* 0x00000001ebff7812 */ /* 0x000fe2000780c0ff */
[----:B0-----:R-:W-:Y:S01]  /*64c0*/  IMAD.MOV.U32 R6, RZ, RZ, -0x800000 ;  /* 0xff800000ff067424 */ /* 0x001fe200078e00ff */
[----:B------:R-:W-:Y:S01]  /*64d0*/  UMOV UR8, URZ ;  /* 0x0000003f00087c82 */ /* 0x000fe20008000000 */
[C---:B------:R-:W-:Y:S01]  /*64e0*/  IMAD R11, R3.reuse, 0x63, RZ ;  /* 0x00000063030b7824 */ /* 0x040fe200078e02ff */
[----:B------:R-:W-:Y:S01]  /*64f0*/  CS2R R34, SRZ ;  /* 0x0000000000227805 */ /* 0x000fe2000001ff00 */
[----:B---3--:R-:W-:Y:S01]  /*6500*/  IMAD.MOV.U32 R5, RZ, RZ, -0x800000 ;  /* 0xff800000ff057424 */ /* 0x008fe200078e00ff */
[----:B------:R0:W-:Y:S01]  /*6510*/  STL [R1+0x550], R6 ;  /* 0x0005500601007387 */ /* 0x0001e20000100800 */
[C---:B------:R-:W-:Y:S01]  /*6520*/  IMAD R12, R3.reuse, 0x64, RZ ;  /* 0x00000064030c7824 */ /* 0x040fe200078e02ff */
[----:B------:R-:W3:Y:S01]  /*6530*/  LDC R154, c[0x0][0x268] ;  /* 0x00009a00ff9a7b82 */ /* 0x000ee20000000800 */
[C---:B-----5:R-:W-:Y:S01]  /*6540*/  IMAD R7, R3.reuse, 0x61, RZ ;  /* 0x0000006103077824 */ /* 0x060fe200078e02ff */
[----:B------:R-:W-:Y:S01]  /*6550*/  STL [R1], RZ ;  /* 0x000000ff01007387 */ /* 0x000fe20000100800 */
[C---:B------:R-:W-:Y:S01]  /*6560*/  IMAD R13, R3.reuse, 0x65, RZ ;  /* 0x00000065030d7824 */ /* 0x040fe200078e02ff */
[----:B------:R-:W-:Y:S01]  /*6570*/  CS2R R36, SRZ ;  /* 0x0000000000247805 */ /* 0x000fe2000001ff00 */
[C---:B------:R-:W-:Y:S01]  /*6580*/  IMAD R14, R3.reuse, 0x66, RZ ;  /* 0x00000066030e7824 */ /* 0x040fe200078e02ff */
[----:B------:R5:W-:Y:S01]  /*6590*/  STL [R1+0x554], R5 ;  /* 0x0005540501007387 */ /* 0x000be20000100800 */
[C---:B------:R-:W-:Y:S01]  /*65a0*/  IMAD R15, R3.reuse, 0x67, RZ ;  /* 0x00000067030f7824 */ /* 0x040fe200078e02ff */
[----:B------:R-:W3:Y:S01]  /*65b0*/  LDC R155, c[0x0][0x268] ;  /* 0x00009a00ff9b7b82 */ /* 0x000ee20000000800 */
[C---:B0-----:R-:W-:Y:S01]  /*65c0*/  IMAD R6, R3.reuse, 0x60, RZ ;  /* 0x0000006003067824 */ /* 0x041fe200078e02ff */
[----:B------:R-:W-:Y:S01]  /*65d0*/  STL [R1+0x4], RZ ;  /* 0x000004ff01007387 */ /* 0x000fe20000100800 */
[C---:B------:R-:W-:Y:S01]  /*65e0*/  IMAD R16, R3.reuse, 0x68, RZ ;  /* 0x0000006803107824 */ /* 0x040fe200078e02ff */
[----:B------:R-:W-:Y:S01]  /*65f0*/  CS2R R38, SRZ ;  /* 0x0000000000267805 */ /* 0x000fe2000001ff00 */
[C---:B------:R-:W-:Y:S01]  /*6600*/  IMAD R17, R3.reuse, 0x69, RZ ;  /* 0x0000006903117824 */ /* 0x040fe200078e02ff */
[----:B------:R-:W-:Y:S01]  /*6610*/  STL [R1+0x8], RZ ;  /* 0x000008ff01007387 */ /* 0x000fe20000100800 */
[C---:B------:R-:W-:Y:S01]  /*6620*/  IMAD R18, R3.reuse, 0x6a, RZ ;  /* 0x0000006a03127824 */ /* 0x040fe200078e02ff */
[----:B------:R-:W0:Y:S01]  /*6630*/  LDC R156, c[0x0][0x268] ;  /* 0x00009a00ff9c7b82 */ /* 0x000e220000000800 */
[C---:B-----5:R-:W-:Y:S01]  /*6640*/  IMAD R5, R3.reuse, 0x5f, RZ ;  /* 0x0000005f03057824 */ /* 0x060fe200078e02ff */
[----:B------:R-:W-:Y:S01]  /*6650*/  STL [R1+0xc], RZ ;  /* 0x00000cff01007387 */ /* 0x000fe20000100800 */
[C---:B------:R-:W-:Y:S01]  /*6660*/  IMAD R19, R3.reuse, 0x6b, RZ ;  /* 0x0000006b03137824 */ /* 0x040fe200078e02ff */
[----:B------:R-:W-:Y:S01]  /*6670*/  CS2R R40, SRZ ;  /* 0x0000000000287805 */ /* 0x000fe2000001ff00 */
[C---:B------:R-:W-:Y:S01]  /*6680*/  IMAD R23, R3.reuse, 0x6c, RZ ;  /* 0x0000006c03177824 */ /* 0x040fe200078e02ff */
[----:B------:R-:W-:Y:S01]  /*6690*/  STL [R1+0x10], RZ ;  /* 0x000010ff01007387 */ /* 0x000fe20000100800 */
[C---:B------:R-:W-:Y:S01]  /*66a0*/  IMAD R101, R3.reuse, 0x6d, RZ ;  /* 0x0000006d03657824 */ /* 0x040fe200078e02ff */
[----:B------:R-:W5:Y:S01]  /*66b0*/  LDC R157, c[0x0][0x268] ;  /* 0x00009a00ff9d7b82 */ /* 0x000f620000000800 */
[C---:B------:R-:W-:Y:S01]  /*66c0*/  IMAD R102, R3.reuse, 0x6e, RZ ;  /* 0x0000006e03667824 */ /* 0x040fe200078e02ff */
        /* <DEDUP_REMOVED lines=29> */
[----:B------:R-:W-:Y:S01]  /*68a0*/  IMAD R117, R3, 0x7d, RZ ;  /* 0x0000007d03757824 */ /* 0x000fe200078e02ff */
[----:B------:R-:W5:Y:S01]  /*68b0*/  LDC R161, c[0x0][0x268] ;  /* 0x00009a00ffa17b82 */ /* 0x000f620000000800 */
[----:B-1----:R-:W-:Y:S01]  /*68c0*/  IMAD R151, R151, 0x3, RZ ;  /* 0x0000000397977824 */ /* 0x002fe200078e02ff */
[----:B------:R-:W-:Y:S01]  /*68d0*/  STL [R1+0x34], RZ ;  /* 0x000034ff01007387 */ /* 0x000fe20000100800 */
[----:B--2---:R-:W-:Y:S01]  /*68e0*/  IMAD.SHL.U32 R152, R152, 0x4, RZ ;  /* 0x0000000498987824 */ /* 0x004fe200078e00ff */
[----:B------:R-:W-:Y:S01]  /*68f0*/  CS2R R50, SRZ ;  /* 0x0000000000327805 */ /* 0x000fe2000001ff00 */
[----:B----4-:R-:W-:Y:S01]  /*6900*/  IMAD R153, R153, 0x5, RZ ;  /* 0x0000000599997824 */ /* 0x010fe200078e02ff */
[----:B------:R-:W-:Y:S01]  /*6910*/  STL [R1+0x38], RZ ;  /* 0x000038ff01007387 */ /* 0x000fe20000100800 */
[----:B---3--:R-:W-:Y:S01]  /*6920*/  IMAD R154, R154, 0x6, RZ ;  /* 0x000000069a9a7824 */ /* 0x008fe200078e02ff */
[----:B------:R-:W1:Y:S01]  /*6930*/  LDC R162, c[0x0][0x268] ;  /* 0x00009a00ffa27b82 */ /* 0x000e620000000800 */
[----:B------:R-:W-:Y:S01]  /*6940*/  IMAD R155, R155, 0x7, RZ ;  /* 0x000000079b9b7824 */ /* 0x000fe200078e02ff */
[----:B------:R-:W-:Y:S01]  /*6950*/  STL [R1+0x3c], RZ ;  /* 0x00003cff01007387 */ /* 0x000fe20000100800 */
[----:B0-----:R-:W-:Y:S01]  /*6960*/  IMAD.SHL.U32 R156, R156, 0x8, RZ ;  /* 0x000000089c9c7824 */ /* 0x001fe200078e00ff */
[----:B------:R-:W-:Y:S01]  /*6970*/  CS2R R52, SRZ ;  /* 0x0000000000347805 */ /* 0x000fe2000001ff00 */
[----:B-----5:R-:W-:Y:S01]  /*6980*/  IMAD R157, R157, 0x9, RZ ;  /* 0x000000099d9d7824 */ /* 0x020fe200078e02ff */
[----:B------:R-:W-:Y:S01]  /*6990*/  STL [R1+0x40], RZ ;  /* 0x000040ff01007387 */ /* 0x000fe20000100800 */
[----:B------:R-:W-:Y:S01]  /*69a0*/  IMAD R158, R158, 0xa, RZ ;  /* 0x0000000a9e9e7824 */ /* 0x000fe200078e02ff */
[----:B------:R-:W0:Y:S01]  /*69b0*/  LDC R163, c[0x0][0x268] ;  /* 0x00009a00ffa37b82 */ /* 0x000e220000000800 */
[----:B------:R-:W-:Y:S01]  /*69c0*/  IMAD R159, R159, 0xb, RZ ;  /* 0x0000000b9f9f7824 */ /* 0x000fe200078e02ff */
[----:B------:R-:W-:Y:S01]  /*69d0*/  STL [R1+0x44], RZ ;  /* 0x000044ff01007387 */ /* 0x000fe20000100800 */
[----:B------:R-:W-:Y:S01]  /*69e0*/  IMAD R160, R160, 0xc, RZ ;  /* 0x0000000ca0a07824 */ /* 0x000fe200078e02ff */
[----:B------:R-:W-:Y:S01]  /*69f0*/  CS2R R54, SRZ ;  /* 0x0000000000367805 */ /* 0x000fe2000001ff00 */
[C---:B------:R-:W-:Y:S01]  /*6a00*/  IMAD R139, R3.reuse, 0x3, RZ ;  /* 0x00000003038b7824 */ /* 0x040fe200078e02ff */
[----:B------:R-:W-:Y:S01]  /*6a10*/  STL [R1+0x48], RZ ;  /* 0x000048ff01007387 */ /* 0x000fe20000100800 */
[----:B------:R-:W-:Y:S01]  /*6a20*/  IMAD.SHL.U32 R140, R3, 0x4, RZ ;  /* 0x00000004038c7824 */ /* 0x000fe200078e00ff */
[----:B------:R-:W2:Y:S01]  /*6a30*/  LDC R164, c[0x0][0x268] ;  /* 0x00009a00ffa47b82 */ /* 0x000ea20000000800 */
[----:B------:R-:W-:Y:S01]  /*6a40*/  IMAD R161, R161, 0xd, RZ ;  /* 0x0000000da1a17824 */ /* 0x000fe200078e02ff */
[----:B------:R-:W-:Y:S01]  /*6a50*/  STL [R1+0x4c], RZ ;  /* 0x00004cff01007387 */ /* 0x000fe20000100800 */
[C---:B------:R-:W-:Y:S01]  /*6a60*/  IMAD R142, R3.reuse, 0x6, RZ ;  /* 0x00000006038e7824 */ /* 0x040fe200078e02ff */
[----:B------:R-:W-:Y:S01]  /*6a70*/  CS2R R56, SRZ ;  /* 0x0000000000387805 */ /* 0x000fe2000001ff00 */
[C---:B------:R-:W-:Y:S01]  /*6a80*/  IMAD R143, R3.reuse, 0x7, RZ ;  /* 0x00000007038f7824 */ /* 0x040fe200078e02ff */
[----:B------:R-:W-:Y:S01]  /*6a90*/  STL [R1+0x50], RZ ;  /* 0x000050ff01007387 */ /* 0x000fe20000100800 */
[C---:B------:R-:W-:Y:S01]  /*6aa0*/  IMAD.SHL.U32 R144, R3.reuse, 0x8, RZ ;  /* 0x0000000803907824 */ /* 0x040fe200078e00ff */
[----:B------:R-:W3:Y:S01]  /*6ab0*/  LDC R165, c[0x0][0x268] ;  /* 0x00009a00ffa57b82 */ /* 0x000ee20000000800 */
[----:B-1----:R-:W-:Y:S01]  /*6ac0*/  IMAD R162, R162, 0xe, RZ ;  /* 0x0000000ea2a27824 */ /* 0x002fe200078e02ff */
[----:B------:R-:W-:Y:S01]  /*6ad0*/  STL [R1+0x54], RZ ;  /* 0x000054ff01007387 */ /* 0x000fe20000100800 */
[C---:B------:R-:W-:Y:S01]  /*6ae0*/  IMAD R145, R3.reuse, 0x9, RZ ;  /* 0x0000000903917824 */ /* 0x040fe200078e02ff */
[----:B------:R-:W-:Y:S01]  /*6af0*/  CS2R R58, SRZ ;  /* 0x00000000003a7805 */ /* 0x000fe2000001ff00 */
[C---:B------:R-:W-:Y:S01]  /*6b00*/  IMAD R146, R3.reuse, 0xa, RZ ;  /* 0x0000000a03927824 */ /* 0x040fe200078e02ff */
[----:B------:R-:W-:Y:S01]  /*6b10*/  STL [R1+0x58], RZ ;  /* 0x000058ff01007387 */ /* 0x000fe20000100800 */
[----:B------:R-:W-:Y:S01]  /*6b20*/  IMAD R147, R3, 0xb, RZ ;  /* 0x0000000b03937824 */ /* 0x000fe200078e02ff */
[----:B------:R-:W1:Y:S01]  /*6b30*/  LDC R166, c[0x0][0x268] ;  /* 0x00009a00ffa67b82 */ /* 0x000e620000000800 */
[----:B0-----:R-:W-:Y:S01]  /*6b40*/  IMAD R163, R163, 0xf, RZ ;  /* 0x0000000fa3a37824 */ /* 0x001fe200078e02ff */
[----:B------:R-:W-:Y:S01]  /*6b50*/  STL [R1+0x5c], RZ ;  /* 0x00005cff01007387 */ /* 0x000fe20000100800 */
[C---:B------:R-:W-:Y:S01]  /*6b60*/  IMAD R148, R3.reuse, 0xc, RZ ;  /* 0x0000000c03947824 */ /* 0x040fe200078e02ff */
[----:B------:R-:W-:Y:S01]  /*6b70*/  CS2R R60, SRZ ;  /* 0x00000000003c7805 */ /* 0x000fe2000001ff00 */
[C---:B------:R-:W-:Y:S01]  /*6b80*/  IMAD R149, R3.reuse, 0xd, RZ ;  /* 0x0000000d03957824 */ /* 0x040fe200078e02ff */
[----:B------:R-:W-:Y:S01]  /*6b90*/  STL [R1+0x60], RZ ;  /* 0x000060ff01007387 */ /* 0x000fe20000100800 */
[C---:B------:R-:W-:Y:S01]  /*6ba0*/  IMAD.SHL.U32 R138, R3.reuse, 0x2, RZ ;  /* 0x00000002038a7824 */ /* 0x040fe200078e00ff */
[----:B------:R-:W0:Y:S01]  /*6bb0*/  LDC R167, c[0x0][0x268] ;  /* 0x00009a00ffa77b82 */ /* 0x000e220000000800 */
[----:B--2---:R-:W-:Y:S01]  /*6bc0*/  IMAD.SHL.U32 R164, R164, 0x10, RZ ;  /* 0x00000010a4a47824 */ /* 0x004fe200078e00ff */
[----:B------:R-:W-:Y:S01]  /*6bd0*/  STL [R1+0x64], RZ ;  /* 0x000064ff01007387 */ /* 0x000fe20000100800 */
[C---:B------:R-:W-:Y:S01]  /*6be0*/  IMAD R141, R3.reuse, 0x5, RZ ;  /* 0x00000005038d7824 */ /* 0x040fe200078e02ff */
[----:B------:R-:W-:Y:S01]  /*6bf0*/  CS2R R62, SRZ ;  /* 0x00000000003e7805 */ /* 0x000fe2000001ff00 */
[C---:B------:R-:W-:Y:S01]  /*6c00*/  IMAD R118, R3.reuse, 0x7e, RZ ;  /* 0x0000007e03767824 */ /* 0x040fe200078e02ff */
[----:B------:R-:W-:Y:S01]  /*6c10*/  STL [R1+0x68], RZ ;  /* 0x000068ff01007387 */ /* 0x000fe20000100800 */
[----:B------:R-:W-:Y:S01]  /*6c20*/  IMAD R119, R3, 0x7f, RZ ;  /* 0x0000007f03777824 */ /* 0x000fe200078e02ff */
[----:B------:R-:W2:Y:S01]  /*6c30*/  LDC R168, c[0x0][0x268] ;  /* 0x00009a00ffa87b82 */ /* 0x000ea20000000800 */
[----:B---3--:R-:W-:Y:S01]  /*6c40*/  IMAD R165, R165, 0x11, RZ ;  /* 0x00000011a5a57824 */ /* 0x008fe200078e02ff */
[----:B------:R-:W-:Y:S01]  /*6c50*/  STL [R1+0x6c], RZ ;  /* 0x00006cff01007387 */ /* 0x000fe20000100800 */
[----:B------:R-:W-:Y:S01]  /*6c60*/  IMAD.MOV.U32 R0, RZ, RZ, RZ ;  /* 0x000000ffff007224 */ /* 0x000fe200078e00ff */
[----:B------:R-:W-:-:S02]  /*6c70*/  CS2R R64, SRZ ;  /* 0x0000000000407805 */ /* 0x000fc4000001ff00 */
[----:B------:R-:W-:Y:S01]  /*6c80*/  CS2R R66, SRZ ;  /* 0x0000000000427805 */ /* 0x000fe2000001ff00 */
[----:B------:R-:W-:Y:S01]  /*6c90*/  STL [R1+0x70], RZ ;  /* 0x000070ff01007387 */ /* 0x000fe20000100800 */
[----:B------:R-:W-:Y:S01]  /*6ca0*/  CS2R R68, SRZ ;  /* 0x0000000000447805 */ /* 0x000fe2000001ff00 */
[----:B------:R-:W3:Y:S01]  /*6cb0*/  LDC R169, c[0x0][0x268] ;  /* 0x00009a00ffa97b82 */ /* 0x000ee20000000800 */
[----:B-1----:R-:W-:Y:S01]  /*6cc0*/  IMAD R166, R166, 0x12, RZ ;  /* 0x00000012a6a67824 */ /* 0x002fe200078e02ff */
[----:B------:R-:W-:Y:S01]  /*6cd0*/  STL [R1+0x74], RZ ;  /* 0x000074ff01007387 */ /* 0x000fe20000100800 */
[----:B------:R-:W-:Y:S02]  /*6ce0*/  CS2R R70, SRZ ;  /* 0x0000000000467805 */ /* 0x000fe4000001ff00 */
[----:B------:R-:W-:Y:S02]  /*6cf0*/  CS2R R72, SRZ ;  /* 0x0000000000487805 */ /* 0x000fe4000001ff00 */
[----:B------:R-:W-:Y:S01]  /*6d00*/  CS2R R74, SRZ ;  /* 0x00000000004a7805 */ /* 0x000fe2000001ff00 */
[----:B------:R-:W-:Y:S01]  /*6d10*/  STL [R1+0x78], RZ ;  /* 0x000078ff01007387 */ /* 0x000fe20000100800 */
[----:B------:R-:W-:Y:S01]  /*6d20*/  CS2R R76, SRZ ;  /* 0x00000000004c7805 */ /* 0x000fe2000001ff00 */
[----:B------:R-:W1:Y:S01]  /*6d30*/  LDC R170, c[0x0][0x268] ;  /* 0x00009a00ffaa7b82 */ /* 0x000e620000000800 */
[----:B0-----:R-:W-:Y:S01]  /*6d40*/  IMAD R167, R167, 0x13, RZ ;  /* 0x00000013a7a77824 */ /* 0x001fe200078e02ff */
[----:B------:R-:W-:Y:S01]  /*6d50*/  STL [R1+0x7c], RZ ;  /* 0x00007cff01007387 */ /* 0x000fe20000100800 */
[----:B------:R-:W-:-:S02]  /*6d60*/  CS2R R78, SRZ ;  /* 0x00000000004e7805 */ /* 0x000fc4000001ff00 */
[----:B------:R-:W-:Y:S02]  /*6d70*/  CS2R R80, SRZ ;  /* 0x0000000000507805 */ /* 0x000fe4000001ff00 */
[----:B------:R-:W-:Y:S01]  /*6d80*/  CS2R R82, SRZ ;  /* 0x0000000000527805 */ /* 0x000fe2000001ff00 */
[----:B------:R-:W-:Y:S01]  /*6d90*/  STL [R1+0x80], RZ ;  /* 0x000080ff01007387 */ /* 0x000fe20000100800 */
[----:B------:R-:W-:Y:S01]  /*6da0*/  CS2R R84, SRZ ;  /* 0x0000000000547805 */ /* 0x000fe2000001ff00 */
[----:B------:R-:W0:Y:S01]  /*6db0*/  LDC R171, c[0x0][0x268] ;  /* 0x00009a00ffab7b82 */ /* 0x000e220000000800 */
[----:B--2---:R-:W-:Y:S01]  /*6dc0*/  IMAD R168, R168, 0x14, RZ ;  /* 0x00000014a8a87824 */ /* 0x004fe200078e02ff */
[----:B------:R-:W-:Y:S01]  /*6dd0*/  STL [R1+0x84], RZ ;  /* 0x000084ff01007387 */ /* 0x000fe20000100800 */
[----:B------:R-:W-:Y:S02]  /*6de0*/  CS2R R86, SRZ ;  /* 0x0000000000567805 */ /* 0x000fe4000001ff00 */
[----:B------:R-:W-:-:S02]  /*6df0*/  CS2R R88, SRZ ;  /* 0x0000000000587805 */ /* 0x000fc4000001ff00 */
[----:B------:R-:W-:Y:S01]  /*6e00*/  CS2R R90, SRZ ;  /* 0x00000000005a7805 */ /* 0x000fe2000001ff00 */
[----:B------:R-:W-:Y:S01]  /*6e10*/  STL [R1+0x88], RZ ;  /* 0x000088ff01007387 */ /* 0x000fe20000100800 */
[----:B------:R-:W-:Y:S01]  /*6e20*/  CS2R R92, SRZ ;  /* 0x00000000005c7805 */ /* 0x000fe2000001ff00 */
[----:B------:R-:W2:Y:S01]  /*6e30*/  LDC R172, c[0x0][0x268] ;  /* 0x00009a00ffac7b82 */ /* 0x000ea20000000800 */
[----:B---3--:R-:W-:Y:S01]  /*6e40*/  IMAD R169, R169, 0x15, RZ ;  /* 0x00000015a9a97824 */ /* 0x008fe200078e02ff */
[----:B------:R-:W-:Y:S01]  /*6e50*/  STL [R1+0x8c], RZ ;  /* 0x00008cff01007387 */ /* 0x000fe20000100800 */
[----:B------:R-:W-:Y:S02]  /*6e60*/  CS2R R94, SRZ ;  /* 0x00000000005e7805 */ /* 0x000fe4000001ff00 */
[----:B------:R-:W-:Y:S02]  /*6e70*/  CS2R R96, SRZ ;  /* 0x0000000000607805 */ /* 0x000fe4000001ff00 */
[----:B------:R-:W-:Y:S01]  /*6e80*/  CS2R R98, SRZ ;  /* 0x0000000000627805 */ /* 0x000fe2000001ff00 */
[----:B------:R-:W-:Y:S01]  /*6e90*/  STL [R1+0x90], RZ ;  /* 0x000090ff01007387 */ /* 0x000fe20000100800 */
[----:B------:R-:W-:Y:S01]  /*6ea0*/  UMOV UR4, URZ ;  /* 0x0000003f00047c82 */ /* 0x000fe20008000000 */
[----:B------:R-:W3:Y:S01]  /*6eb0*/  LDC R173, c[0x0][0x268] ;  /* 0x00009a00ffad7b82 */ /* 0x000ee20000000800 */
[----:B-1----:R-:W-:Y:S01]  /*6ec0*/  IMAD R170, R170, 0x16, RZ ;  /* 0x00000016aaaa7824 */ /* 0x002fe200078e02ff */
[----:B------:R-:W-:Y:S01]  /*6ed0*/  STL [R1+0x94], RZ ;  /* 0x000094ff01007387 */ /* 0x000fe20000100800 */
[----:B------:R-:W-:Y:S01]  /*6ee0*/  ULDC UR60, c[0x0][0x238] ;  /* 0x00008e00003c7ab9 */ /* 0x000fe20000000800 */
[----:B------:R-:W-:-:S02]  /*6ef0*/  UMOV UR39, 0x40000040 ;  /* 0x4000004000277882 */ /* 0x000fc40000000000 */
[----:B------:R-:W-:Y:S02]  /*6f00*/  STL [R1+0x98], RZ ;  /* 0x000098ff01007387 */ /* 0x000fe40000100800 */
[----:B------:R-:W1:Y:S01]  /*6f10*/  LDC R174, c[0x0][0x268] ;  /* 0x00009a00ffae7b82 */ /* 0x000e620000000800 */
[----:B0-----:R-:W-:Y:S01]  /*6f20*/  IMAD R171, R171, 0x17, RZ ;  /* 0x00000017abab7824 */ /* 0x001fe200078e02ff */
[----:B------:R-:W-:Y:S04]  /*6f30*/  STL [R1+0x9c], RZ ;  /* 0x00009cff01007387 */ /* 0x000fe80000100800 */
[----:B------:R-:W-:Y:S02]  /*6f40*/  STL [R1+0xa0], RZ ;  /* 0x0000a0ff01007387 */ /* 0x000fe40000100800 */
[----:B------:R-:W0:Y:S01]  /*6f50*/  LDC R175, c[0x0][0x268] ;  /* 0x00009a00ffaf7b82 */ /* 0x000e220000000800 */
[----:B--2---:R-:W-:Y:S01]  /*6f60*/  IMAD R172, R172, 0x18, RZ ;  /* 0x00000018acac7824 */ /* 0x004fe200078e02ff */
[----:B------:R-:W-:Y:S04]  /*6f70*/  STL [R1+0xa4], RZ ;  /* 0x0000a4ff01007387 */ /* 0x000fe80000100800 */
[----:B------:R-:W-:Y:S02]  /*6f80*/  STL [R1+0xa8], RZ ;  /* 0x0000a8ff01007387 */ /* 0x000fe40000100800 */
[----:B------:R-:W2:Y:S01]  /*6f90*/  LDC R176, c[0x0][0x268] ;  /* 0x00009a00ffb07b82 */ /* 0x000ea20000000800 */
[----:B---3--:R-:W-:Y:S01]  /*6fa0*/  IMAD R173, R173, 0x19, RZ ;  /* 0x00000019adad7824 */ /* 0x008fe200078e02ff */
[----:B------:R-:W-:Y:S04]  /*6fb0*/  STL [R1+0xac], RZ ;  /* 0x0000acff01007387 */ /* 0x000fe80000100800 */
[----:B------:R-:W-:Y:S02]  /*6fc0*/  STL [R1+0xb0], RZ ;  /* 0x0000b0ff01007387 */ /* 0x000fe40000100800 */
[----:B------:R-:W3:Y:S01]  /*6fd0*/  LDC R177, c[0x0][0x268] ;  /* 0x00009a00ffb17b82 */ /* 0x000ee20000000800 */
[----:B-1----:R-:W-:Y:S01]  /*6fe0*/  IMAD R174, R174, 0x1a, RZ ;  /* 0x0000001aaeae7824 */ /* 0x002fe200078e02ff */
[----:B------:R-:W-:Y:S04]  /*6ff0*/  STL [R1+0xb4], RZ ;  /* 0x0000b4ff01007387 */ /* 0x000fe80000100800 */
        /* <DEDUP_REMOVED lines=22> */
[----:B--2---:R-:W-:Y:S01]  /*7160*/  IMAD.SHL.U32 R180, R180, 0x20, RZ ;  /* 0x00000020b4b47824 */ /* 0x004fe200078e00ff */
        /* <DEDUP_REMOVED lines=141> */
[----:B------:R0:W-:Y:S02]  /*7a40*/  STL [R1+0xf5c], R150 ;  /* 0x000f5c9601007387 */ /* 0x0001e40000100800 */
[----:B------:R-:W4:Y:S01]  /*7a50*/  LDC R219, c[0x0][0x268] ;  /* 0x00009a00ffdb7b82 */ /* 0x000f220000000800 */
[----:B--2---:R-:W-:Y:S01]  /*7a60*/  IMAD R216, R216, 0x44, RZ ;  /* 0x00000044d8d87824 */ /* 0x004fe200078e02ff */
[----:B------:R2:W-:Y:S06]  /*7a70*/  STL [R1+0xf58], R137 ;  /* 0x000f588901007387 */ /* 0x0005ec0000100800 */
[----:B0-----:R-:W0:Y:S01]  /*7a80*/  LDC R150, c[0x0][0x268] ;  /* 0x00009a00ff967b82 */ /* 0x001e220000000800 */
[----:B---3--:R-:W-:-:S02]  /*7a90*/  IMAD R217, R217, 0x45, RZ ;  /* 0x00000045d9d97824 */ /* 0x008fc400078e02ff */
[C---:B--2---:R-:W-:Y:S01]  /*7aa0*/  IMAD.X R137, R136.reuse, 0x1, R9, P3 ;  /* 0x0000000188897824 */ /* 0x044fe200018e0609 */
[C---:B------:R-:W-:Y:S01]  /*7ab0*/  IADD3 RZ, P3, R133.reuse, R2, RZ ;  /* 0x0000000285ff7210 */ /* 0x040fe20007f7e0ff */
[----:B------:R-:W-:Y:S01]  /*7ac0*/  IMAD.X R136, R136, 0x1, R10, P2 ;  /* 0x0000000188887824 */ /* 0x000fe200010e060a */
[----:B------:R-:W-:Y:S02]  /*7ad0*/  IADD3 RZ, P2, R133, R4, RZ ;  /* 0x0000000485ff7210 */ /* 0x000fe40007f5e0ff */
[----:B------:R-:W2:Y:S01]  /*7ae0*/  LDC R220, c[0x0][0x268] ;  /* 0x00009a00ffdc7b82 */ /* 0x000ea20000000800 */
[----:B------:R-:W-:Y:S01]  /*7af0*/  STL [R1+0xf54], R137 ;  /* 0x000f548901007387 */ /* 0x000fe20000100800 */
[----:B------:R-:W-:Y:S01]  /*7b00*/  SHF.R.S32.HI R133, RZ, 0x1f, R133 ;  /* 0x0000001fff857819 */ /* 0x000fe20000011485 */
[----:B-1----:R-:W-:Y:S02]  /*7b10*/  IMAD R218, R218, 0x46, RZ ;  /* 0x00000046dada7824 */ /* 0x002fe400078e02ff */
[----:B------:R1:W-:Y:S03]  /*7b20*/  STL [R1+0xf50], R136 ;  /* 0x000f508801007387 */ /* 0x0003e60000100800 */
[----:B------:R-:W3:Y:S01]  /*7b30*/  LDC R221, c[0x0][0x268] ;  /* 0x00009a00ffdd7b82 */ /* 0x000ee20000000800 */
[----:B----4-:R-:W-:-:S02]  /*7b40*/  IMAD R219, R219, 0x47, RZ ;  /* 0x00000047dbdb7824 */ /* 0x010fc400078e02ff */
[C---:B-1----:R-:W-:Y:S01]  /*7b50*/  IMAD.X R136, R135.reuse, 0x1, R9, P6 ;  /* 0x0000000187887824 */ /* 0x042fe200030e0609 */
[C---:B------:R-:W-:Y:S01]  /*7b60*/  IADD3 RZ, P6, R132.reuse, R2, RZ ;  /* 0x0000000284ff7210 */ /* 0x040fe20007fde0ff */
[----:B------:R-:W-:Y:S01]  /*7b70*/  IMAD.X R135, R135, 0x1, R10, P5 ;  /* 0x0000000187877824 */ /* 0x000fe200028e060a */
[----:B------:R-:W-:Y:S02]  /*7b80*/  IADD3 RZ, P5, R132, R4, RZ ;  /* 0x0000000484ff7210 */ /* 0x000fe40007fbe0ff */
[----:B------:R-:W1:Y:S01]  /*7b90*/  LDC R137, c[0x0][0x268] ;  /* 0x00009a00ff897b82 */ /* 0x000e620000000800 */
[----:B------:R-:W-:Y:S01]  /*7ba0*/  STL [R1+0xf4c], R136 ;  /* 0x000f4c8801007387 */ /* 0x000fe20000100800 */
[----:B------:R-:W-:Y:S01]  /*7bb0*/  SHF.R.S32.HI R132, RZ, 0x1f, R132 ;  /* 0x0000001fff847819 */ /* 0x000fe20000011484 */
[----:B0-----:R-:W-:Y:S02]  /*7bc0*/  IMAD.SHL.U32 R150, R150, 0x2, RZ ;  /* 0x0000000296967824 */ /* 0x001fe400078e00ff */
[----:B------:R0:W-:Y:S01]  /*7bd0*/  STL [R1+0xf48], R135 ;  /* 0x000f488701007387 */ /* 0x0001e20000100800 */
[----:B--2---:R-:W-:-:S02]  /*7be0*/  IMAD R220, R220, 0x48, RZ ;  /* 0x00000048dcdc7824 */ /* 0x004fc400078e02ff */
[----:B------:R-:W2:Y:S01]  /*7bf0*/  LDC R222, c[0x0][0x268] ;  /* 0x00009a00ffde7b82 */ /* 0x000ea20000000800 */
[----:B---3--:R-:W-:Y:S02]  /*7c00*/  IMAD R221, R221, 0x49, RZ ;  /* 0x00000049dddd7824 */ /* 0x008fe400078e02ff */
[C---:B0-----:R-:W-:Y:S01]  /*7c10*/  IMAD.X R135, R134.reuse, 0x1, R9, P1 ;  /* 0x0000000186877824 */ /* 0x041fe200008e0609 */
[C---:B------:R-:W-:Y:S01]  /*7c20*/  IADD3 RZ, P1, R131.reuse, R2, RZ ;  /* 0x0000000283ff7210 */ /* 0x040fe20007f3e0ff */
[----:B------:R-:W-:Y:S01]  /*7c30*/  IMAD.X R134, R134, 0x1, R10, P4 ;  /* 0x0000000186867824 */ /* 0x000fe200020e060a */
[----:B------:R-:W-:Y:S02]  /*7c40*/  IADD3 RZ, P4, R131, R4, RZ ;  /* 0x0000000483ff7210 */ /* 0x000fe40007f9e0ff */
[----:B------:R-:W0:Y:S01]  /*7c50*/  LDC R223, c[0x0][0x268] ;  /* 0x00009a00ffdf7b82 */ /* 0x000e220000000800 */
[----:B------:R-:W-:Y:S01]  /*7c60*/  STL [R1+0xf44], R135 ;  /* 0x000f448701007387 */ /* 0x000fe20000100800 */
[----:B------:R-:W-:-:S03]  /*7c70*/  SHF.R.S32.HI R131, RZ, 0x1f, R131 ;  /* 0x0000001fff837819 */ /* 0x000fc60000011483 */
[----:B------:R3:W-:Y:S03]  /*7c80*/  STL [R1+0xf40], R134 ;  /* 0x000f408601007387 */ /* 0x0007e60000100800 */
[----:B------:R-:W4:Y:S01]  /*7c90*/  LDC R224, c[0x0][0x268] ;  /* 0x00009a00ffe07b82 */ /* 0x000f220000000800 */
[----:B--2---:R-:W-:Y:S02]  /*7ca0*/  IMAD R222, R222, 0x4a, RZ ;  /* 0x0000004adede7824 */ /* 0x004fe400078e02ff */
[C---:B---3--:R-:W-:Y:S01]  /*7cb0*/  IMAD.X R134, R133.reuse, 0x1, R9, P3 ;  /* 0x0000000185867824 */ /* 0x048fe200018e0609 */
[C---:B------:R-:W-:Y:S01]  /*7cc0*/  IADD3 RZ, P3, R130.reuse, R2, RZ ;  /* 0x0000000282ff7210 */ /* 0x040fe20007f7e0ff */
[----:B------:R-:W-:Y:S01]  /*7cd0*/  IMAD.X R133, R133, 0x1, R10, P2 ;  /* 0x0000000185857824 */ /* 0x000fe200010e060a */
[----:B------:R-:W-:Y:S02]  /*7ce0*/  IADD3 RZ, P2, R130, R4, RZ ;  /* 0x0000000482ff7210 */ /* 0x000fe40007f5e0ff */
[----:B------:R-:W2:Y:S01]  /*7cf0*/  LDC R225, c[0x0][0x268] ;  /* 0x00009a00ffe17b82 */ /* 0x000ea20000000800 */
[----:B------:R-:W-:Y:S01]  /*7d00*/  STL [R1+0xf3c], R134 ;  /* 0x000f3c8601007387 */ /* 0x000fe20000100800 */
[----:B------:R-:W-:-:S03]  /*7d10*/  SHF.R.S32.HI R130, RZ, 0x1f, R130 ;  /* 0x0000001fff827819 */ /* 0x000fc60000011482 */
[----:B------:R3:W-:Y:S01]  /*7d20*/  STL [R1+0xf38], R133 ;  /* 0x000f388501007387 */ /* 0x0007e20000100800 */
[----:B0-----:R-:W-:Y:S02]  /*7d30*/  IMAD R223, R223, 0x4b, RZ ;  /* 0x0000004bdfdf7824 */ /* 0x001fe400078e02ff */
[----:B------:R-:W0:Y:S01]  /*7d40*/  LDC R226, c[0x0][0x268] ;  /* 0x00009a00ffe27b82 */ /* 0x000e220000000800 */
[----:B----4-:R-:W-:Y:S02]  /*7d50*/  IMAD R224, R224, 0x4c, RZ ;  /* 0x0000004ce0e07824 */ /* 0x010fe400078e02ff */
[C---:B---3--:R-:W-:Y:S01]  /*7d60*/  IMAD.X R133, R132.reuse, 0x1, R9, P6 ;  /* 0x0000000184857824 */ /* 0x048fe200030e0609 */
[C---:B------:R-:W-:Y:S01]  /*7d70*/  IADD3 RZ, P6, R129.reuse, R2, RZ ;  /* 0x0000000281ff7210 */ /* 0x040fe20007fde0ff */
[----:B------:R-:W-:Y:S01]  /*7d80*/  IMAD.X R132, R132, 0x1, R10, P5 ;  /* 0x0000000184847824 */ /* 0x000fe200028e060a */
[----:B------:R-:W-:Y:S02]  /*7d90*/  IADD3 RZ, P5, R129, R4, RZ ;  /* 0x0000000481ff7210 */ /* 0x000fe40007fbe0ff */
[----:B------:R-:W3:Y:S01]  /*7da0*/  LDC R227, c[0x0][0x268] ;  /* 0x00009a00ffe37b82 */ /* 0x000ee20000000800 */
[----:B------:R-:W-:Y:S01]  /*7db0*/  STL [R1+0xf34], R133 ;  /* 0x000f348501007387 */ /* 0x000fe20000100800 */
[----:B------:R-:W-:-:S03]  /*7dc0*/  SHF.R.S32.HI R129, RZ, 0x1f, R129 ;  /* 0x0000001fff817819 */ /* 0x000fc60000011481 */
[----:B------:R4:W-:Y:S01]  /*7dd0*/  STL [R1+0xf30], R132 ;  /* 0x000f308401007387 */ /* 0x0009e20000100800 */
[----:B--2---:R-:W-:Y:S02]  /*7de0*/  IMAD R225, R225, 0x4d, RZ ;  /* 0x0000004de1e17824 */ /* 0x004fe400078e02ff */
[----:B------:R-:W2:Y:S01]  /*7df0*/  LDC R228, c[0x0][0x268] ;  /* 0x00009a00ffe47b82 */ /* 0x000ea20000000800 */
[----:B0-----:R-:W-:Y:S02]  /*7e00*/  IMAD R226, R226, 0x4e, RZ ;  /* 0x0000004ee2e27824 */ /* 0x001fe400078e02ff */
[C---:B----4-:R-:W-:Y:S01]  /*7e10*/  IMAD.X R132, R131.reuse, 0x1, R9, P1 ;  /* 0x0000000183847824 */ /* 0x050fe200008e0609 */
[C---:B------:R-:W-:Y:S01]  /*7e20*/  IADD3 RZ, P1, R128.reuse, R2, RZ ;  /* 0x0000000280ff7210 */ /* 0x040fe20007f3e0ff */
[----:B------:R-:W-:Y:S01]  /*7e30*/  IMAD.X R131, R131, 0x1, R10, P4 ;  /* 0x0000000183837824 */ /* 0x000fe200020e060a */
[----:B------:R-:W-:Y:S02]  /*7e40*/  IADD3 RZ, P4, R128, R4, RZ ;  /* 0x0000000480ff7210 */ /* 0x000fe40007f9e0ff */
[----:B------:R-:W0:Y:S01]  /*7e50*/  LDC R229, c[0x0][0x268] ;  /* 0x00009a00ffe57b82 */ /* 0x000e220000000800 */
[----:B------:R-:W-:Y:S01]  /*7e60*/  STL [R1+0xf2c], R132 ;  /* 0x000f2c8401007387 */ /* 0x000fe20000100800 */
[----:B------:R-:W-:-:S03]  /*7e70*/  SHF.R.S32.HI R128, RZ, 0x1f, R128 ;  /* 0x0000001fff807819 */ /* 0x000fc60000011480 */
[----:B------:R4:W-:Y:S01]  /*7e80*/  STL [R1+0xf28], R131 ;  /* 0x000f288301007387 */ /* 0x0009e20000100800 */
[----:B---3--:R-:W-:Y:S02]  /*7e90*/  IMAD R227, R227, 0x4f, RZ ;  /* 0x0000004fe3e37824 */ /* 0x008fe400078e02ff */
[----:B------:R-:W3:Y:S01]  /*7ea0*/  LDC R230, c[0x0][0x268] ;  /* 0x00009a00ffe67b82 */ /* 0x000ee20000000800 */
[----:B--2---:R-:W-:Y:S02]  /*7eb0*/  IMAD R228, R228, 0x50, RZ ;  /* 0x00000050e4e47824 */ /* 0x004fe400078e02ff */
[C---:B----4-:R-:W-:Y:S01]  /*7ec0*/  IMAD.X R131, R130.reuse, 0x1, R9, P3 ;  /* 0x0000000182837824 */ /* 0x050fe200018e0609 */
        /* <DEDUP_REMOVED lines=9> */
[----:B---3--:R-:W-:Y:S02]  /*7f60*/  IMAD R230, R230, 0x52, RZ ;  /* 0x00000052e6e67824 */ /* 0x008fe400078e02ff */
[C---:B----4-:R-:W-:Y:S01]  /*7f70*/  IMAD.X R130, R129.reuse, 0x1, R9, P6 ;  /* 0x0000000181827824 */ /* 0x050fe200030e0609 */
[C---:B------:R-:W-:Y:S01]  /*7f80*/  IADD3 RZ, P6, R126.reuse, R2, RZ ;  /* 0x000000027eff7210 */ /* 0x040fe20007fde0ff */
[----:B------:R-:W-:Y:S01]  /*7f90*/  IMAD.X R129, R129, 0x1, R10, P5 ;  /* 0x0000000181817824 */ /* 0x000fe200028e060a */
[----:B------:R-:W-:Y:S02]  /*7fa0*/  IADD3 RZ, P5, R126, R4, RZ ;  /* 0x000000047eff7210 */ /* 0x000fe40007fbe0ff */
[----:B------:R-:W3:Y:S01]  /*7fb0*/  LDC R233, c[0x0][0x268] ;  /* 0x00009a00ffe97b82 */ /* 0x000ee20000000800 */
[----:B------:R4:W-:Y:S01]  /*7fc0*/  STL [R1+0xf1c], R130 ;  /* 0x000f1c8201007387 */ /* 0x0009e20000100800 */
[----:B------:R-:W-:-:S03]  /*7fd0*/  SHF.R.S32.HI R126, RZ, 0x1f, R126 ;  /* 0x0000001fff7e7819 */ /* 0x000fc6000001147e */
[----:B------:R5:W-:Y:S01]  /*7fe0*/  STL [R1+0xf18], R129 ;  /* 0x000f188101007387 */ /* 0x000be20000100800 */
[----:B--2---:R-:W-:Y:S02]  /*7ff0*/  IMAD R231, R231, 0x53, RZ ;  /* 0x00000053e7e77824 */ /* 0x004fe400078e02ff */
[----:B------:R-:W2:Y:S01]  /*8000*/  LDC R234, c[0x0][0x268] ;  /* 0x00009a00ffea7b82 */ /* 0x000ea20000000800 */
[----:B----4-:R-:W-:Y:S01]  /*8010*/  CS2R R130, SRZ ;  /* 0x0000000000827805 */ /* 0x010fe2000001ff00 */
[----:B0-----:R-:W-:Y:S02]  /*8020*/  IMAD R232, R232, 0x54, RZ ;  /* 0x00000054e8e87824 */ /* 0x001fe400078e02ff */
[C---:B-----5:R-:W-:Y:S01]  /*8030*/  IMAD.X R129, R128.reuse, 0x1, R9, P1 ;  /* 0x0000000180817824 */ /* 0x060fe200008e0609 */
[C---:B------:R-:W-:Y:S01]  /*8040*/  IADD3 RZ, P1, R125.reuse, R2, RZ ;  /* 0x000000027dff7210 */ /* 0x040fe20007f3e0ff */
[----:B------:R-:W-:Y:S01]  /*8050*/  IMAD.X R128, R128, 0x1, R10, P4 ;  /* 0x0000000180807824 */ /* 0x000fe200020e060a */
[----:B------:R-:W-:Y:S01]  /*8060*/  IADD3 RZ, P4, R125, R4, RZ ;  /* 0x000000047dff7210 */ /* 0x000fe20007f9e0ff */
        /* <DEDUP_REMOVED lines=12> */
[----:B------:R4:W-:Y:S01]  /*8130*/  STL [R1+0xf0c], R128 ;  /* 0x000f0c8001007387 */ /* 0x0009e20000100800 */
[----:B------:R-:W-:-:S03]  /*8140*/  SHF.R.S32.HI R124, RZ, 0x1f, R124 ;  /* 0x0000001fff7c7819 */ /* 0x000fc6000001147c */
[----:B------:R5:W-:Y:S01]  /*8150*/  STL [R1+0xf08], R127 ;  /* 0x000f087f01007387 */ /* 0x000be20000100800 */
[----:B0-----:R-:W-:Y:S02]  /*8160*/  IMAD R235, R235, 0x57, RZ ;  /* 0x00000057ebeb7824 */ /* 0x001fe400078e02ff */
[----:B------:R-:W0:Y:S01]  /*8170*/  LDC R238, c[0x0][0x268] ;  /* 0x00009a00ffee7b82 */ /* 0x000e220000000800 */
[----:B----4-:R-:W-:Y:S01]  /*8180*/  CS2R R128, SRZ ;  /* 0x0000000000807805 */ /* 0x010fe2000001ff00 */
[----:B---3--:R-:W-:Y:S02]  /*8190*/  IMAD R236, R236, 0x58, RZ ;  /* 0x00000058ecec7824 */ /* 0x008fe400078e02ff */
[C---:B-----5:R-:W-:Y:S01]  /*81a0*/  IMAD.X R127, R126.reuse, 0x1, R9, P6 ;  /* 0x000000017e7f7824 */ /* 0x060fe200030e0609 */
[C---:B------:R-:W-:Y:S01]  /*81b0*/  IADD3 RZ, P6, R123.reuse, R2, RZ ;  /* 0x000000027bff7210 */ /* 0x040fe20007fde0ff */
[----:B------:R-:W-:Y:S01]  /*81c0*/  IMAD.X R126, R126, 0x1, R10, P5 ;  /* 0x000000017e7e7824 */ /* 0x000fe200028e060a */
[----:B------:R-:W-:Y:S01]  /*81d0*/  IADD3 RZ, P5, R123, R4, RZ ;  /* 0x000000047bff7210 */ /* 0x000fe20007fbe0ff */
        /* <DEDUP_REMOVED lines=12> */
[----:B------:R4:W-:Y:S01]  /*82a0*/  STL [R1+0xefc], R126 ;  /* 0x000efc7e01007387 */ /* 0x0009e20000100800 */
[----:B------:R-:W-:-:S03]  /*82b0*/  SHF.R.S32.HI R122, RZ, 0x1f, R122 ;  /* 0x0000001fff7a7819 */ /* 0x000fc6000001147a */
[----:B------:R5:W-:Y:S01]  /*82c0*/  STL [R1+0xef8], R125 ;  /* 0x000ef87d01007387 */ /* 0x000be20000100800 */
[----:B---3--:R-:W-:Y:S02]  /*82d0*/  IMAD R239, R239, 0x5b, RZ ;  /* 0x0000005befef7824 */ /* 0x008fe400078e02ff */
[----:B------:R-:W3:Y:S01]  /*82e0*/  LDC R242, c[0x0][0x268] ;  /* 0x00009a00fff27b82 */ /* 0x000ee20000000800 */
[----:B----4-:R-:W-:Y:S01]  /*82f0*/  CS2R R126, SRZ ;  /* 0x00000000007e7805 */ /* 0x010fe2000001ff00 */
[----:B--2---:R-:W-:Y:S02]  /*8300*/  IMAD R240, R240, 0x5c, RZ ;  /* 0x0000005cf0f07824 */ /* 0x004fe400078e02ff */
[C---:B-----5:R-:W-:Y:S01]  /*8310*/  IMAD.X R125, R124.reuse, 0x1, R9, P3 ;  /* 0x000000017c7d7824 */ /* 0x060fe200018e0609 */
[C---:B------:R-:W-:Y:S01]  /*8320*/  IADD3 RZ, P3, R121.reuse, R2, RZ ;  /* 0x0000000279ff7210 */ /* 0x040fe20007f7e0ff */
[----:B------:R-:W-:Y:S01]  /*8330*/  IMAD.X R124, R124, 0x1, R10, P2 ;  /* 0x000000017c7c7824 */ /* 0x000fe200010e060a */
[----:B------:R-:W-:Y:S01]  /*8340*/  IADD3 RZ, P2, R121, R4, RZ ;  /* 0x0000000479ff7210 */ /* 0x000fe20007f5e0ff */
        /* <DEDUP_REMOVED lines=63> */
[--C-:B----4-:R-:W-:Y:S01]  /*8740*/  IMAD.X R120, R6, 0x1, R9.reuse, P3 ;  /* 0x0000000106787824 */ /* 0x110fe200018e0609 */
[----:B------:R-:W-:Y:S01]  /*8750*/  IADD3 RZ, P3, R11, R2, RZ ;  /* 0x000000020bff7210 */ /* 0x000fe20007f7e0ff */
[----:B--2---:R-:W-:Y:S02]  /*8760*/  IMAD R252, R252, 0x68, RZ ;  /* 0x00000068fcfc7824 */ /* 0x004fe400078e02ff */
[----:B-----5:R-:W-:Y:S01]  /*8770*/  IMAD.X R5, R6, 0x1, R10, P2 ;  /* 0x0000000106057824 */ /* 0x020fe200010e060a */
[----:B------:R2:W-:Y:S01]  /*8780*/  STL [R1+0xec4], R120 ;  /* 0x000ec47801007387 */ /* 0x0005e20000100800 */
[----:B------:R-:W-:Y:S01]  /*8790*/  IMAD.X R6, R7, 0x1, R9, P6 ;  /* 0x0000000107067824 */ /* 0x000fe200030e0609 */
[----:B------:R-:W-:-:S02]  /*87a0*/  IADD3 RZ, P2, R11, R4, RZ ;  /* 0x000000040bff7210 */ /* 0x000fc40007f5e0ff */
[----:B------:R4:W-:Y:S01]  /*87b0*/  STL [R1+0xec0], R5 ;  /* 0x000ec00501007387 */ /* 0x0009e20000100800 */
[----:B------:R-:W-:Y:S02]  /*87c0*/  SHF.R.S32.HI R11, RZ, 0x1f, R11 ;  /* 0x0000001fff0b7819 */ /* 0x000fe4000001140b */
[----:B------:R-:W-:Y:S01]  /*87d0*/  IADD3 RZ, P6, R12, R2, RZ ;  /* 0x000000020cff7210 */ /* 0x000fe20007fde0ff */
[----:B------:R5:W-:Y:S01]  /*87e0*/  STL [R1+0xebc], R6 ;  /* 0x000ebc0601007387 */ /* 0x000be20000100800 */
[----:B0-----:R-:W-:Y:S01]  /*87f0*/  IMAD R136, R136, 0x69, RZ ;  /* 0x0000006988887824 */ /* 0x001fe200078e02ff */
[----:B--2---:R-:W-:Y:S01]  /*8800*/  CS2R R120, SRZ ;  /* 0x0000000000787805 */ /* 0x004fe2000001ff00 */
[----:B----4-:R-:W-:Y:S01]  /*8810*/  IMAD.X R5, R7, 0x1, R10, P5 ;  /* 0x0000000107057824 */ /* 0x010fe200028e060a */
[----:B------:R-:W-:Y:S01]  /*8820*/  IADD3 RZ, P5, R12, R4, RZ ;  /* 0x000000040cff7210 */ /* 0x000fe20007fbe0ff */
[----:B---3--:R-:W-:Y:S01]  /*8830*/  IMAD R135, R135, 0x6b, RZ ;  /* 0x0000006b87877824 */ /* 0x008fe200078e02ff */
[----:B------:R-:W-:Y:S01]  /*8840*/  SHF.R.S32.HI R12, RZ, 0x1f, R12 ;  /* 0x0000001fff0c7819 */ /* 0x000fe2000001140c */
[----:B-----5:R-:W-:Y:S01]  /*8850*/  IMAD.X R6, R8, 0x1, R9, P1 ;  /* 0x0000000108067824 */ /* 0x020fe200008e0609 */
[----:B------:R0:W-:Y:S01]  /*8860*/  STL [R1+0xeb8], R5 ;  /* 0x000eb80501007387 */ /* 0x0001e20000100800 */
[----:B------:R-:W-:-:S03]  /*8870*/  IADD3 RZ, P1, R13, R2, RZ ;  /* 0x000000020dff7210 */ /* 0x000fc60007f3e0ff */
[----:B------:R2:W-:Y:S01]  /*8880*/  STL [R1+0xeb4], R6 ;  /* 0x000eb40601007387 */ /* 0x0005e20000100800 */
[----:B0-----:R-:W-:Y:S01]  /*8890*/  IMAD.X R5, R8, 0x1, R10, P4 ;  /* 0x0000000108057824 */ /* 0x001fe200020e060a */
[----:B------:R-:W-:Y:S02]  /*88a0*/  IADD3 RZ, P4, R13, R4, RZ ;  /* 0x000000040dff7210 */ /* 0x000fe40007f9e0ff */
[----:B------:R-:W-:Y:S01]  /*88b0*/  SHF.R.S32.HI R13, RZ, 0x1f, R13 ;  /* 0x0000001fff0d7819 */ /* 0x000fe2000001140d */
[----:B--2---:R-:W-:Y:S01]  /*88c0*/  IMAD.X R6, R11, 0x1, R9, P3 ;  /* 0x000000010b067824 */ /* 0x004fe200018e0609 */
        /* <DEDUP_REMOVED lines=75> */
[----:B------:R-:W-:Y:S02]  /*8d80*/  CS2R R100, SRZ ;  /* 0x0000000000647805 */ /* 0x000fe4000001ff00 */
        /* <DEDUP_REMOVED lines=91> */
[--C-:B--2---:R-:W-:Y:S01]  /*9340*/  IMAD.X R6, R114, 0x1, R9.reuse, P1 ;  /* 0x0000000172067824 */ /* 0x104fe200008e0609 */
[----:B------:R0:W-:Y:S01]  /*9350*/  STL [R1+0xdfc], R5 ;  /* 0x000dfc0501007387 */ /* 0x0001e20000100800 */
[C---:B------:R-:W-:Y:S02]  /*9360*/  IADD3 RZ, P1, R117.reuse, R2, RZ ;  /* 0x0000000275ff7210 */ /* 0x040fe40007f3e0ff */
[----:B------:R-:W-:Y:S01]  /*9370*/  IMAD.X R7, R116, 0x1, R9, P6 ;  /* 0x0000000174077824 */ /* 0x000fe200030e0609 */
[----:B------:R2:W-:Y:S01]  /*9380*/  STL [R1+0xdf0], R6 ;  /* 0x000df00601007387 */ /* 0x0005e20000100800 */
[----:B0-----:R-:W-:Y:S01]  /*9390*/  IMAD.X R5, R114, 0x1, R10, P4 ;  /* 0x0000000172057824 */ /* 0x001fe200020e060a */
[----:B------:R-:W-:-:S02]  /*93a0*/  IADD3 RZ, P4, R117, R4, RZ ;  /* 0x0000000475ff7210 */ /* 0x000fc40007f9e0ff */
        /* <DEDUP_REMOVED lines=10> */
[----:B------:R0:W-:Y:S04]  /*9450*/  STL [R1+0xdec], R5 ;  /* 0x000dec0501007387 */ /* 0x0001e80000100800 */
[----:B------:R2:W-:Y:S01]  /*9460*/  STL [R1+0x5f0], R7 ;  /* 0x0005f00701007387 */ /* 0x0005e20000100800 */
[----:B0-----:R-:W-:Y:S01]  /*9470*/  IADD3 R5, P6, R22, UR11, RZ ;  /* 0x0000000b16057c10 */ /* 0x001fe2000ffde0ff */
[----:B------:R-:W-:Y:S01]  /*9480*/  UIADD3.X UR11, UR8, 0x40000040, URZ, UP0, !UPT ;  /* 0x40000040080b7890 */ /* 0x000fe200087fe43f */
[----:B--2---:R-:W-:-:S03]  /*9490*/  IMAD.X R7, R117, 0x1, R9, P1 ;  /* 0x0000000175077824 */ /* 0x004fc600008e0609 */
[----:B------:R0:W-:Y:S01]  /*94a0*/  STL [R1+0x600], R5 ;  /* 0x0006000501007387 */ /* 0x0001e20000100800 */
[----:B------:R-:W-:Y:S02]  /*94b0*/  UMOV UR8, UR10 ;  /* 0x0000000a00087c82 */ /* 0x000fe40008000000 */
[----:B------:R-:W-:Y:S01]  /*94c0*/  UMOV UR9, UR11 ;  /* 0x0000000b00097c82 */ /* 0x000fe20008000000 */
[----:B------:R2:W-:Y:S01]  /*94d0*/  STL [R1+0x5f4], R6 ;  /* 0x0005f40601007387 */ /* 0x0005e20000100800 */
[----:B------:R-:W-:Y:S02]  /*94e0*/  UIADD3.64 UR10, UR8, 0x1fe, URZ ;  /* 0x000001fe080a7897 */ /* 0x000fe4000fffe03f */
[----:B------:R-:W-:Y:S02]  /*94f0*/  UIADD3.64 UR10, UR8, 0x202, URZ ;  /* 0x00000202080a7897 */ /* 0x000fe4000fffe03f */
[----:B------:R-:W-:Y:S01]  /*9500*/  UIADD3.64 UR18, UR8, 0x200, URZ ;  /* 0x0000020008127897 */ /* 0x000fe2000fffe03f */
[----:B0-----:R-:W-:Y:S01]  /*9510*/  IADD3 R5, P5, R150, R22, RZ ;  /* 0x0000001696057210 */ /* 0x001fe20007fbe0ff */
[----:B------:R-:W-:-:S02]  /*9520*/  UIADD3.64 UR12, UR8, 0x2, URZ ;  /* 0x00000002080c7897 */ /* 0x000fc4000fffe03f */
[----:B------:R-:W-:Y:S01]  /*9530*/  UIADD3.64 UR16, UR8, 0x4, URZ ;  /* 0x0000000408107897 */ /* 0x000fe2000fffe03f */
[-C--:B--2---:R-:W-:Y:S01]  /*9540*/  IADD3 R6, P1, R151, R22.reuse, RZ ;  /* 0x0000001697067210 */ /* 0x084fe20007f3e0ff */
[----:B------:R1:W-:Y:S01]  /*9550*/  STL [R1+0x608], R5 ;  /* 0x0006080501007387 */ /* 0x0003e20000100800 */
[----:B------:R-:W-:Y:S01]  /*9560*/  UMOV UR10, UR14 ;  /* 0x0000000e000a7c82 */ /* 0x000fe20008000000 */
[----:B------:R-:W-:Y:S01]  /*9570*/  UMOV UR11, UR15 ;  /* 0x0000000f000b7c82 */ /* 0x000fe20008000000 */
[----:B------:R-:W-:Y:S01]  /*9580*/  UIADD3.64 UR20, UR8, 0x3fe, URZ ;  /* 0x000003fe08147897 */ /* 0x000fe2000fffe03f */
[----:B------:R0:W-:Y:S01]  /*9590*/  STL [R1+0x5f8], R7 ;  /* 0x0005f80701007387 */ /* 0x0001e20000100800 */
[----:B------:R-:W-:Y:S02]  /*95a0*/  UIADD3.64 UR24, UR8, 0x400, URZ ;  /* 0x0000040008187897 */ /* 0x000fe4000fffe03f */
[----:B------:R-:W-:Y:S01]  /*95b0*/  UIADD3.64 UR28, UR8, 0x402, URZ ;  /* 0x00000402081c7897 */ /* 0x000fe2000fffe03f */
[----:B------:R2:W-:Y:S01]  /*95c0*/  STL [R1+0x610], R6 ;  /* 0x0006100601007387 */ /* 0x0005e20000100800 */
[----:B------:R-:W-:Y:S01]  /*95d0*/  UIADD3.64 UR32, UR8, 0x404, URZ ;  /* 0x0000040408207897 */ /* 0x000fe2000fffe03f */
[-C--:B-1----:R-:W-:Y:S01]  /*95e0*/  LEA.HI.X.SX32 R5, R137, R21.reuse, 0x1, P6 ;  /* 0x0000001589057211 */ /* 0x082fe200030f0eff */
[----:B------:R-:W-:Y:S01]  /*95f0*/  UIADD3.64 UR40, UR8, 0x204, URZ ;  /* 0x0000020408287897 */ /* 0x000fe2000fffe03f */
[----:B------:R-:W1:Y:S01]  /*9600*/  LDC R137, c[0x0][0x268] ;  /* 0x00009a00ff897b82 */ /* 0x000e620000000800 */
[----:B------:R-:W-:Y:S01]  /*9610*/  UIADD3.64 UR44, UR8, 0x5fe, URZ ;  /* 0x000005fe082c7897 */ /* 0x000fe2000fffe03f */
[----:B0-----:R-:W-:Y:S01]  /*9620*/  IADD3 R7, P6, R152, R22, RZ ;  /* 0x0000001698077210 */ /* 0x001fe20007fde0ff */
[----:B------:R0:W-:Y:S01]  /*9630*/  STL [R1+0x5fc], R5 ;  /* 0x0005fc0501007387 */ /* 0x0001e20000100800 */
[----:B------:R-:W-:Y:S01]  /*9640*/  UIADD3.64 UR48, UR8, 0x600, URZ ;  /* 0x0000060008307897 */ /* 0x000fe2000fffe03f */
[----:B--2---:R-:W-:-:S02]  /*9650*/  LEA.HI.X.SX32 R6, R150, R21, 0x1, P5 ;  /* 0x0000001596067211 */ /* 0x004fc400028f0eff */
[----:B------:R2:W-:Y:S01]  /*9660*/  STL [R1+0x618], R7 ;  /* 0x0006180701007387 */ /* 0x0005e20000100800 */
[----:B------:R-:W-:Y:S02]  /*9670*/  UIADD3.64 UR52, UR8, 0x602, URZ ;  /* 0x0000060208347897 */ /* 0x000fe4000fffe03f */
[----:B------:R-:W-:Y:S01]  /*9680*/  UIADD3.64 UR56, UR8, 0x604, URZ ;  /* 0x0000060408387897 */ /* 0x000fe2000fffe03f */
[----:B------:R3:W-:Y:S01]  /*9690*/  STL [R1+0x604], R6 ;  /* 0x0006040601007387 */ /* 0x0007e20000100800 */
[----:B------:R-:W-:Y:S01]  /*96a0*/  UIADD3.64 UR14, UR10, 0x2, URZ ;  /* 0x000000020a0e7897 */ /* 0x000fe2000fffe03f */
[-C--:B0-----:R-:W-:Y:S01]  /*96b0*/  IADD3 R5, P5, R153, R22.reuse, RZ ;  /* 0x0000001699057210 */ /* 0x081fe20007fbe0ff */
[----:B------:R-:W-:Y:S02]  /*96c0*/  UIADD3.64 UR18, UR10, 0x4, URZ ;  /* 0x000000040a127897 */ /* 0x000fe4000fffe03f */
[----:B------:R-:W-:Y:S01]  /*96d0*/  UIADD3.64 UR22, UR10, 0x3fe, URZ ;  /* 0x000003fe0a167897 */ /* 0x000fe2000fffe03f */
[-C--:B--2---:R-:W-:Y:S01]  /*96e0*/  LEA.HI.X.SX32 R7, R151, R21.reuse, 0x1, P1 ;  /* 0x0000001597077211 */ /* 0x084fe200008f0eff */
[----:B------:R0:W-:Y:S01]  /*96f0*/  STL [R1+0x620], R5 ;  /* 0x0006200501007387 */ /* 0x0001e20000100800 */
[----:B------:R-:W-:Y:S01]  /*9700*/  CS2R R150, SRZ ;  /* 0x0000000000967805 */ /* 0x000fe2000001ff00 */
[----:B------:R-:W-:Y:S01]  /*9710*/  UIADD3.64 UR26, UR10, 0x400, URZ ;  /* 0x000004000a1a7897 */ /* 0x000fe2000fffe03f */
[----:B---3--:R-:W-:Y:S01]  /*9720*/  IADD3 R6, P1, R154, R22, RZ ;  /* 0x000000169a067210 */ /* 0x008fe20007f3e0ff */
[----:B------:R2:W-:Y:S01]  /*9730*/  STL [R1+0x60c], R7 ;  /* 0x00060c0701007387 */ /* 0x0005e20000100800 */
[----:B------:R-:W-:Y:S01]  /*9740*/  UIADD3.64 UR30, UR10, 0x402, URZ ;  /* 0x000004020a1e7897 */ /* 0x000fe2000fffe03f */
[----:B-1----:R-:W-:Y:S01]  /*9750*/  IMAD R134, R137, 0x6a, RZ ;  /* 0x0000006a89867824 */ /* 0x002fe200078e02ff */
[----:B------:R-:W-:Y:S01]  /*9760*/  UIADD3.64 UR34, UR10, 0x404, URZ ;  /* 0x000004040a227897 */ /* 0x000fe2000fffe03f */
[----:B------:R1:W-:Y:S01]  /*9770*/  STL [R1+0x628], R6 ;  /* 0x0006280601007387 */ /* 0x0003e20000100800 */
[----:B------:R-:W3:Y:S01]  /*9780*/  LDC R137, c[0x0][0x268] ;  /* 0x00009a00ff897b82 */ /* 0x000ee20000000800 */
[----:B0-----:R-:W-:-:S02]  /*9790*/  LEA.HI.X.SX32 R5, R152, R21, 0x1, P6 ;  /* 0x0000001598057211 */ /* 0x001fc400030f0eff */
[----:B--2---:R-:W-:-:S03]  /*97a0*/  IADD3 R7, P6, R155, R22, RZ ;  /* 0x000000169b077210 */ /* 0x004fc60007fde0ff */
[----:B------:R0:W-:Y:S01]  /*97b0*/  STL [R1+0x614], R5 ;  /* 0x0006140501007387 */ /* 0x0001e20000100800 */
[----:B-1----:R-:W-:-:S03]  /*97c0*/  LEA.HI.X.SX32 R6, R153, R21, 0x1, P5 ;  /* 0x0000001599067211 */ /* 0x002fc600028f0eff */
[----:B------:R1:W-:Y:S04]  /*97d0*/  STL [R1+0x630], R7 ;  /* 0x0006300701007387 */ /* 0x0003e80000100800 */
[----:B------:R2:W-:Y:S01]  /*97e0*/  STL [R1+0x61c], R6 ;  /* 0x00061c0601007387 */ /* 0x0005e20000100800 */
[----:B0-----:R-:W-:Y:S02]  /*97f0*/  IADD3 R5, P5, R156, R22, RZ ;  /* 0x000000169c057210 */ /* 0x001fe40007fbe0ff */
[----:B-1----:R-:W-:-:S03]  /*9800*/  LEA.HI.X.SX32 R7, R154, R21, 0x1, P1 ;  /* 0x000000159a077211 */ /* 0x002fc600008f0eff */
[----:B------:R0:W-:Y:S01]  /*9810*/  STL [R1+0x638], R5 ;  /* 0x0006380501007387 */ /* 0x0001e20000100800 */
[----:B--2---:R-:W-:-:S03]  /*9820*/  IADD3 R6, P1, R157, R22, RZ ;  /* 0x000000169d067210 */ /* 0x004fc60007f3e0ff */
[----:B------:R1:W-:Y:S01]  /*9830*/  STL [R1+0x624], R7 ;  /* 0x0006240701007387 */ /* 0x0003e20000100800 */
[----:B---3--:R-:W-:Y:S02]  /*9840*/  IMAD R133, R137, 0x6c, RZ ;  /* 0x0000006c89857824 */ /* 0x008fe400078e02ff */
[----:B------:R-:W2:Y:S01]  /*9850*/  LDC R137, c[0x0][0x268] ;  /* 0x00009a00ff897b82 */ /* 0x000ea20000000800 */
[----:B------:R3:W-:Y:S01]  /*9860*/  STL [R1+0x640], R6 ;  /* 0x0006400601007387 */ /* 0x0007e20000100800 */
[----:B0-----:R-:W-:Y:S02]  /*9870*/  LEA.HI.X.SX32 R5, R155, R21, 0x1, P6 ;  /* 0x000000159b057211 */ /* 0x001fe400030f0eff */
[----:B-1----:R-:W-:-:S03]  /*9880*/  IADD3 R7, P6, R158, R22, RZ ;  /* 0x000000169e077210 */ /* 0x002fc60007fde0ff */
[----:B------:R0:W-:Y:S01]  /*9890*/  STL [R1+0x62c], R5 ;  /* 0x00062c0501007387 */ /* 0x0001e20000100800 */
[----:B---3--:R-:W-:-:S03]  /*98a0*/  LEA.HI.X.SX32 R6, R156, R21, 0x1, P5 ;  /* 0x000000159c067211 */ /* 0x008fc600028f0eff */
[----:B------:R1:W-:Y:S04]  /*98b0*/  STL [R1+0x648], R7 ;  /* 0x0006480701007387 */ /* 0x0003e80000100800 */
[----:B------:R3:W-:Y:S01]  /*98c0*/  STL [R1+0x634], R6 ;  /* 0x0006340601007387 */ /* 0x0007e20000100800 */
[----:B0-----:R-:W-:Y:S02]  /*98d0*/  IADD3 R5, P5, R159, R22, RZ ;  /* 0x000000169f057210 */ /* 0x001fe40007fbe0ff */
[----:B-1----:R-:W-:-:S03]  /*98e0*/  LEA.HI.X.SX32 R7, R157, R21, 0x1, P1 ;  /* 0x000000159d077211 */ /* 0x002fc600008f0eff */
[----:B------:R0:W-:Y:S01]  /*98f0*/  STL [R1+0x650], R5 ;  /* 0x0006500501007387 */ /* 0x0001e20000100800 */
[----:B--2---:R-:W-:Y:S01]  /*9900*/  IMAD R137, R137, 0x6d, RZ ;  /* 0x0000006d89897824 */ /* 0x004fe200078e02ff */
[-C--:B---3--:R-:W-:Y:S02]  /*9910*/  IADD3 R6, P1, R160, R22.reuse, RZ ;  /* 0x00000016a0067210 */ /* 0x088fe40007f3e0ff */
[----:B------:R1:W-:Y:S04]  /*9920*/  STL [R1+0x63c], R7 ;  /* 0x00063c0701007387 */ /* 0x0003e80000100800 */
[----:B------:R2:W-:Y:S01]  /*9930*/  STL [R1+0x658], R6 ;  /* 0x0006580601007387 */ /* 0x0005e20000100800 */
[----:B0-----:R-:W-:Y:S02]  /*9940*/  LEA.HI.X.SX32 R5, R158, R21, 0x1, P6 ;  /* 0x000000159e057211 */ /* 0x001fe400030f0eff */
[----:B-1----:R-:W-:-:S03]  /*9950*/  IADD3 R7, P6, R161, R22, RZ ;  /* 0x00000016a1077210 */ /* 0x002fc60007fde0ff */
[----:B------:R0:W-:Y:S01]  /*9960*/  STL [R1+0x644], R5 ;  /* 0x0006440501007387 */ /* 0x0001e20000100800 */
[----:B--2---:R-:W-:-:S03]  /*9970*/  LEA.HI.X.SX32 R6, R159, R21, 0x1, P5 ;  /* 0x000000159f067211 */ /* 0x004fc600028f0eff */
[----:B------:R1:W-:Y:S04]  /*9980*/  STL [R1+0x660], R7 ;  /* 0x0006600701007387 */ /* 0x0003e80000100800 */
[----:B------:R2:W-:Y:S01]  /*9990*/  STL [R1+0x64c], R6 ;  /* 0x00064c0601007387 */ /* 0x0005e20000100800 */
[----:B0-----:R-:W-:Y:S02]  /*99a0*/  IADD3 R5, P5, R162, R22, RZ ;  /* 0x00000016a2057210 */ /* 0x001fe40007fbe0ff */
[----:B-1----:R-:W-:-:S03]  /*99b0*/  LEA.HI.X.SX32 R7, R160, R21, 0x1, P1 ;  /* 0x00000015a0077211 */ /* 0x002fc600008f0eff */
[----:B------:R0:W-:Y:S01]  /*99c0*/  STL [R1+0x668], R5 ;  /* 0x0006680501007387 */ /* 0x0001e20000100800 */
[----:B--2---:R-:W-:-:S03]  /*99d0*/  IADD3 R6, P1, R163, R22, RZ ;  /* 0x00000016a3067210 */ /* 0x004fc60007f3e0ff */
        /* <DEDUP_REMOVED lines=348> */
[----:B------:R-:W-:Y:S04]  /*afa0*/  STL [R1+0x90c], R7 ;  /* 0x00090c0701007387 */ /* 0x000fe80000100800 */
[----:B------:R1:W-:Y:S01]  /*afb0*/  STL [R1+0x928], R6 ;  /* 0x0009280601007387 */ /* 0x0003e20000100800 */
[----:B0-----:R-:W-:-:S05]  /*afc0*/  LEA.HI.X.SX32 R5, R248, R21, 0x1, P6 ;  /* 0x00000015f8057211 */ /* 0x001fca00030f0eff */
[----:B------:R0:W-:Y:S01]  /*afd0*/  STL [R1+0x914], R5 ;  /* 0x0009140501007387 */ /* 0x0001e20000100800 */
[----:B-1----:R-:W-:-:S05]  /*afe0*/  IADD3 R6, P6, R251, R22, RZ ;  /* 0x00000016fb067210 */ /* 0x002fca0007fde0ff */
        /* <DEDUP_REMOVED lines=17> */
[----:B0-----:R-:W-:Y:S02]  /*b100*/  LEA.HI.X.SX32 R5, R136, R21, 0x1, P1 ;  /* 0x0000001588057211 */ /* 0x001fe400008f0eff */
[----:B------:R-:W0:Y:S03]  /*b110*/  LDC R136, c[0x0][0x268] ;  /* 0x00009a00ff887b82 */ /* 0x000e260000000800 */
[----:B------:R2:W-:Y:S01]  /*b120*/  STL [R1+0x93c], R5 ;  /* 0x00093c0501007387 */ /* 0x0005e20000100800 */
[----:B-1----:R-:W-:-:S05]  /*b130*/  IADD3 R6, P1, R133, R22, RZ ;  /* 0x0000001685067210 */ /* 0x002fca0007f3e0ff */
[----:B------:R1:W-:Y:S01]  /*b140*/  STL [R1+0x958], R6 ;  /* 0x0009580601007387 */ /* 0x0003e20000100800 */
[----:B--2---:R-:W-:-:S05]  /*b150*/  LEA.HI.X.SX32 R5, R134, R21, 0x1, P6 ;  /* 0x0000001586057211 */ /* 0x004fca00030f0eff */
[----:B------:R2:W-:Y:S01]  /*b160*/  STL [R1+0x944], R5 ;  /* 0x0009440501007387 */ /* 0x0005e20000100800 */
[----:B-1----:R-:W-:Y:S01]  /*b170*/  IADD3 R6, P6, R137, R22, RZ ;  /* 0x0000001689067210 */ /* 0x002fe20007fde0ff */
[----:B0-----:R-:W-:Y:S02]  /*b180*/  IMAD R134, R136, 0x6e, RZ ;  /* 0x0000006e88867824 */ /* 0x001fe400078e02ff */
[----:B------:R-:W0:Y:S02]  /*b190*/  LDC R136, c[0x0][0x268] ;  /* 0x00009a00ff887b82 */ /* 0x000e240000000800 */
[----:B------:R1:W-:Y:S01]  /*b1a0*/  STL [R1+0x960], R6 ;  /* 0x0009600601007387 */ /* 0x0003e20000100800 */
[----:B--2---:R-:W-:-:S05]  /*b1b0*/  LEA.HI.X.SX32 R5, R135, R21, 0x1, P5 ;  /* 0x0000001587057211 */ /* 0x004fca00028f0eff */
[----:B------:R2:W-:Y:S01]  /*b1c0*/  STL [R1+0x94c], R5 ;  /* 0x00094c0501007387 */ /* 0x0005e20000100800 */
[----:B------:R-:W3:Y:S01]  /*b1d0*/  LDC R135, c[0x0][0x268] ;  /* 0x00009a00ff877b82 */ /* 0x000ee20000000800 */
[----:B-1----:R-:W-:-:S05]  /*b1e0*/  IADD3 R6, P5, R134, R22, RZ ;  /* 0x0000001686067210 */ /* 0x002fca0007fbe0ff */
[----:B------:R1:W-:Y:S01]  /*b1f0*/  STL [R1+0x968], R6 ;  /* 0x0009680601007387 */ /* 0x0003e20000100800 */
[----:B--2---:R-:W-:-:S05]  /*b200*/  LEA.HI.X.SX32 R5, R133, R21, 0x1, P1 ;  /* 0x0000001585057211 */ /* 0x004fca00008f0eff */
[----:B------:R2:W-:Y:S01]  /*b210*/  STL [R1+0x954], R5 ;  /* 0x0009540501007387 */ /* 0x0005e20000100800 */
[----:B0-----:R-:W-:-:S05]  /*b220*/  IMAD R136, R136, 0x6f, RZ ;  /* 0x0000006f88887824 */ /* 0x001fca00078e02ff */
[-C--:B-1----:R-:W-:Y:S01]  /*b230*/  IADD3 R6, P1, R136, R22.reuse, RZ ;  /* 0x0000001688067210 */ /* 0x082fe20007f3e0ff */
[----:B---3--:R-:W-:Y:S01]  /*b240*/  IMAD R133, R135, 0x70, RZ ;  /* 0x0000007087857824 */ /* 0x008fe200078e02ff */
[----:B--2---:R-:W-:Y:S01]  /*b250*/  LEA.HI.X.SX32 R5, R137, R21, 0x1, P6 ;  /* 0x0000001589057211 */ /* 0x004fe200030f0eff */
[----:B------:R-:W0:Y:S02]  /*b260*/  LDC R135, c[0x0][0x268] ;  /* 0x00009a00ff877b82 */ /* 0x000e240000000800 */
[----:B------:R1:W-:Y:S04]  /*b270*/  STL [R1+0x970], R6 ;  /* 0x0009700601007387 */ /* 0x0003e80000100800 */
[----:B------:R2:W-:Y:S02]  /*b280*/  STL [R1+0x95c], R5 ;  /* 0x00095c0501007387 */ /* 0x0005e40000100800 */
[----:B------:R-:W3:Y:S01]  /*b290*/  LDC R137, c[0x0][0x268] ;  /* 0x00009a00ff897b82 */ /* 0x000ee20000000800 */
[----:B-1----:R-:W-:-:S02]  /*b2a0*/  IADD3 R6, P6, R133, R22, RZ ;  /* 0x0000001685067210 */ /* 0x002fc40007fde0ff */
[----:B--2---:R-:W-:-:S03]  /*b2b0*/  LEA.HI.X.SX32 R5, R134, R21, 0x1, P5 ;  /* 0x0000001586057211 */ /* 0x004fc600028f0eff */
[----:B------:R1:W-:Y:S04]  /*b2c0*/  STL [R1+0x978], R6 ;  /* 0x0009780601007387 */ /* 0x0003e80000100800 */
[----:B------:R2:W-:Y:S01]  /*b2d0*/  STL [R1+0x964], R5 ;  /* 0x0009640501007387 */ /* 0x0005e20000100800 */
[----:B0-----:R-:W-:-:S05]  /*b2e0*/  IMAD R135, R135, 0x71, RZ ;  /* 0x0000007187877824 */ /* 0x001fca00078e02ff */
[-C--:B-1----:R-:W-:Y:S02]  /*b2f0*/  IADD3 R6, P5, R135, R22.reuse, RZ ;  /* 0x0000001687067210 */ /* 0x082fe40007fbe0ff */
[----:B--2---:R-:W-:Y:S01]  /*b300*/  LEA.HI.X.SX32 R5, R136, R21, 0x1, P1 ;  /* 0x0000001588057211 */ /* 0x004fe200008f0eff */
[----:B---3--:R-:W-:Y:S01]  /*b310*/  IMAD R134, R137, 0x72, RZ ;  /* 0x0000007289867824 */ /* 0x008fe200078e02ff */
[----:B------:R-:W0:Y:S01]  /*b320*/  LDC R136, c[0x0][0x268] ;  /* 0x00009a00ff887b82 */ /* 0x000e220000000800 */
[----:B------:R1:W-:Y:S04]  /*b330*/  STL [R1+0x980], R6 ;  /* 0x0009800601007387 */ /* 0x0003e80000100800 */
[----:B------:R2:W-:Y:S03]  /*b340*/  STL [R1+0x96c], R5 ;  /* 0x00096c0501007387 */ /* 0x0005e60000100800 */
[----:B------:R-:W3:Y:S01]  /*b350*/  LDC R137, c[0x0][0x268] ;  /* 0x00009a00ff897b82 */ /* 0x000ee20000000800 */
[----:B-1----:R-:W-:-:S02]  /*b360*/  IADD3 R6, P1, R134, R22, RZ ;  /* 0x0000001686067210 */ /* 0x002fc40007f3e0ff */
[----:B--2---:R-:W-:-:S03]  /*b370*/  LEA.HI.X.SX32 R5, R133, R21, 0x1, P6 ;  /* 0x0000001585057211 */ /* 0x004fc600030f0eff */
[----:B------:R-:W-:Y:S04]  /*b380*/  STL [R1+0x988], R6 ;  /* 0x0009880601007387 */ /* 0x000fe80000100800 */
[----:B------:R1:W-:Y:S01]  /*b390*/  STL [R1+0x974], R5 ;  /* 0x0009740501007387 */ /* 0x0003e20000100800 */
[----:B0-----:R-:W-:Y:S02]  /*b3a0*/  IMAD R133, R136, 0x74, RZ ;  /* 0x0000007488857824 */ /* 0x001fe400078e02ff */
[----:B------:R-:W0:Y:S01]  /*b3b0*/  LDC R136, c[0x0][0x268] ;  /* 0x00009a00ff887b82 */ /* 0x000e220000000800 */
[----:B-1----:R-:W-:Y:S01]  /*b3c0*/  LEA.HI.X.SX32 R5, R135, R21, 0x1, P5 ;  /* 0x0000001587057211 */ /* 0x002fe200028f0eff */
[----:B---3--:R-:W-:-:S06]  /*b3d0*/  IMAD R137, R137, 0x73, RZ ;  /* 0x0000007389897824 */ /* 0x008fcc00078e02ff */
[----:B------:R-:W1:Y:S01]  /*b3e0*/  LDC R135, c[0x0][0x268] ;  /* 0x00009a00ff877b82 */ /* 0x000e620000000800 */
[----:B------:R-:W-:-:S05]  /*b3f0*/  IADD3 R6, P6, R137, R22, RZ ;  /* 0x0000001689067210 */ /* 0x000fca0007fde0ff */
[----:B------:R2:W-:Y:S04]  /*b400*/  STL [R1+0x990], R6 ;  /* 0x0009900601007387 */ /* 0x0005e80000100800 */
[----:B------:R3:W-:Y:S01]  /*b410*/  STL [R1+0x97c], R5 ;  /* 0x00097c0501007387 */ /* 0x0007e20000100800 */
[----:B0-----:R-:W-:Y:S01]  /*b420*/  IMAD R136, R136, 0x75, RZ ;  /* 0x0000007588887824 */ /* 0x001fe200078e02ff */
[----:B--2---:R-:W-:Y:S02]  /*b430*/  IADD3 R6, P5, R133, R22, RZ ;  /* 0x0000001685067210 */ /* 0x004fe40007fbe0ff */
[----:B---3--:R-:W-:-:S03]  /*b440*/  LEA.HI.X.SX32 R5, R134, R21, 0x1, P1 ;  /* 0x0000001586057211 */ /* 0x008fc600008f0eff */
[----:B------:R0:W-:Y:S01]  /*b450*/  STL [R1+0x998], R6 ;  /* 0x0009980601007387 */ /* 0x0001e20000100800 */
[----:B-1----:R-:W-:Y:S02]  /*b460*/  IMAD R134, R135, 0x76, RZ ;  /* 0x0000007687867824 */ /* 0x002fe400078e02ff */
[----:B------:R-:W1:Y:S01]  /*b470*/  LDC R135, c[0x0][0x268] ;  /* 0x00009a00ff877b82 */ /* 0x000e620000000800 */
[----:B------:R2:W-:Y:S01]  /*b480*/  STL [R1+0x984], R5 ;  /* 0x0009840501007387 */ /* 0x0005e20000100800 */
[----:B0-----:R-:W-:Y:S02]  /*b490*/  IADD3 R6, P1, R136, R22, RZ ;  /* 0x0000001688067210 */ /* 0x001fe40007f3e0ff */
[----:B--2---:R-:W-:-:S03]  /*b4a0*/  LEA.HI.X.SX32 R5, R137, R21, 0x1, P6 ;  /* 0x0000001589057211 */ /* 0x004fc600030f0eff */
[----:B------:R0:W-:Y:S01]  /*b4b0*/  STL [R1+0x9a0], R6 ;  /* 0x0009a00601007387 */ /* 0x0001e20000100800 */
[----:B------:R-:W2:Y:S03]  /*b4c0*/  LDC R137, c[0x0][0x268] ;  /* 0x00009a00ff897b82 */ /* 0x000ea60000000800 */
[----:B------:R3:W-:Y:S01]  /*b4d0*/  STL [R1+0x98c], R5 ;  /* 0x00098c0501007387 */ /* 0x0007e20000100800 */
[----:B0-----:R-:W-:Y:S01]  /*b4e0*/  IADD3 R6, P6, R134, R22, RZ ;  /* 0x0000001686067210 */ /* 0x001fe20007fde0ff */
[----:B-1----:R-:W-:Y:S01]  /*b4f0*/  IMAD R135, R135, 0x77, RZ ;  /* 0x0000007787877824 */ /* 0x002fe200078e02ff */
[----:B---3--:R-:W-:-:S03]  /*b500*/  LEA.HI.X.SX32 R5, R133, R21, 0x1, P5 ;  /* 0x0000001585057211 */ /* 0x008fc600028f0eff */
[----:B------:R0:W-:Y:S04]  /*b510*/  STL [R1+0x9a8], R6 ;  /* 0x0009a80601007387 */ /* 0x0001e80000100800 */
[----:B------:R1:W-:Y:S01]  /*b520*/  STL [R1+0x994], R5 ;  /* 0x0009940501007387 */ /* 0x0003e20000100800 */
[----:B--2---:R-:W-:Y:S01]  /*b530*/  IMAD R133, R137, 0x78, RZ ;  /* 0x0000007889857824 */ /* 0x004fe200078e02ff */
[----:B0-----:R-:W-:Y:S01]  /*b540*/  IADD3 R6, P5, R135, R22, RZ ;  /* 0x0000001687067210 */ /* 0x001fe20007fbe0ff */
[----:B------:R-:W0:Y:S01]  /*b550*/  LDC R137, c[0x0][0x268] ;  /* 0x00009a00ff897b82 */ /* 0x000e220000000800 */
[----:B-1----:R-:W-:-:S03]  /*b560*/  LEA.HI.X.SX32 R5, R136, R21, 0x1, P1 ;  /* 0x0000001588057211 */ /* 0x002fc600008f0eff */
[----:B------:R1:W-:Y:S04]  /*b570*/  STL [R1+0x9b0], R6 ;  /* 0x0009b00601007387 */ /* 0x0003e80000100800 */
[----:B------:R-:W2:Y:S01]  /*b580*/  LDC R136, c[0x0][0x268] ;  /* 0x00009a00ff887b82 */ /* 0x000ea20000000800 */
[----:B------:R3:W-:Y:S01]  /*b590*/  STL [R1+0x99c], R5 ;  /* 0x00099c0501007387 */ /* 0x0007e20000100800 */
[----:B-1----:R-:W-:Y:S02]  /*b5a0*/  IADD3 R6, P1, R133, R22, RZ ;  /* 0x0000001685067210 */ /* 0x002fe40007f3e0ff */
[----:B---3--:R-:W-:-:S03]  /*b5b0*/  LEA.HI.X.SX32 R5, R134, R21, 0x1, P6 ;  /* 0x0000001586057211 */ /* 0x008fc600030f0eff */
[----:B------:R1:W-:Y:S04]  /*b5c0*/  STL [R1+0x9b8], R6 ;  /* 0x0009b80601007387 */ /* 0x0003e80000100800 */
[----:B------:R3:W-:Y:S01]  /*b5d0*/  STL [R1+0x9a4], R5 ;  /* 0x0009a40501007387 */ /* 0x0007e20000100800 */
[----:B0-----:R-:W-:-:S05]  /*b5e0*/  IMAD R137, R137, 0x79, RZ ;  /* 0x0000007989897824 */ /* 0x001fca00078e02ff */
[-C--:B-1----:R-:W-:Y:S01]  /*b5f0*/  IADD3 R6, P6, R137, R22.reuse, RZ ;  /* 0x0000001689067210 */ /* 0x082fe20007fde0ff */
[----:B--2---:R-:W-:Y:S01]  /*b600*/  IMAD R134, R136, 0x7a, RZ ;  /* 0x0000007a88867824 */ /* 0x004fe200078e02ff */
[----:B---3--:R-:W-:Y:S01]  /*b610*/  LEA.HI.X.SX32 R5, R135, R21, 0x1, P5 ;  /* 0x0000001587057211 */ /* 0x008fe200028f0eff */
        /* <DEDUP_REMOVED lines=32> */
[----:B-1----:R-:W-:Y:S02]  /*b820*/  IMAD.SHL.U32 R133, R136, 0x80, RZ ;  /* 0x0000008088857824 */ /* 0x002fe400078e00ff */
        /* <DEDUP_REMOVED lines=21> */
[----:B------:R1:W-:Y:S01]  /*b980*/  STL [R1+0xa08], R6 ;  /* 0x000a080601007387 */ /* 0x0003e20000100800 */
[----:B0-----:R-:W-:-:S03]  /*b990*/  IMAD R135, R135, 0x83, RZ ;  /* 0x0000008387877824 */ /* 0x001fc600078e02ff */
[----:B------:R0:W-:Y:S02]  /*b9a0*/  STL [R1+0x9f4], R5 ;  /* 0x0009f40501007387 */ /* 0x0001e40000100800 */
[-C--:B-1----:R-:W-:Y:S01]  /*b9b0*/  IADD3 R6, P5, R135, R22.reuse, RZ ;  /* 0x0000001687067210 */ /* 0x082fe20007fbe0ff */
[----:B--2---:R-:W-:Y:S02]  /*b9c0*/  IMAD R133, R137, 0x84, RZ ;  /* 0x0000008489857824 */ /* 0x004fe400078e02ff */
[----:B------:R-:W1:Y:S01]  /*b9d0*/  LDC R137, c[0x0][0x268] ;  /* 0x00009a00ff897b82 */ /* 0x000e620000000800 */
[----:B0-----:R-:W-:Y:S01]  /*b9e0*/  LEA.HI.X.SX32 R5, R136, R21, 0x1, P1 ;  /* 0x0000001588057211 */ /* 0x001fe200008f0eff */
[----:B------:R0:W-:Y:S04]  /*b9f0*/  STL [R1+0xa10], R6 ;  /* 0x000a100601007387 */ /* 0x0001e80000100800 */
[----:B------:R2:W-:Y:S02]  /*ba00*/  STL [R1+0x9fc], R5 ;  /* 0x0009fc0501007387 */ /* 0x0005e40000100800 */
[----:B------:R-:W3:Y:S01]  /*ba10*/  LDC R136, c[0x0][0x268] ;  /* 0x00009a00ff887b82 */ /* 0x000ee20000000800 */
[----:B0-----:R-:W-:-:S02]  /*ba20*/  IADD3 R6, P1, R133, R22, RZ ;  /* 0x0000001685067210 */ /* 0x001fc40007f3e0ff */
[----:B--2---:R-:W-:-:S03]  /*ba30*/  LEA.HI.X.SX32 R5, R134, R21, 0x1, P6 ;  /* 0x0000001586057211 */ /* 0x004fc600030f0eff */
[----:B------:R0:W-:Y:S04]  /*ba40*/  STL [R1+0xa18], R6 ;  /* 0x000a180601007387 */ /* 0x0001e80000100800 */
[----:B------:R2:W-:Y:S01]  /*ba50*/  STL [R1+0xa04], R5 ;  /* 0x000a040501007387 */ /* 0x0005e20000100800 */
[----:B-1----:R-:W-:-:S05]  /*ba60*/  IMAD R137, R137, 0x85, RZ ;  /* 0x0000008589897824 */ /* 0x002fca00078e02ff */
[-C--:B0-----:R-:W-:Y:S02]  /*ba70*/  IADD3 R6, P6, R137, R22.reuse, RZ ;  /* 0x0000001689067210 */ /* 0x081fe40007fde0ff */
        /* <DEDUP_REMOVED lines=48> */
[----:B--2---:R-:W-:Y:S02]  /*bd80*/  IMAD R134, R135, 0x8e, RZ ;  /* 0x0000008e87867824 */ /* 0x004fe400078e02ff */
[----:B------:R-:W0:Y:S01]  /*bd90*/  LDC R135, c[0x0][0x268] ;  /* 0x00009a00ff877b82 */ /* 0x000e220000000800 */
[----:B---3--:R-:W-:Y:S01]  /*bda0*/  LEA.HI.X.SX32 R5, R137, R21, 0x1, P6 ;  /* 0x0000001589057211 */ /* 0x008fe200030f0eff */
        /* <DEDUP_REMOVED lines=631> */
[----:B------:R-:W2:Y:S01]  /*e520*/  LDC R133, c[0x0][0x268] ;  /* 0x00009a00ff857b82 */ /* 0x000ea20000000800 */
[----:B-1----:R-:W-:Y:S02]  /*e530*/  IMAD R136, R136, 0xf8, RZ ;  /* 0x000000f888887824 */ /* 0x002fe400078e02ff */
[----:B------:R1:W-:Y:S01]  /*e540*/  STL [R1+0xd94], R5 ;  /* 0x000d940501007387 */ /* 0x0003e20000100800 */
[----:B0-----:R-:W-:Y:S02]  /*e550*/  IADD3 R6, P6, R137, R22, RZ ;  /* 0x0000001689067210 */ /* 0x001fe40007fde0ff */
[----:B-1----:R-:W-:-:S03]  /*e560*/  LEA.HI.X.SX32 R5, R135, R21, 0x1, P5 ;  /* 0x0000001587057211 */ /* 0x002fc600028f0eff */
[----:B------:R0:W-:Y:S01]  /*e570*/  STL [R1+0xdb0], R6 ;  /* 0x000db00601007387 */ /* 0x0001e20000100800 */
[----:B------:R-:W1:Y:S03]  /*e580*/  LDC R135, c[0x0][0x268] ;  /* 0x00009a00ff877b82 */ /* 0x000e660000000800 */
[----:B------:R3:W-:Y:S01]  /*e590*/  STL [R1+0xd9c], R5 ;  /* 0x000d9c0501007387 */ /* 0x0007e20000100800 */
[----:B--2---:R-:W-:Y:S01]  /*e5a0*/  IMAD R132, R133, 0xf9, RZ ;  /* 0x000000f985847824 */ /* 0x004fe200078e02ff */
[----:B0-----:R-:W-:Y:S02]  /*e5b0*/  IADD3 R6, P5, R136, R22, RZ ;  /* 0x0000001688067210 */ /* 0x001fe40007fbe0ff */
[----:B---3--:R-:W-:-:S03]  /*e5c0*/  LEA.HI.X.SX32 R5, R134, R21, 0x1, P1 ;  /* 0x0000001586057211 */ /* 0x008fc600008f0eff */
[----:B------:R0:W-:Y:S04]  /*e5d0*/  STL [R1+0xdb8], R6 ;  /* 0x000db80601007387 */ /* 0x0001e80000100800 */
[----:B------:R2:W-:Y:S01]  /*e5e0*/  STL [R1+0xda4], R5 ;  /* 0x000da40501007387 */ /* 0x0005e20000100800 */
[----:B-1----:R-:W-:Y:S01]  /*e5f0*/  IMAD R133, R135, 0xfa, RZ ;  /* 0x000000fa87857824 */ /* 0x002fe200078e02ff */
[----:B0-----:R-:W-:Y:S01]  /*e600*/  IADD3 R6, P1, R132, R22, RZ ;  /* 0x0000001684067210 */ /* 0x001fe20007f3e0ff */
[----:B------:R-:W0:Y:S01]  /*e610*/  LDC R135, c[0x0][0x268] ;  /* 0x00009a00ff877b82 */ /* 0x000e220000000800 */
[----:B--2---:R-:W-:-:S03]  /*e620*/  LEA.HI.X.SX32 R5, R137, R21, 0x1, P6 ;  /* 0x0000001589057211 */ /* 0x004fc600030f0eff */
[----:B------:R1:W-:Y:S04]  /*e630*/  STL [R1+0xdc0], R6 ;  /* 0x000dc00601007387 */ /* 0x0003e80000100800 */
[----:B------:R-:W2:Y:S01]  /*e640*/  LDC R137, c[0x0][0x268] ;  /* 0x00009a00ff897b82 */ /* 0x000ea20000000800 */
[----:B------:R3:W-:Y:S01]  /*e650*/  STL [R1+0xdac], R5 ;  /* 0x000dac0501007387 */ /* 0x0007e20000100800 */
[----:B-1----:R-:W-:Y:S02]  /*e660*/  IADD3 R6, P6, R133, R22, RZ ;  /* 0x0000001685067210 */ /* 0x002fe40007fde0ff */
[----:B---3--:R-:W-:-:S03]  /*e670*/  LEA.HI.X.SX32 R5, R136, R21, 0x1, P5 ;  /* 0x0000001588057211 */ /* 0x008fc600028f0eff */
[----:B------:R1:W-:Y:S01]  /*e680*/  STL [R1+0xdc8], R6 ;  /* 0x000dc80601007387 */ /* 0x0003e20000100800 */
[----:B------:R-:W3:Y:S01]  /*e690*/  LDC R136, c[0x0][0x268] ;  /* 0x00009a00ff887b82 */ /* 0x000ee20000000800 */
[----:B0-----:R-:W-:Y:S02]  /*e6a0*/  IMAD R134, R135, 0xfb, RZ ;  /* 0x000000fb87867824 */ /* 0x001fe400078e02ff */
[----:B------:R0:W-:Y:S05]  /*e6b0*/  STL [R1+0xdb4], R5 ;  /* 0x000db40501007387 */ /* 0x0001ea0000100800 */
[----:B------:R-:W4:Y:S01]  /*e6c0*/  LDC R135, c[0x0][0x268] ;  /* 0x00009a00ff877b82 */ /* 0x000f220000000800 */
[----:B-1----:R-:W-:Y:S01]  /*e6d0*/  LEA.HI.X.SX32 R6, R132, R21, 0x1, P1 ;  /* 0x0000001584067211 */ /* 0x002fe200008f0eff */
[----:B--2---:R-:W-:Y:S01]  /*e6e0*/  IMAD R137, R137, 0xfc, RZ ;  /* 0x000000fc89897824 */ /* 0x004fe200078e02ff */
[----:B0-----:R-:W-:-:S04]  /*e6f0*/  IADD3 R5, P5, R134, R22, RZ ;  /* 0x0000001686057210 */ /* 0x001fc80007fbe0ff */
[-C--:B------:R-:W-:Y:S01]  /*e700*/  LEA.HI.X.SX32 R7, R134, R21.reuse, 0x1, P5 ;  /* 0x0000001586077211 */ /* 0x080fe200028f0eff */
[----:B------:R0:W-:Y:S04]  /*e710*/  STL [R1+0xdd0], R5 ;  /* 0x000dd00501007387 */ /* 0x0001e80000100800 */
[----:B------:R1:W-:Y:S01]  /*e720*/  STL [R1+0xdbc], R6 ;  /* 0x000dbc0601007387 */ /* 0x0003e20000100800 */
[----:B---3--:R-:W-:Y:S01]  /*e730*/  IMAD R136, R136, 0xfe, RZ ;  /* 0x000000fe88887824 */ /* 0x008fe200078e02ff */
[----:B0-----:R-:W-:Y:S01]  /*e740*/  IADD3 R5, P1, R137, R22, RZ ;  /* 0x0000001689057210 */ /* 0x001fe20007f3e0ff */
[----:B----4-:R-:W-:Y:S01]  /*e750*/  IMAD R135, R135, 0xfd, RZ ;  /* 0x000000fd87877824 */ /* 0x010fe200078e02ff */
[----:B-1----:R-:W-:-:S03]  /*e760*/  LEA.HI.X.SX32 R6, R133, R21, 0x1, P6 ;  /* 0x0000001585067211 */ /* 0x002fc600030f0eff */
[----:B------:R0:W-:Y:S01]  /*e770*/  STL [R1+0xdd8], R5 ;  /* 0x000dd80501007387 */ /* 0x0001e20000100800 */
[----:B------:R-:W-:-:S03]  /*e780*/  CS2R R132, SRZ ;  /* 0x0000000000847805 */ /* 0x000fc6000001ff00 */
[----:B------:R1:W-:Y:S01]  /*e790*/  STL [R1+0xdc4], R6 ;  /* 0x000dc40601007387 */ /* 0x0003e20000100800 */
[-C--:B0-----:R-:W-:Y:S02]  /*e7a0*/  IADD3 R5, P6, R135, R22.reuse, RZ ;  /* 0x0000001687057210 */ /* 0x081fe40007fde0ff */
[----:B-1----:R-:W-:-:S03]  /*e7b0*/  IADD3 R6, P5, R136, R22, RZ ;  /* 0x0000001688067210 */ /* 0x002fc60007fbe0ff */
[----:B------:R0:W-:Y:S04]  /*e7c0*/  STL [R1+0xde0], R5 ;  /* 0x000de00501007387 */ /* 0x0001e80000100800 */
[----:B------:R1:W-:Y:S04]  /*e7d0*/  STL [R1+0xdcc], R7 ;  /* 0x000dcc0701007387 */ /* 0x0003e80000100800 */
[----:B------:R2:W-:Y:S01]  /*e7e0*/  STL [R1+0xde4], R6 ;  /* 0x000de40601007387 */ /* 0x0005e20000100800 */
[-C--:B0-----:R-:W-:Y:S02]  /*e7f0*/  LEA.HI.X.SX32 R5, R137, R21.reuse, 0x1, P1 ;  /* 0x0000001589057211 */ /* 0x081fe400008f0eff */
[----:B------:R-:W0:Y:S01]  /*e800*/  LDC R137, c[0x0][0x268] ;  /* 0x00009a00ff897b82 */ /* 0x000e220000000800 */
[----:B------:R-:W-:Y:S01]  /*e810*/  IADD3 RZ, P1, R119, R2, RZ ;  /* 0x0000000277ff7210 */ /* 0x000fe20007f3e0ff */
[----:B-1----:R-:W-:Y:S01]  /*e820*/  IMAD.IADD R7, R138, 0x1, R2 ;  /* 0x000000018a077824 */ /* 0x002fe200078e0202 */
[----:B------:R1:W-:Y:S01]  /*e830*/  STL [R1+0xdd4], R5 ;  /* 0x000dd40501007387 */ /* 0x0003e20000100800 */
[----:B------:R-:W-:Y:S01]  /*e840*/  IMAD.IADD R7, R139, 0x1, R4 ;  /* 0x000000018b077824 */ /* 0x000fe200078e0204 */
[----:B--2---:R-:W-:Y:S01]  /*e850*/  LEA.HI.X.SX32 R6, R136, R21, 0x1, P5 ;  /* 0x0000001588067211 */ /* 0x004fe200028f0eff */
[----:B------:R-:W-:-:S02]  /*e860*/  IMAD.IADD R7, R141, 0x1, R2 ;  /* 0x000000018d077824 */ /* 0x000fc400078e0202 */
[----:B------:R-:W-:Y:S01]  /*e870*/  IMAD.IADD R7, R142, 0x1, R4 ;  /* 0x000000018e077824 */ /* 0x000fe200078e0204 */
[----:B-1----:R-:W-:Y:S02]  /*e880*/  LEA.HI.X.SX32 R5, R135, R21, 0x1, P6 ;  /* 0x0000001587057211 */ /* 0x002fe400030f0eff */
[----:B------:R-:W-:Y:S02]  /*e890*/  CS2R R134, SRZ ;  /* 0x0000000000867805 */ /* 0x000fe4000001ff00 */
[----:B------:R-:W-:Y:S02]  /*e8a0*/  IADD3 RZ, P6, R119, R4, RZ ;  /* 0x0000000477ff7210 */ /* 0x000fe40007fde0ff */
[----:B------:R-:W-:Y:S01]  /*e8b0*/  SHF.R.S32.HI R119, RZ, 0x1f, R119 ;  /* 0x0000001fff777819 */ /* 0x000fe20000011477 */
[----:B------:R1:W-:Y:S04]  /*e8c0*/  STL [R1+0xddc], R5 ;  /* 0x000ddc0501007387 */ /* 0x0003e80000100800 */
[----:B------:R2:W-:Y:S01]  /*e8d0*/  STL [R1+0x5e4], R6 ;  /* 0x0005e40601007387 */ /* 0x0005e20000100800 */
[----:B0-----:R-:W-:-:S05]  /*e8e0*/  IMAD R137, R137, 0xff, RZ ;  /* 0x000000ff89897824 */ /* 0x001fca00078e02ff */
[----:B-1----:R-:W-:Y:S01]  /*e8f0*/  IADD3 R5, P5, R137, R22, RZ ;  /* 0x0000001689057210 */ /* 0x002fe20007fbe0ff */
[----:B--2---:R-:W-:-:S04]  /*e900*/  IMAD.IADD R6, R138, 0x1, R4 ;  /* 0x000000018a067824 */ /* 0x004fc800078e0204 */
[----:B------:R0:W-:Y:S01]  /*e910*/  STL [R1+0x5ec], R5 ;  /* 0x0005ec0501007387 */ /* 0x0001e20000100800 */
[----:B------:R-:W-:Y:S02]  /*e920*/  IMAD.IADD R6, R140, 0x1, R2 ;  /* 0x000000018c067824 */ /* 0x000fe400078e0202 */
[----:B------:R-:W-:Y:S02]  /*e930*/  IMAD.IADD R6, R141, 0x1, R4 ;  /* 0x000000018d067824 */ /* 0x000fe400078e0204 */
[----:B------:R-:W-:Y:S02]  /*e940*/  IMAD.IADD R6, R143, 0x1, R2 ;  /* 0x000000018f067824 */ /* 0x000fe400078e0202 */
[--C-:B------:R-:W-:Y:S02]  /*e950*/  IMAD.IADD R6, R144, 0x1, R4.reuse ;  /* 0x0000000190067824 */ /* 0x100fe400078e0204 */
[----:B------:R-:W-:Y:S02]  /*e960*/  IMAD.IADD R6, R145, 0x1, R4 ;  /* 0x0000000191067824 */ /* 0x000fe400078e0204 */
[----:B0-----:R-:W-:Y:S01]  /*e970*/  IMAD.IADD R5, R139, 0x1, R2 ;  /* 0x000000018b057824 */ /* 0x001fe200078e0202 */
[----:B------:R-:W-:Y:S01]  /*e980*/  CS2R R138, SRZ ;  /* 0x00000000008a7805 */ /* 0x000fe2000001ff00 */
[----:B------:R-:W-:Y:S01]  /*e990*/  IMAD.IADD R5, R140, 0x1, R4 ;  /* 0x000000018c057824 */ /* 0x000fe200078e0204 */
[----:B------:R-:W-:Y:S01]  /*e9a0*/  CS2R R140, SRZ ;  /* 0x00000000008c7805 */ /* 0x000fe2000001ff00 */
[----:B------:R-:W-:-:S02]  /*e9b0*/  IMAD.IADD R5, R142, 0x1, R2 ;  /* 0x000000018e057824 */ /* 0x000fc400078e0202 */
[----:B------:R-:W-:Y:S01]  /*e9c0*/  IMAD.IADD R5, R143, 0x1, R4 ;  /* 0x000000018f057824 */ /* 0x000fe200078e0204 */
[----:B------:R-:W-:Y:S01]  /*e9d0*/  CS2R R142, SRZ ;  /* 0x00000000008e7805 */ /* 0x000fe2000001ff00 */
[--C-:B------:R-:W-:Y:S02]  /*e9e0*/  IMAD.IADD R5, R144, 0x1, R2.reuse ;  /* 0x0000000190057824 */ /* 0x100fe400078e0202 */
[--C-:B------:R-:W-:Y:S01]  /*e9f0*/  IMAD.IADD R5, R145, 0x1, R2.reuse ;  /* 0x0000000191057824 */ /* 0x100fe200078e0202 */
[----:B------:R-:W-:Y:S01]  /*ea00*/  CS2R R144, SRZ ;  /* 0x0000000000907805 */ /* 0x000fe2000001ff00 */
[--C-:B------:R-:W-:Y:S02]  /*ea10*/  IMAD.IADD R5, R146, 0x1, R2.reuse ;  /* 0x0000000192057824 */ /* 0x100fe400078e0202 */
[--C-:B------:R-:W-:Y:S02]  /*ea20*/  IMAD.IADD R5, R147, 0x1, R2.reuse ;  /* 0x0000000193057824 */ /* 0x100fe400078e0202 */
[----:B------:R-:W-:-:S02]  /*ea30*/  IMAD.IADD R5, R148, 0x1, R2 ;  /* 0x0000000194057824 */ /* 0x000fc400078e0202 */
[----:B------:R-:W-:Y:S01]  /*ea40*/  IMAD.IADD R5, R149, 0x1, R2 ;  /* 0x0000000195057824 */ /* 0x000fe200078e0202 */
[----:B------:R-:W-:Y:S01]  /*ea50*/  LEA.HI.X.SX32 R5, R137, R21, 0x1, P5 ;  /* 0x0000001589057211 */ /* 0x000fe200028f0eff */
[--C-:B------:R-:W-:Y:S01]  /*ea60*/  IMAD.IADD R6, R146, 0x1, R4.reuse ;  /* 0x0000000192067824 */ /* 0x100fe200078e0204 */
[----:B------:R-:W-:Y:S01]  /*ea70*/  CS2R R136, SRZ ;  /* 0x0000000000887805 */ /* 0x000fe2000001ff00 */
[--C-:B------:R-:W-:Y:S01]  /*ea80*/  IMAD.IADD R6, R147, 0x1, R4.reuse ;  /* 0x0000000193067824 */ /* 0x100fe200078e0204 */
[----:B------:R-:W-:Y:S01]  /*ea90*/  CS2R R146, SRZ ;  /* 0x0000000000927805 */ /* 0x000fe2000001ff00 */
[----:B------:R0:W-:Y:S01]  /*eaa0*/  STL [R1+0x5e8], R5 ;  /* 0x0005e80501007387 */ /* 0x0001e20000100800 */
[--C-:B------:R-:W-:Y:S02]  /*eab0*/  IMAD.IADD R6, R148, 0x1, R4.reuse ;  /* 0x0000000194067824 */ /* 0x100fe400078e0204 */
[----:B------:R-:W-:Y:S01]  /*eac0*/  IMAD.IADD R6, R149, 0x1, R4 ;  /* 0x0000000195067824 */ /* 0x000fe200078e0204 */
[----:B------:R-:W-:Y:S01]  /*ead0*/  CS2R R148, SRZ ;  /* 0x0000000000947805 */ /* 0x000fe2000001ff00 */
[----:B------:R-:W-:-:S02]  /*eae0*/  IMAD.X R6, R118, 0x1, R9, P3 ;  /* 0x0000000176067824 */ /* 0x000fc400018e0609 */
[----:B0-----:R-:W-:Y:S01]  /*eaf0*/  IMAD.X R5, R117, 0x1, R10, P4 ;  /* 0x0000000175057824 */ /* 0x001fe200020e060a */
[----:B------:R-:W-:-:S04]  /*eb00*/  CS2R R116, SRZ ;  /* 0x0000000000747805 */ /* 0x000fc8000001ff00 */
[----:B------:R0:W-:Y:S04]  /*eb10*/  STL [R1+0x5d0], R5 ;  /* 0x0005d00501007387 */ /* 0x0001e80000100800 */
[----:B------:R1:W-:Y:S01]  /*eb20*/  STL [R1+0x5d4], R6 ;  /* 0x0005d40601007387 */ /* 0x0003e20000100800 */
[----:B0-----:R-:W-:Y:S02]  /*eb30*/  IMAD.X R5, R118, 0x1, R10, P2 ;  /* 0x0000000176057824 */ /* 0x001fe400010e060a */
[----:B-1----:R-:W-:-:S03]  /*eb40*/  IMAD.X R6, R119, 0x1, R9, P1 ;  /* 0x0000000177067824 */ /* 0x002fc600008e0609 */
[----:B------:R0:W-:Y:S04]  /*eb50*/  STL [R1+0x5d8], R5 ;  /* 0x0005d80501007387 */ /* 0x0001e80000100800 */
[----:B------:R1:W-:Y:S01]  /*eb60*/  STL [R1+0x5dc], R6 ;  /* 0x0005dc0601007387 */ /* 0x0003e20000100800 */
[----:B0-----:R-:W-:Y:S01]  /*eb70*/  IMAD.X R5, R119, 0x1, R10, P6 ;  /* 0x0000000177057824 */ /* 0x001fe200030e060a */
[----:B------:R-:W-:-:S04]  /*eb80*/  CS2R R118, SRZ ;  /* 0x0000000000767805 */ /* 0x000fc8000001ff00 */
[----:B------:R1:W-:Y:S03]  /*eb90*/  STL [R1+0x5e0], R5 ;  /* 0x0005e00501007387 */ /* 0x0003e60000100800 */
.L_x_1:
[----:B-----5:R-:W-:Y:S01]  /*eba0*/  STL [R1+0x1320], R22 ;  /* 0x0013201601007387 */ /* 0x020fe20000100800 */
[----:B-1----:R-:W-:Y:S01]  /*ebb0*/  SHF.R.S32.HI R5, RZ, 0x1f, R0 ;  /* 0x0000001fff057819 */ /* 0x002fe20000011400 */
[----:B------:R-:W-:Y:S01]  /*ebc0*/  IMAD R18, R3, 0xe, RZ ;  /* 0x0000000e03127824 */ /* 0x000fe200078e02ff */
[----:B------:R-:W-:Y:S01]  /*ebd0*/  IADD3 R6, P1, R0, R2, RZ ;  /* 0x0000000200067210 */ /* 0x000fe20007f3e0ff */
[----:B------:R-:W-:Y:S01]  /*ebe0*/  STL [R1+0x131c], R21 ;  /* 0x00131c1501007387 */ /* 0x000fe20000100800 */
[----:B------:R-:W-:-:S03]  /*ebf0*/  IADD3 R14, P4, R2, R3, RZ ;  /* 0x00000003020e7210 */ /* 0x000fc60007f9e0ff */
[----:B------:R-:W-:Y:S01]  /*ec00*/  STL [R1+0x1164], R20 ;  /* 0x0011641401007387 */ /* 0x000fe20000100800 */
[----:B------:R-:W-:-:S03]  /*ec10*/  IMAD.X R7, R5, 0x1, R9, P1 ;  /* 0x0000000105077824 */ /* 0x000fc600008e0609 */
[----:B------:R-:W-:Y:S04]  /*ec20*/  STL [R1+0x1160], R151 ;  /* 0x0011609701007387 */ /* 0x000fe80000100800 */
        /* <DEDUP_REMOVED lines=8> */
[----:B------:R-:W-:Y:S01]  /*ecb0*/  STL [R1+0x113c], R142 ;  /* 0x00113c8e01007387 */ /* 0x000fe20000100800 */
[----:B------:R-:W-:-:S03]  /*ecc0*/  SHF.R.S32.HI R11, RZ, 0x1f, R3 ;  /* 0x0000001fff0b7819 */ /* 0x000fc60000011403 */
[----:B------:R-:W-:Y:S04]  /*ecd0*/  STL [R1+0x1138], R141 ;  /* 0x0011388d01007387 */ /* 0x000fe80000100800 */
[----:B------:R-:W-:Y:S04]  /*ece0*/  STL [R1+0x1134], R140 ;  /* 0x0011348c01007387 */ /* 0x000fe80000100800 */
[----:B------:R-:W-:Y:S01]  /*ecf0*/  STL [R1+0x1130], R139 ;  /* 0x0011308b01007387 */ /* 0x000fe20000100800 */
[----:B------:R-:W-:-:S03]  /*ed00*/  IADD3 R12, P3, R4, R3, RZ ;  /* 0x00000003040c7210 */ /* 0x000fc60007f7e0ff */
[----:B------:R-:W-:Y:S01]  /*ed10*/  STL [R1+0x112c], R138 ;  /* 0x00112c8a01007387 */ /* 0x000fe20000100800 */
[----:B------:R-:W-:-:S03]  /*ed20*/  IADD3 R16, P2, R0, R4, RZ ;  /* 0x0000000400107210 */ /* 0x000fc60007f5e0ff */
[----:B------:R-:W-:Y:S01]  /*ed30*/  STL [R1+0x1128], R137 ;  /* 0x0011288901007387 */ /* 0x000fe20000100800 */
[----:B------:R-:W-:-:S03]  /*ed40*/  IADD3 R14, P1, R0, R14, RZ ;  /* 0x0000000e000e7210 */ /* 0x000fc60007f3e0ff */
[----:B------:R-:W-:Y:S01]  /*ed50*/  STL [R1+0x1124], R136 ;  /* 0x0011248801007387 */ /* 0x000fe20000100800 */
[----:B------:R-:W-:-:S03]  /*ed60*/  SHF.R.S32.HI R8, RZ, 0x1f, R18 ;  /* 0x0000001fff087819 */ /* 0x000fc60000011412 */
[----:B------:R0:W-:Y:S04]  /*ed70*/  STL [R1+0x1120], R135 ;  /* 0x0011208701007387 */ /* 0x0001e80000100800 */
[----:B------:R1:W-:Y:S04]  /*ed80*/  STL [R1+0x111c], R134 ;  /* 0x00111c8601007387 */ /* 0x0003e80000100800 */
[----:B------:R2:W3:Y:S01]  /*ed90*/  LDG.E.U8 R23, desc[UR6][R6.64] ;  /* 0x0000000606177981 */ /* 0x0004e2000c1e1100 */
[----:B------:R-:W-:Y:S01]  /*eda0*/  IMAD.X R17, R5, 0x1, R10, P2 ;  /* 0x0000000105117824 */ /* 0x000fe200010e060a */
[----:B0-----:R-:W-:-:S02]  /*edb0*/  MOV R135, UR56 ;  /* 0x0000003800877c02 */ /* 0x001fc40008000f00 */
[----:B------:R-:W-:Y:S01]  /*edc0*/  STL [R1+0x1118], R133 ;  /* 0x0011188501007387 */ /* 0x000fe20000100800 */
[----:B------:R-:W-:Y:S01]  /*edd0*/  IMAD.SHL.U32 R152, R3, 0x10, RZ ;  /* 0x0000001003987824 */ /* 0x000fe200078e00ff */
[----:B-1----:R-:W-:Y:S02]  /*ede0*/  MOV R134, UR57 ;  /* 0x0000003900867c02 */ /* 0x002fe40008000f00 */
[----:B------:R-:W-:Y:S01]  /*edf0*/  STL [R1+0x1114], R132 ;  /* 0x0011148401007387 */ /* 0x000fe20000100800 */
[C---:B--2---:R-:W-:Y:S01]  /*ee00*/  IMAD.X R7, R11.reuse, 0x1, R9, P4 ;  /* 0x000000010b077824 */ /* 0x044fe200020e0609 */
[----:B------:R-:W-:Y:S02]  /*ee10*/  IADD3 R6, P4, R18, R2, RZ ;  /* 0x0000000212067210 */ /* 0x000fe40007f9e0ff */
[----:B------:R-:W-:Y:S01]  /*ee20*/  STL [R1+0x1110], R131 ;  /* 0x0011108301007387 */ /* 0x000fe20000100800 */
[----:B------:R-:W-:Y:S01]  /*ee30*/  IMAD.X R11, R11, 0x1, R10, P3 ;  /* 0x000000010b0b7824 */ /* 0x000fe200018e060a */
[----:B------:R-:W-:-:S02]  /*ee40*/  IADD3 R12, P3, R0, R12, RZ ;  /* 0x0000000c000c7210 */ /* 0x000fc40007f7e0ff */
[----:B------:R-:W-:Y:S01]  /*ee50*/  STL [R1+0x110c], R130 ;  /* 0x00110c8201007387 */ /* 0x000fe20000100800 */
[----:B------:R-:W-:Y:S01]  /*ee60*/  IADD3 R6, P2, R0, R6, RZ ;  /* 0x0000000600067210 */ /* 0x000fe20007f5e0ff */
[----:B------:R-:W-:Y:S02]  /*ee70*/  IMAD.X R15, R5, 0x1, R7, P1 ;  /* 0x00000001050f7824 */ /* 0x000fe400008e0607 */
[----:B------:R-:W-:Y:S01]  /*ee80*/  STL [R1+0x1108], R129 ;  /* 0x0011088101007387 */ /* 0x000fe20000100800 */
[----:B------:R-:W-:-:S03]  /*ee90*/  IMAD.X R7, R8, 0x1, R9, P4 ;  /* 0x0000000108077824 */ /* 0x000fc600020e0609 */
[----:B------:R-:W-:Y:S01]  /*eea0*/  STL [R1+0x1104], R128 ;  /* 0x0011048001007387 */ /* 0x000fe20000100800 */
[----:B------:R-:W-:-:S03]  /*eeb0*/  IMAD.X R13, R5, 0x1, R11, P3 ;  /* 0x00000001050d7824 */ /* 0x000fc600018e060b */
        /* <DEDUP_REMOVED lines=8> */
[----:B------:R0:W2:Y:S04]  /*ef40*/  LDG.E.U8 R20, desc[UR6][R16.64] ;  /* 0x0000000610147981 */ /* 0x0000a8000c1e1100 */
[----:B------:R-:W-:Y:S04]  /*ef50*/  STL [R1+0x10e4], R120 ;  /* 0x0010e47801007387 */ /* 0x000fe80000100800 */
[----:B------:R-:W4:Y:S01]  /*ef60*/  LDG.E.U8 R22, desc[UR6][R14.64] ;  /* 0x000000060e167981 */ /* 0x000f22000c1e1100 */
[----:B0-----:R-:W-:-:S03]  /*ef70*/  IADD3 R16, P2, R18, R4, RZ ;  /* 0x0000000412107210 */ /* 0x001fc60007f5e0ff */
[----:B------:R0:W-:Y:S04]  /*ef80*/  STL [R1+0x10e0], R119 ;  /* 0x0010e07701007387 */ /* 0x0001e80000100800 */
[----:B------:R1:W3:Y:S01]  /*ef90*/  LDG.E.U8 R21, desc[UR6][R12.64] ;  /* 0x000000060c157981 */ /* 0x0002e2000c1e1100 */
[----:B------:R-:W-:Y:S01]  /*efa0*/  IMAD.X R8, R8, 0x1, R10, P2 ;  /* 0x0000000108087824 */ /* 0x000fe200010e060a */
[----:B------:R-:W-:Y:S02]  /*efb0*/  IADD3 R16, P2, R0, R16, RZ ;  /* 0x0000001000107210 */ /* 0x000fe40007f5e0ff */
[----:B------:R-:W-:Y:S04]  /*efc0*/  STL [R1+0x10dc], R118 ;  /* 0x0010dc7601007387 */ /* 0x000fe80000100800 */
[----:B0-----:R0:W2:Y:S01]  /*efd0*/  LDG.E.U8 R119, desc[UR6][R6.64] ;  /* 0x0000000606777981 */ /* 0x0010a2000c1e1100 */
[----:B------:R-:W-:-:S03]  /*efe0*/  IMAD.X R17, R5, 0x1, R8, P2 ;  /* 0x0000000105117824 */ /* 0x000fc600010e0608 */
[----:B------:R-:W-:Y:S04]  /*eff0*/  STL [R1+0x10d8], R117 ;  /* 0x0010d87501007387 */ /* 0x000fe80000100800 */
[----:B------:R0:W2:Y:S04]  /*f000*/  LDG.E.U8 R120, desc[UR6][R16.64] ;  /* 0x0000000610787981 */ /* 0x0000a8000c1e1100 */
        /* <DEDUP_REMOVED lines=70> */
[----:B-1----:R-:W-:-:S03]  /*f470*/  IMAD R12, R3, 0xf, RZ ;  /* 0x0000000f030c7824 */ /* 0x002fc600078e02ff */
[----:B------:R-:W-:Y:S04]  /*f480*/  STL [R1+0xfbc], R46 ;  /* 0x000fbc2e01007387 */ /* 0x000fe80000100800 */
[----:B------:R-:W-:Y:S04]  /*f490*/  STL [R1+0xfb8], R45 ;  /* 0x000fb82d01007387 */ /* 0x000fe80000100800 */
[----:B------:R-:W-:Y:S04]  /*f4a0*/  STL [R1+0xfb4], R44 ;  /* 0x000fb42c01007387 */ /* 0x000fe80000100800 */
[----:B------:R-:W-:Y:S04]  /*f4b0*/  STL [R1+0xfb0], R43 ;  /* 0x000fb02b01007387 */ /* 0x000fe80000100800 */
[----:B------:R-:W-:Y:S01]  /*f4c0*/  STL [R1+0xfac], R42 ;  /* 0x000fac2a01007387 */ /* 0x000fe20000100800 */
[----:B------:R-:W-:-:S03]  /*f4d0*/  IADD3 R14, P3, R12, R2, RZ ;  /* 0x000000020c0e7210 */ /* 0x000fc60007f7e0ff */
[----:B------:R-:W-:Y:S01]  /*f4e0*/  STL [R1+0xfa8], R41 ;  /* 0x000fa82901007387 */ /* 0x000fe20000100800 */
[----:B0-----:R-:W-:-:S03]  /*f4f0*/  SHF.R.S32.HI R6, RZ, 0x1f, R12 ;  /* 0x0000001fff067819 */ /* 0x001fc6000001140c */
[----:B------:R-:W-:Y:S01]  /*f500*/  STL [R1+0xfa4], R40 ;  /* 0x000fa42801007387 */ /* 0x000fe20000100800 */
[----:B------:R-:W-:-:S03]  /*f510*/  IADD3 R12, P4, R12, R4, RZ ;  /* 0x000000040c0c7210 */ /* 0x000fc60007f9e0ff */
[----:B------:R-:W-:Y:S04]  /*f520*/  STL [R1+0xfa0], R39 ;  /* 0x000fa02701007387 */ /* 0x000fe80000100800 */
[----:B------:R-:W-:Y:S04]  /*f530*/  STL [R1+0xf9c], R38 ;  /* 0x000f9c2601007387 */ /* 0x000fe80000100800 */
[----:B------:R-:W-:Y:S01]  /*f540*/  STL [R1+0xf98], R37 ;  /* 0x000f982501007387 */ /* 0x000fe20000100800 */
[----:B------:R-:W-:-:S03]  /*f550*/  IMAD.X R13, R6, 0x1, R9, P3 ;  /* 0x00000001060d7824 */ /* 0x000fc600018e0609 */
[----:B------:R-:W-:Y:S01]  /*f560*/  STL [R1+0xf94], R36 ;  /* 0x000f942401007387 */ /* 0x000fe20000100800 */
[----:B------:R-:W-:-:S03]  /*f570*/  IMAD.X R11, R6, 0x1, R10, P4 ;  /* 0x00000001060b7824 */ /* 0x000fc600020e060a */
        /* <DEDUP_REMOVED lines=8> */
[----:B------:R-:W-:Y:S01]  /*f600*/  STL [R1+0xf80], R31 ;  /* 0x000f801f01007387 */ /* 0x000fe20000100800 */
[----:B------:R-:W-:-:S03]  /*f610*/  IMAD.X R15, R5, 0x1, R13, P3 ;  /* 0x00000001050f7824 */ /* 0x000fc600018e060d */
[----:B------:R-:W-:Y:S01]  /*f620*/  STL [R1+0xf7c], R30 ;  /* 0x000f7c1e01007387 */ /* 0x000fe20000100800 */
[----:B------:R-:W-:-:S03]  /*f630*/  IADD3 R6, P2, R0, R7, RZ ;  /* 0x0000000700067210 */ /* 0x000fc60007f5e0ff */
[----:B------:R-:W-:Y:S01]  /*f640*/  STL [R1+0xf78], R29 ;  /* 0x000f781d01007387 */ /* 0x000fe20000100800 */
[----:B------:R-:W-:-:S03]  /*f650*/  IMAD.X R13, R5, 0x1, R11, P4 ;  /* 0x00000001050d7824 */ /* 0x000fc600020e060b */
[----:B------:R-:W-:Y:S01]  /*f660*/  STL [R1+0xf74], R28 ;  /* 0x000f741c01007387 */ /* 0x000fe20000100800 */
[----:B------:R-:W-:-:S03]  /*f670*/  IMAD.X R7, R19, 0x1, R9, P1 ;  /* 0x0000000113077824 */ /* 0x000fc600008e0609 */
[----:B------:R-:W-:Y:S04]  /*f680*/  STL [R1+0xf70], R27 ;  /* 0x000f701b01007387 */ /* 0x000fe80000100800 */
[----:B------:R-:W-:Y:S04]  /*f690*/  STL [R1+0xf6c], R26 ;  /* 0x000f6c1a01007387 */ /* 0x000fe80000100800 */
[----:B------:R-:W-:Y:S01]  /*f6a0*/  STL [R1+0xf68], R25 ;  /* 0x000f681901007387 */ /* 0x000fe20000100800 */
[----:B------:R-:W-:-:S03]  /*f6b0*/  IMAD.X R7, R5, 0x1, R7, P2 ;  /* 0x0000000105077824 */ /* 0x000fc600010e0607 */
[----:B------:R-:W-:Y:S01]  /*f6c0*/  STL [R1+0xf64], R24 ;  /* 0x000f641801007387 */ /* 0x000fe20000100800 */
[----:B------:R-:W-:-:S03]  /*f6d0*/  IADD3 R16, P2, R152, R4, RZ ;  /* 0x0000000498107210 */ /* 0x000fc60007f5e0ff */
[----:B------:R-:W-:Y:S04]  /*f6e0*/  STL [R1+0x1324], R134 ;  /* 0x0013248601007387 */ /* 0x000fe80000100800 */
[----:B------:R-:W-:Y:S04]  /*f6f0*/  STL [R1+0x1328], R135 ;  /* 0x0013288701007387 */ /* 0x000fe80000100800 */
[----:B----4-:R-:W-:Y:S04]  /*f700*/  STL [R1+0x132c], R22 ;  /* 0x00132c1601007387 */ /* 0x010fe80000100800 */
[----:B------:R0:W4:Y:S04]  /*f710*/  LDG.E.U8 R138, desc[UR6][R12.64] ;  /* 0x000000060c8a7981 */ /* 0x000128000c1e1100 */
[----:B---3--:R1:W-:Y:S04]  /*f720*/  STL [R1+0x1330], R21 ;  /* 0x0013301501007387 */ /* 0x0083e80000100800 */
[----:B--2---:R-:W-:Y:S01]  /*f730*/  STL [R1+0x1334], R119 ;  /* 0x0013347701007387 */ /* 0x004fe20000100800 */
[----:B0-----:R-:W-:-:S03]  /*f740*/  IMAD R12, R3, 0x11, RZ ;  /* 0x00000011030c7824 */ /* 0x001fc600078e02ff */
[----:B------:R0:W-:Y:S04]  /*f750*/  STL [R1+0x2ec], R23 ;  /* 0x0002ec1701007387 */ /* 0x0001e80000100800 */
[----:B------:R2:W3:Y:S04]  /*f760*/  LDG.E.U8 R137, desc[UR6][R14.64] ;  /* 0x000000060e897981 */ /* 0x0004e8000c1e1100 */
[----:B-1----:R1:W4:Y:S01]  /*f770*/  LDG.E.U8 R21, desc[UR6][R6.64] ;  /* 0x0000000606157981 */ /* 0x002322000c1e1100 */
[----:B0-----:R-:W-:Y:S01]  /*f780*/  IMAD R23, R3, 0x12, RZ ;  /* 0x0000001203177824 */ /* 0x001fe200078e02ff */
[----:B--2---:R-:W-:-:S02]  /*f790*/  IADD3 R14, P3, R12, R2, RZ ;  /* 0x000000020c0e7210 */ /* 0x004fc40007f7e0ff */
[----:B-1----:R-:W-:Y:S01]  /*f7a0*/  SHF.R.S32.HI R6, RZ, 0x1f, R12 ;  /* 0x0000001fff067819 */ /* 0x002fe2000001140c */
[--C-:B------:R-:W-:Y:S01]  /*f7b0*/  IMAD.X R7, R19, 0x1, R10.reuse, P2 ;  /* 0x0000000113077824 */ /* 0x100fe200010e060a */
[----:B------:R-:W-:Y:S02]  /*f7c0*/  IADD3 R12, P4, R12, R4, RZ ;  /* 0x000000040c0c7210 */ /* 0x000fe40007f9e0ff */
[----:B------:R-:W-:Y:S02]  /*f7d0*/  IADD3 R16, P2, R0, R16, RZ ;  /* 0x0000001000107210 */ /* 0x000fe40007f5e0ff */
[----:B------:R-:W-:Y:S02]  /*f7e0*/  IADD3 R8, P1, R23, R2, RZ ;  /* 0x0000000217087210 */ /* 0x000fe40007f3e0ff */
[----:B------:R-:W-:Y:S01]  /*f7f0*/  SHF.R.S32.HI R18, RZ, 0x1f, R23 ;  /* 0x0000001fff127819 */ /* 0x000fe20000011417 */
[C---:B------:R-:W-:Y:S02]  /*f800*/  IMAD.X R13, R6.reuse, 0x1, R9, P3 ;  /* 0x00000001060d7824 */ /* 0x040fe400018e0609 */
[----:B------:R-:W-:-:S02]  /*f810*/  IMAD.X R11, R6, 0x1, R10, P4 ;  /* 0x00000001060b7824 */ /* 0x000fc400020e060a */
[C---:B------:R-:W-:Y:S01]  /*f820*/  IMAD.X R17, R5.reuse, 0x1, R7, P2 ;  /* 0x0000000105117824 */ /* 0x040fe200010e0607 */
[----:B------:R-:W-:Y:S01]  /*f830*/  IADD3 R6, P2, R0, R8, RZ ;  /* 0x0000000800067210 */ /* 0x000fe20007f5e0ff */
[----:B------:R-:W-:Y:S01]  /*f840*/  IMAD.X R7, R18, 0x1, R9, P1 ;  /* 0x0000000112077824 */ /* 0x000fe200008e0609 */
[----:B------:R-:W-:Y:S03]  /*f850*/  STL [R1+0x1338], R120 ;  /* 0x0013387801007387 */ /* 0x000fe60000100800 */
[C---:B------:R-:W-:Y:S01]  /*f860*/  IMAD.X R7, R5.reuse, 0x1, R7, P2 ;  /* 0x0000000105077824 */ /* 0x040fe200010e0607 */
[----:B------:R0:W-:Y:S01]  /*f870*/  STL [R1+0x2e8], R20 ;  /* 0x0002e81401007387 */ /* 0x0001e20000100800 */
[C---:B------:R-:W-:Y:S02]  /*f880*/  IADD3 R14, P3, R0.reuse, R14, RZ ;  /* 0x0000000e000e7210 */ /* 0x040fe40007f7e0ff */
[----:B------:R-:W-:Y:S01]  /*f890*/  IADD3 R12, P4, R0, R12, RZ ;  /* 0x0000000c000c7210 */ /* 0x000fe20007f9e0ff */
[----:B------:R-:W2:Y:S04]  /*f8a0*/  LDG.E.U8 R57, desc[UR6][R6.64] ;  /* 0x0000000606397981 */ /* 0x000ea8000c1e1100 */
[----:B0-----:R0:W2:Y:S01]  /*f8b0*/  LDG.E.U8 R20, desc[UR6][R16.64] ;  /* 0x0000000610147981 */ /* 0x0010a2000c1e1100 */
[----:B------:R-:W-:Y:S01]  /*f8c0*/  IMAD.X R15, R5, 0x1, R13, P3 ;  /* 0x00000001050f7824 */ /* 0x000fe200018e060d */
[----:B0-----:R-:W-:Y:S01]  /*f8d0*/  IADD3 R16, P2, R23, R4, RZ ;  /* 0x0000000417107210 */ /* 0x001fe20007f5e0ff */
[----:B------:R-:W-:-:S03]  /*f8e0*/  IMAD.X R13, R5, 0x1, R11, P4 ;  /* 0x00000001050d7824 */ /* 0x000fc600020e060b */
[----:B------:R-:W2:Y:S01]  /*f8f0*/  LDG.E.U8 R40, desc[UR6][R14.64] ;  /* 0x000000060e287981 */ /* 0x000ea2000c1e1100 */
[----:B------:R-:W-:Y:S01]  /*f900*/  IMAD.X R7, R18, 0x1, R10, P2 ;  /* 0x0000000112077824 */ /* 0x000fe200010e060a */
[----:B------:R-:W-:Y:S02]  /*f910*/  IADD3 R16, P2, R0, R16, RZ ;  /* 0x0000001000107210 */ /* 0x000fe40007f5e0ff */
[----:B------:R0:W2:Y:S03]  /*f920*/  LDG.E.U8 R41, desc[UR6][R12.64] ;  /* 0x000000060c297981 */ /* 0x0000a6000c1e1100 */
[----:B------:R-:W-:-:S05]  /*f930*/  IMAD.X R17, R5, 0x1, R7, P2 ;  /* 0x0000000105117824 */ /* 0x000fca00010e0607 */
[----:B------:R1:W2:Y:S01]  /*f940*/  LDG.E.U8 R58, desc[UR6][R16.64] ;  /* 0x00000006103a7981 */ /* 0x0002a2000c1e1100 */
[C---:B0-----:R-:W-:Y:S02]  /*f950*/  IMAD R12, R3.reuse, 0x13, RZ ;  /* 0x00000013030c7824 */ /* 0x041fe400078e02ff */
[----:B------:R-:W-:-:S03]  /*f960*/  IMAD R152, R3, 0x14, RZ ;  /* 0x0000001403987824 */ /* 0x000fc600078e02ff */
[C---:B------:R-:W-:Y:S02]  /*f970*/  IADD3 R14, P3, R12.reuse, R2, RZ ;  /* 0x000000020c0e7210 */ /* 0x040fe40007f7e0ff */
[----:B------:R-:W-:Y:S02]  /*f980*/  SHF.R.S32.HI R6, RZ, 0x1f, R12 ;  /* 0x0000001fff067819 */ /* 0x000fe4000001140c */
[----:B------:R-:W-:-:S03]  /*f990*/  IADD3 R12, P4, R12, R4, RZ ;  /* 0x000000040c0c7210 */ /* 0x000fc60007f9e0ff */
[----:B------:R-:W-:Y:S01]  /*f9a0*/  IMAD.X R13, R6, 0x1, R9, P3 ;  /* 0x00000001060d7824 */ /* 0x000fe200018e0609 */
[----:B------:R-:W-:Y:S01]  /*f9b0*/  IADD3 R14, P3, R0, R14, RZ ;  /* 0x0000000e000e7210 */ /* 0x000fe20007f7e0ff */
[----:B------:R-:W-:Y:S01]  /*f9c0*/  IMAD.X R11, R6, 0x1, R10, P4 ;  /* 0x00000001060b7824 */ /* 0x000fe200020e060a */
[----:B------:R-:W-:Y:S02]  /*f9d0*/  IADD3 R12, P4, R0, R12, RZ ;  /* 0x0000000c000c7210 */ /* 0x000fe40007f9e0ff */
[----:B------:R-:W-:Y:S02]  /*f9e0*/  IADD3 R8, P1, R152, R2, RZ ;  /* 0x0000000298087210 */ /* 0x000fe40007f3e0ff */
[----:B------:R-:W-:Y:S01]  /*f9f0*/  SHF.R.S32.HI R19, RZ, 0x1f, R152 ;  /* 0x0000001fff137819 */ /* 0x000fe20000011498 */
[C---:B------:R-:W-:Y:S01]  /*fa00*/  IMAD.X R15, R5.reuse, 0x1, R13, P3 ;  /* 0x00000001050f7824 */ /* 0x040fe200018e060d */
[----:B------:R-:W-:Y:S01]  /*fa10*/  IADD3 R6, P2, R0, R8, RZ ;  /* 0x0000000800067210 */ /* 0x000fe20007f5e0ff */
[----:B------:R-:W-:-:S02]  /*fa20*/  IMAD.X R13, R5, 0x1, R11, P4 ;  /* 0x00000001050d7824 */ /* 0x000fc400020e060b */
[----:B------:R-:W-:Y:S01]  /*fa30*/  IMAD.X R7, R19, 0x1, R9, P1 ;  /* 0x0000000113077824 */ /* 0x000fe200008e0609 */
[----:B------:R-:W2:Y:S03]  /*fa40*/  LDG.E.U8 R73, desc[UR6][R14.64] ;  /* 0x000000060e497981 */ /* 0x000ea6000c1e1100 */
[----:B------:R-:W-:Y:S01]  /*fa50*/  IMAD.X R7, R5, 0x1, R7, P2 ;  /* 0x0000000105077824 */ /* 0x000fe200010e0607 */
[----:B------:R0:W2:Y:S01]  /*fa60*/  LDG.E.U8 R74, desc[UR6][R12.64] ;  /* 0x000000060c4a7981 */ /* 0x0000a2000c1e1100 */
[----:B-1----:R-:W-:-:S03]  /*fa70*/  IADD3 R16, P2, R152, R4, RZ ;  /* 0x0000000498107210 */ /* 0x002fc60007f5e0ff */
[----:B------:R1:W2:Y:S01]  /*fa80*/  LDG.E.U8 R90, desc[UR6][R6.64] ;  /* 0x00000006065a7981 */ /* 0x0002a2000c1e1100 */
[C---:B0-----:R-:W-:Y:S02]  /*fa90*/  IMAD R12, R3.reuse, 0x15, RZ ;  /* 0x00000015030c7824 */ /* 0x041fe400078e02ff */
[----:B------:R-:W-:-:S03]  /*faa0*/  IMAD R23, R3, 0x16, RZ ;  /* 0x0000001603177824 */ /* 0x000fc600078e02ff */
[C---:B------:R-:W-:Y:S02]  /*fab0*/  IADD3 R14, P3, R12.reuse, R2, RZ ;  /* 0x000000020c0e7210 */ /* 0x040fe40007f7e0ff */
[----:B-1----:R-:W-:Y:S02]  /*fac0*/  SHF.R.S32.HI R6, RZ, 0x1f, R12 ;  /* 0x0000001fff067819 */ /* 0x002fe4000001140c */
[----:B------:R-:W-:Y:S01]  /*fad0*/  IADD3 R12, P4, R12, R4, RZ ;  /* 0x000000040c0c7210 */ /* 0x000fe20007f9e0ff */
[--C-:B------:R-:W-:Y:S01]  /*fae0*/  IMAD.X R7, R19, 0x1, R10.reuse, P2 ;  /* 0x0000000113077824 */ /* 0x100fe200010e060a */
[----:B------:R-:W-:Y:S01]  /*faf0*/  IADD3 R16, P2, R0, R16, RZ ;  /* 0x0000001000107210 */ /* 0x000fe20007f5e0ff */
[----:B------:R-:W-:Y:S01]  /*fb00*/  IMAD.X R13, R6, 0x1, R9, P3 ;  /* 0x00000001060d7824 */ /* 0x000fe200018e0609 */
[----:B------:R-:W-:Y:S01]  /*fb10*/  IADD3 R14, P3, R0, R14, RZ ;  /* 0x0000000e000e7210 */ /* 0x000fe20007f7e0ff */
[----:B------:R-:W-:Y:S01]  /*fb20*/  IMAD.X R11, R6, 0x1, R10, P4 ;  /* 0x00000001060b7824 */ /* 0x000fe200020e060a */
[----:B------:R-:W-:-:S02]  /*fb30*/  IADD3 R12, P4, R0, R12, RZ ;  /* 0x0000000c000c7210 */ /* 0x000fc40007f9e0ff */
[----:B------:R-:W-:Y:S02]  /*fb40*/  IADD3 R8, P1, R23, R2, RZ ;  /* 0x0000000217087210 */ /* 0x000fe40007f3e0ff */
[----:B------:R-:W-:Y:S01]  /*fb50*/  SHF.R.S32.HI R18, RZ, 0x1f, R23 ;  /* 0x0000001fff127819 */ /* 0x000fe20000011417 */
[C---:B------:R-:W-:Y:S01]  /*fb60*/  IMAD.X R17, R5.reuse, 0x1, R7, P2 ;  /* 0x0000000105117824 */ /* 0x040fe200010e0607 */
[----:B------:R-:W-:Y:S01]  /*fb70*/  IADD3 R6, P2, R0, R8, RZ ;  /* 0x0000000800067210 */ /* 0x000fe20007f5e0ff */
[C---:B------:R-:W-:Y:S02]  /*fb80*/  IMAD.X R15, R5.reuse, 0x1, R13, P3 ;  /* 0x00000001050f7824 */ /* 0x040fe400018e060d */
[----:B------:R-:W-:Y:S01]  /*fb90*/  IMAD.X R13, R5, 0x1, R11, P4 ;  /* 0x00000001050d7824 */ /* 0x000fe200020e060b */
[----:B------:R-:W2:Y:S01]  /*fba0*/  LDG.E.U8 R91, desc[UR6][R16.64] ;  /* 0x00000006105b7981 */ /* 0x000ea2000c1e1100 */
[----:B------:R-:W-:-:S03]  /*fbb0*/  IMAD.X R7, R18, 0x1, R9, P1 ;  /* 0x0000000112077824 */ /* 0x000fc600008e0609 */
[----:B------:R0:W2:Y:S01]  /*fbc0*/  LDG.E.U8 R106, desc[UR6][R12.64] ;  /* 0x000000060c6a7981 */ /* 0x0000a2000c1e1100 */
[----:B------:R-:W-:-:S03]  /*fbd0*/  IMAD.X R7, R5, 0x1, R7, P2 ;  /* 0x0000000105077824 */ /* 0x000fc600010e0607 */
[----:B------:R1:W2:Y:S01]  /*fbe0*/  LDG.E.U8 R105, desc[UR6][R14.64] ;  /* 0x000000060e697981 */ /* 0x0002a2000c1e1100 */
[----:B0-----:R-:W-:-:S03]  /*fbf0*/  IMAD R12, R3, 0x17, RZ ;  /* 0x00000017030c7824 */ /* 0x001fc600078e02ff */
[----:B------:R0:W2:Y:S01]  /*fc00*/  LDG.E.U8 R121, desc[UR6][R6.64] ;  /* 0x0000000606797981 */ /* 0x0000a2000c1e1100 */
[----:B------:R-:W-:Y:S02]  /*fc10*/  IADD3 R16, P2, R23, R4, RZ ;  /* 0x0000000417107210 */ /* 0x000fe40007f5e0ff */
[C---:B-1----:R-:W-:Y:S01]  /*fc20*/  IADD3 R14, P3, R12.reuse, R2, RZ ;  /* 0x000000020c0e7210 */ /* 0x042fe20007f7e0ff */
[----:B------:R-:W-:Y:S01]  /*fc30*/  IMAD R152, R3, 0x18, RZ ;  /* 0x0000001803987824 */ /* 0x000fe200078e02ff */
[----:B0-----:R-:W-:Y:S02]  /*fc40*/  SHF.R.S32.HI R6, RZ, 0x1f, R12 ;  /* 0x0000001fff067819 */ /* 0x001fe4000001140c */
        /* <DEDUP_REMOVED lines=18> */
[C---:B0-----:R-:W-:Y:S01]  /*fd70*/  IMAD R12, R3.reuse, 0x19, RZ ;  /* 0x00000019030c7824 */ /* 0x041fe200078e02ff */
[----:B------:R-:W-:Y:S01]  /*fd80*/  IADD3 R16, P2, R152, R4, RZ ;  /* 0x0000000498107210 */ /* 0x000fe20007f5e0ff */
[----:B------:R-:W-:-:S03]  /*fd90*/  IMAD R23, R3, 0x1a, RZ ;  /* 0x0000001a03177824 */ /* 0x000fc600078e02ff */
[-C--:B-1----:R-:W-:Y:S02]  /*fda0*/  IADD3 R14, P3, R12, R2.reuse, RZ ;  /* 0x000000020c0e7210 */ /* 0x082fe40007f7e0ff */
[----:B------:R-:W-:Y:S02]  /*fdb0*/  IADD3 R8, P1, R23, R2, RZ ;  /* 0x0000000217087210 */ /* 0x000fe40007f3e0ff */
[----:B------:R-:W-:Y:S01]  /*fdc0*/  SHF.R.S32.HI R18, RZ, 0x1f, R23 ;  /* 0x0000001fff127819 */ /* 0x000fe20000011417 */
[----:B------:R-:W-:Y:S01]  /*fdd0*/  IMAD R152, R3, 0x1c, RZ ;  /* 0x0000001c03987824 */ /* 0x000fe200078e02ff */
[----:B---3--:R-:W-:Y:S04]  /*fde0*/  STL [R1+0x133c], R137 ;  /* 0x00133c8901007387 */ /* 0x008fe80000100800 */
[----:B----4-:R-:W-:Y:S04]  /*fdf0*/  STL [R1+0x1340], R138 ;  /* 0x0013408a01007387 */ /* 0x010fe80000100800 */
[----:B--2---:R-:W-:Y:S04]  /*fe00*/  STL [R1+0x1344], R40 ;  /* 0x0013442801007387 */ /* 0x004fe80000100800 */
[----:B------:R-:W-:Y:S04]  /*fe10*/  STL [R1+0x1348], R41 ;  /* 0x0013482901007387 */ /* 0x000fe80000100800 */
[----:B------:R-:W-:Y:S04]  /*fe20*/  STL [R1+0x134c], R57 ;  /* 0x00134c3901007387 */ /* 0x000fe80000100800 */
[----:B------:R-:W-:Y:S04]  /*fe30*/  STL [R1+0x2cc], R21 ;  /* 0x0002cc1501007387 */ /* 0x000fe80000100800 */
[----:B------:R-:W-:Y:S04]  /*fe40*/  STL [R1+0x1350], R58 ;  /* 0x0013503a01007387 */ /* 0x000fe80000100800 */
[----:B------:R0:W-:Y:S04]  /*fe50*/  STL [R1+0x2c8], R20 ;  /* 0x0002c81401007387 */ /* 0x0001e80000100800 */
[----:B0-----:R0:W2:Y:S02]  /*fe60*/  LDG.E.U8 R20, desc[UR6][R6.64] ;  /* 0x0000000606147981 */ /* 0x0010a4000c1e1100 */
[----:B0-----:R-:W-:-:S02]  /*fe70*/  SHF.R.S32.HI R6, RZ, 0x1f, R12 ;  /* 0x0000001fff067819 */ /* 0x001fc4000001140c */
[----:B------:R-:W-:Y:S01]  /*fe80*/  IADD3 R12, P4, R12, R4, RZ ;  /* 0x000000040c0c7210 */ /* 0x000fe20007f9e0ff */
[--C-:B------:R-:W-:Y:S01]  /*fe90*/  IMAD.X R7, R19, 0x1, R10.reuse, P2 ;  /* 0x0000000113077824 */ /* 0x100fe200010e060a */
[----:B------:R-:W-:Y:S01]  /*fea0*/  IADD3 R16, P2, R0, R16, RZ ;  /* 0x0000001000107210 */ /* 0x000fe20007f5e0ff */
[----:B------:R-:W-:Y:S01]  /*feb0*/  IMAD.X R13, R6, 0x1, R9, P3 ;  /* 0x00000001060d7824 */ /* 0x000fe200018e0609 */
[----:B------:R-:W-:Y:S01]  /*fec0*/  IADD3 R14, P3, R0, R14, RZ ;  /* 0x0000000e000e7210 */ /* 0x000fe20007f7e0ff */
[----:B------:R-:W-:Y:S01]  /*fed0*/  IMAD.X R11, R6, 0x1, R10, P4 ;  /* 0x00000001060b7824 */ /* 0x000fe200020e060a */
[C---:B------:R-:W-:Y:S01]  /*fee0*/  IADD3 R12, P4, R0.reuse, R12, RZ ;  /* 0x0000000c000c7210 */ /* 0x040fe20007f9e0ff */
[C---:B------:R-:W-:Y:S01]  /*fef0*/  IMAD.X R17, R5.reuse, 0x1, R7, P2 ;  /* 0x0000000105117824 */ /* 0x040fe200010e0607 */
[----:B------:R-:W-:Y:S01]  /*ff00*/  IADD3 R6, P2, R0, R8, RZ ;  /* 0x0000000800067210 */ /* 0x000fe20007f5e0ff */
[C---:B------:R-:W-:Y:S02]  /*ff10*/  IMAD.X R15, R5.reuse, 0x1, R13, P3 ;  /* 0x00000001050f7824 */ /* 0x040fe400018e060d */
[----:B------:R-:W-:Y:S01]  /*ff20*/  IMAD.X R13, R5, 0x1, R11, P4 ;  /* 0x00000001050d7824 */ /* 0x000fe200020e060b */
[----:B------:R-:W3:Y:S01]  /*ff30*/  LDG.E.U8 R58, desc[UR6][R16.64] ;  /* 0x00000006103a7981 */ /* 0x000ee2000c1e1100 */
[----:B------:R-:W-:-:S03]  /*ff40*/  IMAD.X R7, R18, 0x1, R9, P1 ;  /* 0x0000000112077824 */ /* 0x000fc600008e0609 */
[----:B------:R0:W4:Y:S01]  /*ff50*/  LDG.E.U8 R43, desc[UR6][R12.64] ;  /* 0x000000060c2b7981 */ /* 0x000122000c1e1100 */
[----:B------:R-:W-:-:S03]  /*ff60*/  IMAD.X R7, R5, 0x1, R7, P2 ;  /* 0x0000000105077824 */ /* 0x000fc600010e0607 */
[----:B------:R1:W4:Y:S01]  /*ff70*/  LDG.E.U8 R42, desc[UR6][R14.64] ;  /* 0x000000060e2a7981 */ /* 0x000322000c1e1100 */
[----:B0-----:R-:W-:-:S03]  /*ff80*/  IMAD R12, R3, 0x1b, RZ ;  /* 0x0000001b030c7824 */ /* 0x001fc600078e02ff */
[----:B------:R0:W4:Y:S01]  /*ff90*/  LDG.E.U8 R59, desc[UR6][R6.64] ;  /* 0x00000006063b7981 */ /* 0x000122000c1e1100 */
[----:B------:R-:W-:Y:S02]  /*ffa0*/  IADD3 R16, P2, R23, R4, RZ ;  /* 0x0000000417107210 */ /* 0x000fe40007f5e0ff */
[C---:B-1----:R-:W-:Y:S02]  /*ffb0*/  IADD3 R14, P3, R12.reuse, R2, RZ ;  /* 0x000000020c0e7210 */ /* 0x042fe40007f7e0ff */
        /* <DEDUP_REMOVED lines=14> */
[----:B------:R-:W4:Y:S01]  /*100a0*/  LDG.E.U8 R60, desc[UR6][R16.64] ;  /* 0x00000006103c7981 */ /* 0x000f22000c1e1100 */
[----:B------:R-:W-:-:S03]  /*100b0*/  IMAD.X R7, R19, 0x1, R9, P1 ;  /* 0x0000000113077824 */ /* 0x000fc600008e0609 */
[----:B------:R0:W4:Y:S01]  /*100c0*/  LDG.E.U8 R76, desc[UR6][R12.64] ;  /* 0x000000060c4c7981 */ /* 0x000122000c1e1100 */
[----:B------:R-:W-:-:S03]  /*100d0*/  IMAD.X R7, R5, 0x1, R7, P2 ;  /* 0x0000000105077824 */ /* 0x000fc600010e0607 */
[----:B------:R1:W4:Y:S01]  /*100e0*/  LDG.E.U8 R75, desc[UR6][R14.64] ;  /* 0x000000060e4b7981 */ /* 0x000322000c1e1100 */
[----:B0-----:R-:W-:-:S03]  /*100f0*/  IMAD R12, R3, 0x1d, RZ ;  /* 0x0000001d030c7824 */ /* 0x001fc600078e02ff */
[----:B------:R0:W4:Y:S01]  /*10100*/  LDG.E.U8 R92, desc[UR6][R6.64] ;  /* 0x00000006065c7981 */ /* 0x000122000c1e1100 */
        /* <DEDUP_REMOVED lines=26> */
[----:B------:R-:W-:Y:S01]  /*102b0*/  IMAD.SHL.U32 R152, R3, 0x20, RZ ;  /* 0x0000002003987824 */ /* 0x000fe200078e00ff */
        /* <DEDUP_REMOVED lines=470> */
[----:B------:R0:W4:Y:S01]  /*12020*/  LDG.E.U8 R103, desc[UR6][R16.64] ;  /* 0x0000000610677981 */ /* 0x000122000c1e1100 */
[----:B------:R-:W-:-:S03]  /*12030*/  IMAD.X R7, R19, 0x1, R9, P1 ;  /* 0x0000000113077824 */ /* 0x000fc600008e0609 */
[----:B------:R1:W4:Y:S01]  /*12040*/  LDG.E.U8 R118, desc[UR6][R12.64] ;  /* 0x000000060c767981 */ /* 0x000322000c1e1100 */
[----:B------:R-:W-:Y:S02]  /*12050*/  IMAD.X R7, R5, 0x1, R7, P2 ;  /* 0x0000000105077824 */ /* 0x000fe400010e0607 */
[----:B------:R-:W-:Y:S01]  /*12060*/  IMAD R23, R3, 0x48, RZ ;  /* 0x0000004803177824 */ /* 0x000fe200078e02ff */
[----:B------:R2:W4:Y:S01]  /*12070*/  LDG.E.U8 R117, desc[UR6][R14.64] ;  /* 0x000000060e757981 */ /* 0x000522000c1e1100 */
[----:B0-----:R-:W-:-:S03]  /*12080*/  IADD3 R16, P2, R18, R4, RZ ;  /* 0x0000000412107210 */ /* 0x001fc60007f5e0ff */
[----:B------:R0:W4:Y:S01]  /*12090*/  LDG.E.U8 R133, desc[UR6][R6.64] ;  /* 0x0000000606857981 */ /* 0x000122000c1e1100 */
[----:B-1----:R-:W-:Y:S01]  /*120a0*/  IMAD R12, R3, 0x47, RZ ;  /* 0x00000047030c7824 */ /* 0x002fe200078e02ff */
[----:B------:R-:W-:-:S04]  /*120b0*/  IADD3 R8, P1, R23, R2, RZ ;  /* 0x0000000217087210 */ /* 0x000fc80007f3e0ff */
[C---:B--2---:R-:W-:Y:S02]  /*120c0*/  IADD3 R14, P3, R12.reuse, R2, RZ ;  /* 0x000000020c0e7210 */ /* 0x044fe40007f7e0ff */
[----:B0-----:R-:W-:Y:S01]  /*120d0*/  SHF.R.S32.HI R6, RZ, 0x1f, R12 ;  /* 0x0000001fff067819 */ /* 0x001fe2000001140c */
[--C-:B------:R-:W-:Y:S01]  /*120e0*/  IMAD.X R7, R19, 0x1, R10.reuse, P2 ;  /* 0x0000000113077824 */ /* 0x100fe200010e060a */
[----:B------:R-:W-:Y:S02]  /*120f0*/  IADD3 R12, P4, R12, R4, RZ ;  /* 0x000000040c0c7210 */ /* 0x000fe40007f9e0ff */
[----:B------:R-:W-:Y:S02]  /*12100*/  IADD3 R16, P2, R0, R16, RZ ;  /* 0x0000001000107210 */ /* 0x000fe40007f5e0ff */
[----:B------:R-:W-:Y:S01]  /*12110*/  SHF.R.S32.HI R18, RZ, 0x1f, R23 ;  /* 0x0000001fff127819 */ /* 0x000fe20000011417 */
[----:B------:R-:W-:Y:S01]  /*12120*/  IMAD.X R13, R6, 0x1, R9, P3 ;  /* 0x00000001060d7824 */ /* 0x000fe200018e0609 */
[----:B------:R-:W-:Y:S01]  /*12130*/  IADD3 R14, P3, R0, R14, RZ ;  /* 0x0000000e000e7210 */ /* 0x000fe20007f7e0ff */
[----:B------:R-:W-:Y:S01]  /*12140*/  IMAD.X R11, R6, 0x1, R10, P4 ;  /* 0x00000001060b7824 */ /* 0x000fe200020e060a */
[C---:B------:R-:W-:Y:S01]  /*12150*/  IADD3 R12, P4, R0.reuse, R12, RZ ;  /* 0x0000000c000c7210 */ /* 0x040fe20007f9e0ff */
[----:B------:R-:W-:Y:S01]  /*12160*/  IMAD.X R17, R5, 0x1, R7, P2 ;  /* 0x0000000105117824 */ /* 0x000fe200010e0607 */
[----:B------:R-:W-:Y:S01]  /*12170*/  IADD3 R6, P2, R0, R8, RZ ;  /* 0x0000000800067210 */ /* 0x000fe20007f5e0ff */
[----:B------:R-:W-:-:S02]  /*12180*/  IMAD.X R7, R18, 0x1, R9, P1 ;  /* 0x0000000112077824 */ /* 0x000fc400008e0609 */
[C---:B------:R-:W-:Y:S01]  /*12190*/  IMAD.X R15, R5.reuse, 0x1, R13, P3 ;  /* 0x00000001050f7824 */ /* 0x040fe200018e060d */
[----:B------:R-:W-:Y:S01]  /*121a0*/  STL [R1+0x1354], R73 ;  /* 0x0013544901007387 */ /* 0x000fe20000100800 */
[C---:B------:R-:W-:Y:S02]  /*121b0*/  IMAD.X R13, R5.reuse, 0x1, R11, P4 ;  /* 0x00000001050d7824 */ /* 0x040fe400020e060b */
[----:B------:R-:W-:Y:S01]  /*121c0*/  IMAD.X R7, R5, 0x1, R7, P2 ;  /* 0x0000000105077824 */ /* 0x000fe200010e0607 */
[----:B------:R-:W-:Y:S04]  /*121d0*/  STL [R1+0x1358], R74 ;  /* 0x0013584a01007387 */ /* 0x000fe80000100800 */
[----:B------:R0:W-:Y:S04]  /*121e0*/  STL [R1+0x284], R20 ;  /* 0x0002841401007387 */ /* 0x0001e80000100800 */
[----:B------:R1:W2:Y:S04]  /*121f0*/  LDG.E.U8 R134, desc[UR6][R6.64] ;  /* 0x0000000606867981 */ /* 0x0002a8000c1e1100 */
[----:B------:R-:W2:Y:S04]  /*12200*/  LDG.E.U8 R151, desc[UR6][R14.64] ;  /* 0x000000060e977981 */ /* 0x000ea8000c1e1100 */
[----:B0-----:R0:W2:Y:S01]  /*12210*/  LDG.E.U8 R20, desc[UR6][R12.64] ;  /* 0x000000060c147981 */ /* 0x0010a2000c1e1100 */
[----:B-1----:R-:W-:-:S03]  /*12220*/  IADD3 R6, P1, R23, R4, RZ ;  /* 0x0000000417067210 */ /* 0x002fc60007f3e0ff */
[----:B------:R1:W2:Y:S01]  /*12230*/  LDG.E.U8 R136, desc[UR6][R16.64] ;  /* 0x0000000610887981 */ /* 0x0002a2000c1e1100 */
[----:B------:R-:W-:Y:S01]  /*12240*/  IADD3 R6, P2, R0, R6, RZ ;  /* 0x0000000600067210 */ /* 0x000fe20007f5e0ff */
[C---:B------:R-:W-:Y:S02]  /*12250*/  IMAD.SHL.U32 R25, R3.reuse, 0x2, RZ ;  /* 0x0000000203197824 */ /* 0x040fe400078e00ff */
[----:B------:R-:W3:Y:S01]  /*12260*/  LDL R19, [R1+0xf54] ;  /* 0x000f540001137983 */ /* 0x000ee20000100800 */
[C---:B0-----:R-:W-:Y:S02]  /*12270*/  IMAD R12, R3.reuse, 0x49, RZ ;  /* 0x00000049030c7824 */ /* 0x041fe400078e02ff */
[----:B------:R-:W-:Y:S01]  /*12280*/  IMAD.X R7, R18, 0x1, R10, P1 ;  /* 0x0000000112077824 */ /* 0x000fe200008e060a */
[----:B------:R-:W4:Y:S01]  /*12290*/  LDL R152, [R1+0xf58] ;  /* 0x000f580001987983 */ /* 0x000f220000100800 */
[----:B-1----:R-:W-:Y:S01]  /*122a0*/  IMAD R17, R3, 0x4a, RZ ;  /* 0x0000004a03117824 */ /* 0x002fe200078e02ff */
[----:B------:R-:W-:-:S02]  /*122b0*/  IADD3 R14, P4, R12, R2, RZ ;  /* 0x000000020c0e7210 */ /* 0x000fc40007f9e0ff */
[----:B------:R-:W-:Y:S02]  /*122c0*/  SHF.R.S32.HI R8, RZ, 0x1f, R12 ;  /* 0x0000001fff087819 */ /* 0x000fe4000001140c */
[----:B------:R-:W-:Y:S01]  /*122d0*/  IADD3 R12, P5, R12, R4, RZ ;  /* 0x000000040c0c7210 */ /* 0x000fe20007fbe0ff */
[----:B------:R-:W-:Y:S01]  /*122e0*/  IMAD.X R7, R5, 0x1, R7, P2 ;  /* 0x0000000105077824 */ /* 0x000fe200010e0607 */
[----:B------:R-:W-:Y:S01]  /*122f0*/  IADD3 R14, P3, R0, R14, RZ ;  /* 0x0000000e000e7210 */ /* 0x000fe20007f7e0ff */
[C---:B------:R-:W-:Y:S01]  /*12300*/  IMAD.X R11, R8.reuse, 0x1, R9, P4 ;  /* 0x00000001080b7824 */ /* 0x040fe200020e0609 */
[----:B------:R-:W-:Y:S01]  /*12310*/  IADD3 R13, P1, R17, R2, RZ ;  /* 0x00000002110d7210 */ /* 0x000fe20007f3e0ff */
[----:B------:R-:W-:Y:S01]  /*12320*/  IMAD.X R8, R8, 0x1, R10, P5 ;  /* 0x0000000108087824 */ /* 0x000fe200028e060a */
[C---:B------:R-:W-:Y:S01]  /*12330*/  IADD3 R12, P2, R0.reuse, R12, RZ ;  /* 0x0000000c000c7210 */ /* 0x040fe20007f5e0ff */
[C---:B------:R-:W-:Y:S01]  /*12340*/  IMAD.X R15, R5.reuse, 0x1, R11, P3 ;  /* 0x00000001050f7824 */ /* 0x040fe200018e060b */
[----:B------:R-:W-:Y:S01]  /*12350*/  SHF.R.S32.HI R16, RZ, 0x1f, R17 ;  /* 0x0000001fff107819 */ /* 0x000fe20000011411 */
[----:B------:R0:W2:Y:S04]  /*12360*/  LDG.E.U8 R56, desc[UR6][R6.64] ;  /* 0x0000000606387981 */ /* 0x0000a8000c1e1100 */
[----:B------:R1:W2:Y:S01]  /*12370*/  LDG.E.U8 R54, desc[UR6][R14.64] ;  /* 0x000000060e367981 */ /* 0x0002a2000c1e1100 */
[----:B0-----:R-:W-:Y:S01]  /*12380*/  IADD3 R6, P3, R0, R13, RZ ;  /* 0x0000000d00067210 */ /* 0x001fe20007f7e0ff */
[----:B------:R-:W-:-:S02]  /*12390*/  IMAD.X R13, R5, 0x1, R8, P2 ;  /* 0x00000001050d7824 */ /* 0x000fc400010e0608 */
[----:B------:R-:W-:-:S03]  /*123a0*/  IMAD.X R7, R16, 0x1, R9, P1 ;  /* 0x0000000110077824 */ /* 0x000fc600008e0609 */
[----:B------:R0:W2:Y:S01]  /*123b0*/  LDG.E.U8 R55, desc[UR6][R12.64] ;  /* 0x000000060c377981 */ /* 0x0000a2000c1e1100 */
[----:B------:R-:W-:Y:S02]  /*123c0*/  IMAD.X R7, R5, 0x1, R7, P3 ;  /* 0x0000000105077824 */ /* 0x000fe400018e0607 */
[----:B-1----:R-:W-:-:S03]  /*123d0*/  IMAD R14, R3, 0x4b, RZ ;  /* 0x0000004b030e7824 */ /* 0x002fc600078e02ff */
[----:B------:R1:W2:Y:S01]  /*123e0*/  LDG.E.U8 R71, desc[UR6][R6.64] ;  /* 0x0000000606477981 */ /* 0x0002a2000c1e1100 */
[----:B0-----:R-:W-:-:S05]  /*123f0*/  IADD3 R12, P1, R17, R4, RZ ;  /* 0x00000004110c7210 */ /* 0x001fca0007f3e0ff */
[----:B------:R-:W-:Y:S01]  /*12400*/  IMAD.X R8, R16, 0x1, R10, P1 ;  /* 0x0000000110087824 */ /* 0x000fe200008e060a */
[----:B------:R-:W-:Y:S02]  /*12410*/  IADD3 R12, P1, R0, R12, RZ ;  /* 0x0000000c000c7210 */ /* 0x000fe40007f3e0ff */
[C---:B-1----:R-:W-:Y:S02]  /*12420*/  IADD3 R6, P3, R14.reuse, R2, RZ ;  /* 0x000000020e067210 */ /* 0x042fe40007f7e0ff */
[----:B------:R-:W-:Y:S02]  /*12430*/  SHF.R.S32.HI R7, RZ, 0x1f, R14 ;  /* 0x0000001fff077819 */ /* 0x000fe4000001140e */
[----:B------:R-:W-:Y:S01]  /*12440*/  IADD3 R14, P4, R14, R4, RZ ;  /* 0x000000040e0e7210 */ /* 0x000fe20007f9e0ff */
[----:B------:R-:W-:Y:S01]  /*12450*/  IMAD.X R13, R5, 0x1, R8, P1 ;  /* 0x00000001050d7824 */ /* 0x000fe200008e0608 */
[C---:B------:R-:W-:Y:S01]  /*12460*/  IADD3 R6, P2, R0.reuse, R6, RZ ;  /* 0x0000000600067210 */ /* 0x040fe20007f5e0ff */
[----:B------:R-:W-:Y:S01]  /*12470*/  IMAD.X R11, R7, 0x1, R9, P3 ;  /* 0x00000001070b7824 */ /* 0x000fe200018e0609 */
[----:B------:R-:W-:Y:S01]  /*12480*/  IADD3 R14, P1, R0, R14, RZ ;  /* 0x0000000e000e7210 */ /* 0x000fe20007f3e0ff */
[----:B------:R-:W-:Y:S01]  /*12490*/  IMAD R16, R3, 0x4c, RZ ;  /* 0x0000004c03107824 */ /* 0x000fe200078e02ff */
[----:B------:R0:W2:Y:S01]  /*124a0*/  LDG.E.U8 R72, desc[UR6][R12.64] ;  /* 0x000000060c487981 */ /* 0x0000a2000c1e1100 */
[----:B------:R-:W-:-:S02]  /*124b0*/  IMAD.X R15, R7, 0x1, R10, P4 ;  /* 0x00000001070f7824 */ /* 0x000fc400020e060a */
[C---:B------:R-:W-:Y:S01]  /*124c0*/  IMAD.X R7, R5.reuse, 0x1, R11, P2 ;  /* 0x0000000105077824 */ /* 0x040fe200010e060b */
[----:B------:R-:W-:Y:S01]  /*124d0*/  IADD3 R8, P2, R16, R2, RZ ;  /* 0x0000000210087210 */ /* 0x000fe20007f5e0ff */
[----:B------:R-:W-:Y:S01]  /*124e0*/  IMAD.X R15, R5, 0x1, R15, P1 ;  /* 0x00000001050f7824 */ /* 0x000fe200008e060f */
[----:B------:R-:W-:Y:S02]  /*124f0*/  SHF.R.S32.HI R11, RZ, 0x1f, R16 ;  /* 0x0000001fff0b7819 */ /* 0x000fe40000011410 */
[----:B------:R1:W2:Y:S04]  /*12500*/  LDG.E.U8 R87, desc[UR6][R6.64] ;  /* 0x0000000606577981 */ /* 0x0002a8000c1e1100 */
[----:B------:R1:W2:Y:S01]  /*12510*/  LDG.E.U8 R88, desc[UR6][R14.64] ;  /* 0x000000060e587981 */ /* 0x0002a2000c1e1100 */
[----:B0-----:R-:W-:-:S02]  /*12520*/  IMAD.SHL.U32 R12, R3, 0x2, RZ ;  /* 0x00000002030c7824 */ /* 0x001fc400078e00ff */
[----:B-1----:R-:W-:Y:S01]  /*12530*/  IMAD.X R7, R11, 0x1, R9, P2 ;  /* 0x000000010b077824 */ /* 0x002fe200010e0609 */
[----:B------:R-:W-:Y:S02]  /*12540*/  IADD3 R6, P1, R0, R8, RZ ;  /* 0x0000000800067210 */ /* 0x000fe40007f3e0ff */
[----:B------:R-:W-:Y:S01]  /*12550*/  IADD3 R14, P2, R16, R4, RZ ;  /* 0x00000004100e7210 */ /* 0x000fe20007f5e0ff */
[----:B------:R-:W-:Y:S01]  /*12560*/  IMAD.SHL.U32 R24, R3, 0x2, RZ ;  /* 0x0000000203187824 */ /* 0x000fe200078e00ff */
[----:B------:R-:W-:Y:S01]  /*12570*/  IADD3 RZ, P3, R12, R2, RZ ;  /* 0x000000020cff7210 */ /* 0x000fe20007f7e0ff */
[----:B------:R-:W-:Y:S02]  /*12580*/  IMAD.X R7, R5, 0x1, R7, P1 ;  /* 0x0000000105077824 */ /* 0x000fe400008e0607 */
[----:B------:R-:W-:Y:S01]  /*12590*/  IMAD.X R11, R11, 0x1, R10, P2 ;  /* 0x000000010b0b7824 */ /* 0x000fe200010e060a */
[----:B------:R-:W-:Y:S01]  /*125a0*/  IADD3 R14, P2, R0, R14, RZ ;  /* 0x0000000e000e7210 */ /* 0x000fe20007f5e0ff */
[----:B------:R-:W-:Y:S01]  /*125b0*/  IMAD.IADD R25, R25, 0x1, R2 ;  /* 0x0000000119197824 */ /* 0x000fe200078e0202 */
[----:B------:R-:W-:Y:S01]  /*125c0*/  SHF.R.S32.HI R8, RZ, 0x1f, R12 ;  /* 0x0000001fff087819 */ /* 0x000fe2000001140c */
[----:B------:R-:W-:Y:S01]  /*125d0*/  IMAD.IADD R24, R24, 0x1, R4 ;  /* 0x0000000118187824 */ /* 0x000fe200078e0204 */
[----:B------:R-:W-:Y:S01]  /*125e0*/  IADD3 RZ, P4, R12, R4, RZ ;  /* 0x000000040cff7210 */ /* 0x000fe20007f9e0ff */
[----:B------:R0:W2:Y:S01]  /*125f0*/  LDG.E.U8 R104, desc[UR6][R6.64] ;  /* 0x0000000606687981 */ /* 0x0000a2000c1e1100 */
[----:B------:R-:W-:Y:S01]  /*12600*/  IADD3 R12, P1, R0, R25, RZ ;  /* 0x00000019000c7210 */ /* 0x000fe20007f3e0ff */
[----:B------:R-:W-:-:S02]  /*12610*/  IMAD.X R15, R5, 0x1, R11, P2 ;  /* 0x00000001050f7824 */ /* 0x000fc400010e060b */
[C---:B------:R-:W-:Y:S02]  /*12620*/  IMAD R11, R3.reuse, 0x3, RZ ;  /* 0x00000003030b7824 */ /* 0x040fe400078e02ff */
[C---:B------:R-:W-:Y:S01]  /*12630*/  IMAD R25, R3.reuse, 0x3, RZ ;  /* 0x0000000303197824 */ /* 0x040fe200078e02ff */
[----:B------:R-:W2:Y:S01]  /*12640*/  LDG.E.U8 R30, desc[UR6][R14.64] ;  /* 0x000000060e1e7981 */ /* 0x000ea2000c1e1100 */
[----:B0-----:R-:W-:Y:S01]  /*12650*/  IMAD.X R7, R8, 0x1, R9, P3 ;  /* 0x0000000108077824 */ /* 0x001fe200018e0609 */
[----:B------:R-:W-:Y:S01]  /*12660*/  IADD3 R6, P2, R0, R24, RZ ;  /* 0x0000001800067210 */ /* 0x000fe20007f5e0ff */
[----:B------:R-:W-:Y:S02]  /*12670*/  IMAD.X R8, R8, 0x1, R10, P4 ;  /* 0x0000000108087824 */ /* 0x000fe400020e060a */
[----:B------:R-:W-:Y:S02]  /*12680*/  IMAD R24, R3, 0x3, RZ ;  /* 0x0000000303187824 */ /* 0x000fe400078e02ff */
[----:B------:R-:W-:-:S02]  /*12690*/  IMAD.X R13, R5, 0x1, R7, P1 ;  /* 0x00000001050d7824 */ /* 0x000fc400008e0607 */
[----:B------:R-:W-:Y:S01]  /*126a0*/  IMAD.X R7, R5, 0x1, R8, P2 ;  /* 0x0000000105077824 */ /* 0x000fe200010e0608 */
[----:B------:R-:W-:Y:S01]  /*126b0*/  IADD3 RZ, P2, R11, R2, RZ ;  /* 0x000000020bff7210 */ /* 0x000fe20007f5e0ff */
[----:B------:R-:W-:Y:S01]  /*126c0*/  IMAD.IADD R25, R25, 0x1, R2 ;  /* 0x0000000119197824 */ /* 0x000fe200078e0202 */
[----:B------:R-:W-:Y:S01]  /*126d0*/  SHF.R.S32.HI R8, RZ, 0x1f, R11 ;  /* 0x0000001fff087819 */ /* 0x000fe2000001140b */
[----:B------:R-:W-:Y:S01]  /*126e0*/  IMAD.IADD R24, R24, 0x1, R4 ;  /* 0x0000000118187824 */ /* 0x000fe200078e0204 */
[----:B------:R0:W2:Y:S04]  /*126f0*/  LDG.E.U8 R36, desc[UR6][R6.64] ;  /* 0x0000000606247981 */ /* 0x0000a8000c1e1100 */
[----:B------:R1:W2:Y:S01]  /*12700*/  LDG.E.U8 R37, desc[UR6][R12.64] ;  /* 0x000000060c257981 */ /* 0x0002a2000c1e1100 */
[----:B0-----:R-:W-:Y:S01]  /*12710*/  IADD3 R6, P1, R0, R25, RZ ;  /* 0x0000001900067210 */ /* 0x001fe20007f3e0ff */
[----:B------:R-:W-:Y:S01]  /*12720*/  IMAD.X R7, R8, 0x1, R9, P2 ;  /* 0x0000000108077824 */ /* 0x000fe200010e0609 */
[----:B-1----:R-:W-:Y:S01]  /*12730*/  IADD3 R12, P2, R0, R24, RZ ;  /* 0x00000018000c7210 */ /* 0x002fe20007f5e0ff */
[----:B------:R-:W-:Y:S01]  /*12740*/  IMAD.SHL.U32 R24, R3, 0x4, RZ ;  /* 0x0000000403187824 */ /* 0x000fe200078e00ff */
[----:B------:R-:W-:Y:S01]  /*12750*/  IADD3 RZ, P3, R11, R4, RZ ;  /* 0x000000040bff7210 */ /* 0x000fe20007f7e0ff */
[----:B------:R-:W-:-:S02]  /*12760*/  IMAD.X R7, R5, 0x1, R7, P1 ;  /* 0x0000000105077824 */ /* 0x000fc400008e0607 */
[----:B------:R-:W-:Y:S02]  /*12770*/  IMAD.IADD R24, R24, 0x1, R2 ;  /* 0x0000000118187824 */ /* 0x000fe400078e0202 */
[----:B------:R-:W-:Y:S01]  /*12780*/  IMAD.SHL.U32 R13, R3, 0x4, RZ ;  /* 0x00000004030d7824 */ /* 0x000fe200078e00ff */
[----:B------:R0:W2:Y:S01]  /*12790*/  LDG.E.U8 R34, desc[UR6][R6.64] ;  /* 0x0000000606227981 */ /* 0x0000a2000c1e1100 */
[----:B------:R-:W-:-:S03]  /*127a0*/  IMAD.X R11, R8, 0x1, R10, P3 ;  /* 0x00000001080b7824 */ /* 0x000fc600018e060a */
[----:B------:R-:W-:Y:S02]  /*127b0*/  IADD3 RZ, P3, R13, R2, RZ ;  /* 0x000000020dff7210 */ /* 0x000fe40007f7e0ff */
[----:B------:R-:W-:Y:S02]  /*127c0*/  SHF.R.S32.HI R8, RZ, 0x1f, R13 ;  /* 0x0000001fff087819 */ /* 0x000fe4000001140d */
[----:B0-----:R-:W-:Y:S01]  /*127d0*/  IADD3 R6, P1, R0, R24, RZ ;  /* 0x0000001800067210 */ /* 0x001fe20007f3e0ff */
[----:B------:R-:W-:Y:S01]  /*127e0*/  IMAD.SHL.U32 R24, R3, 0x4, RZ ;  /* 0x0000000403187824 */ /* 0x000fe200078e00ff */
[----:B------:R-:W-:Y:S01]  /*127f0*/  IADD3 RZ, P4, R13, R4, RZ ;  /* 0x000000040dff7210 */ /* 0x000fe20007f9e0ff */
[----:B------:R-:W-:Y:S02]  /*12800*/  IMAD.X R13, R5, 0x1, R11, P2 ;  /* 0x00000001050d7824 */ /* 0x000fe400010e060b */
[----:B------:R-:W-:Y:S02]  /*12810*/  IMAD.IADD R24, R24, 0x1, R4 ;  /* 0x0000000118187824 */ /* 0x000fe400078e0204 */
[----:B------:R-:W-:Y:S01]  /*12820*/  IMAD.X R7, R8, 0x1, R9, P3 ;  /* 0x0000000108077824 */ /* 0x000fe200018e0609 */
[----:B------:R0:W2:Y:S01]  /*12830*/  LDG.E.U8 R33, desc[UR6][R12.64] ;  /* 0x000000060c217981 */ /* 0x0000a2000c1e1100 */
[----:B------:R-:W-:-:S02]  /*12840*/  IMAD R16, R3, 0x5, RZ ;  /* 0x0000000503107824 */ /* 0x000fc400078e02ff */
[----:B------:R-:W-:Y:S02]  /*12850*/  IMAD.X R7, R5, 0x1, R7, P1 ;  /* 0x0000000105077824 */ /* 0x000fe400008e0607 */
[----:B------:R-:W-:Y:S02]  /*12860*/  IMAD.X R8, R8, 0x1, R10, P4 ;  /* 0x0000000108087824 */ /* 0x000fe400020e060a */
[----:B------:R-:W-:Y:S01]  /*12870*/  IMAD.IADD R16, R16, 0x1, R2 ;  /* 0x0000000110107824 */ /* 0x000fe200078e0202 */
[----:B------:R1:W2:Y:S01]  /*12880*/  LDG.E.U8 R32, desc[UR6][R6.64] ;  /* 0x0000000606207981 */ /* 0x0002a2000c1e1100 */
[----:B0-----:R-:W-:Y:S01]  /*12890*/  IADD3 R12, P2, R0, R24, RZ ;  /* 0x00000018000c7210 */ /* 0x001fe20007f5e0ff */
[----:B------:R-:W-:-:S04]  /*128a0*/  IMAD R11, R3, 0x5, RZ ;  /* 0x00000005030b7824 */ /* 0x000fc800078e02ff */
[----:B------:R-:W-:Y:S01]  /*128b0*/  IMAD.X R13, R5, 0x1, R8, P2 ;  /* 0x00000001050d7824 */ /* 0x000fe200010e0608 */
[----:B------:R-:W-:Y:S02]  /*128c0*/  IADD3 RZ, P3, R11, R2, RZ ;  /* 0x000000020bff7210 */ /* 0x000fe40007f7e0ff */
[----:B-1----:R-:W-:Y:S01]  /*128d0*/  IADD3 R6, P2, R0, R16, RZ ;  /* 0x0000001000067210 */ /* 0x002fe20007f5e0ff */
[----:B------:R-:W-:Y:S01]  /*128e0*/  IMAD R16, R3, 0x5, RZ ;  /* 0x0000000503107824 */ /* 0x000fe200078e02ff */
[----:B------:R-:W-:Y:S01]  /*128f0*/  IADD3 RZ, P1, R11, R4, RZ ;  /* 0x000000040bff7210 */ /* 0x000fe20007f3e0ff */
[C---:B------:R-:W-:Y:S01]  /*12900*/  IMAD R8, R3.reuse, 0x6, RZ ;  /* 0x0000000603087824 */ /* 0x040fe200078e02ff */
[----:B------:R-:W-:Y:S01]  /*12910*/  SHF.R.S32.HI R11, RZ, 0x1f, R11 ;  /* 0x0000001fff0b7819 */ /* 0x000fe2000001140b */
[----:B------:R-:W-:Y:S01]  /*12920*/  IMAD.IADD R16, R16, 0x1, R4 ;  /* 0x0000000110107824 */ /* 0x000fe200078e0204 */
[----:B------:R0:W2:Y:S01]  /*12930*/  LDG.E.U8 R31, desc[UR6][R12.64] ;  /* 0x000000060c1f7981 */ /* 0x0000a2000c1e1100 */
[----:B------:R-:W-:-:S02]  /*12940*/  IMAD R17, R3, 0x6, RZ ;  /* 0x0000000603117824 */ /* 0x000fc400078e02ff */
[----:B------:R-:W-:Y:S01]  /*12950*/  IMAD.X R7, R11, 0x1, R9, P3 ;  /* 0x000000010b077824 */ /* 0x000fe200018e0609 */
[----:B------:R-:W-:Y:S01]  /*12960*/  IADD3 R14, P3, R0, R16, RZ ;  /* 0x00000010000e7210 */ /* 0x000fe20007f7e0ff */
[----:B------:R-:W-:Y:S01]  /*12970*/  IMAD R16, R3, 0x6, RZ ;  /* 0x0000000603107824 */ /* 0x000fe200078e02ff */
[C---:B------:R-:W-:Y:S01]  /*12980*/  IADD3 RZ, P4, R8.reuse, R4, RZ ;  /* 0x0000000408ff7210 */ /* 0x040fe20007f9e0ff */
[----:B------:R-:W-:Y:S01]  /*12990*/  IMAD.X R7, R5, 0x1, R7, P2 ;  /* 0x0000000105077824 */ /* 0x000fe200010e0607 */
[----:B------:R-:W-:Y:S01]  /*129a0*/  IADD3 RZ, P2, R8, R2, RZ ;  /* 0x0000000208ff7210 */ /* 0x000fe20007f5e0ff */
[----:B------:R-:W-:Y:S01]  /*129b0*/  IMAD.IADD R17, R17, 0x1, R2 ;  /* 0x0000000111117824 */ /* 0x000fe200078e0202 */
[----:B------:R-:W-:Y:S01]  /*129c0*/  SHF.R.S32.HI R8, RZ, 0x1f, R8 ;  /* 0x0000001fff087819 */ /* 0x000fe20000011408 */
[----:B------:R-:W-:Y:S01]  /*129d0*/  IMAD.IADD R16, R16, 0x1, R4 ;  /* 0x0000000110107824 */ /* 0x000fe200078e0204 */
[----:B------:R1:W2:Y:S01]  /*129e0*/  LDG.E.U8 R29, desc[UR6][R6.64] ;  /* 0x00000006061d7981 */ /* 0x0002a2000c1e1100 */
[----:B------:R-:W-:Y:S01]  /*129f0*/  IMAD.X R11, R11, 0x1, R10, P1 ;  /* 0x000000010b0b7824 */ /* 0x000fe200008e060a */
[----:B0-----:R-:W-:Y:S01]  /*12a00*/  IADD3 R12, P1, R0, R17, RZ ;  /* 0x00000011000c7210 */ /* 0x001fe20007f3e0ff */
[----:B------:R-:W-:-:S02]  /*12a10*/  IMAD R17, R3, 0x7, RZ ;  /* 0x0000000703117824 */ /* 0x000fc400078e02ff */
[----:B------:R-:W-:Y:S02]  /*12a20*/  IMAD.X R15, R5, 0x1, R11, P3 ;  /* 0x00000001050f7824 */ /* 0x000fe400018e060b */
[C---:B------:R-:W-:Y:S02]  /*12a30*/  IMAD R11, R3.reuse, 0x7, RZ ;  /* 0x00000007030b7824 */ /* 0x040fe400078e02ff */
[----:B-1----:R-:W-:Y:S01]  /*12a40*/  IMAD.X R7, R8, 0x1, R9, P2 ;  /* 0x0000000108077824 */ /* 0x002fe200010e0609 */
[----:B------:R-:W-:Y:S01]  /*12a50*/  IADD3 R6, P2, R0, R16, RZ ;  /* 0x0000001000067210 */ /* 0x000fe20007f5e0ff */
[----:B------:R-:W-:Y:S01]  /*12a60*/  IMAD.X R8, R8, 0x1, R10, P4 ;  /* 0x0000000108087824 */ /* 0x000fe200020e060a */
[----:B------:R-:W2:Y:S01]  /*12a70*/  LDG.E.U8 R28, desc[UR6][R14.64] ;  /* 0x000000060e1c7981 */ /* 0x000ea2000c1e1100 */
        /* <DEDUP_REMOVED lines=11> */
[----:B------:R-:W-:Y:S01]  /*12b30*/  IADD3 RZ, P3, R11, R4, RZ ;  /* 0x000000040bff7210 */ /* 0x000fe20007f7e0ff */
[C---:B------:R-:W-:Y:S01]  /*12b40*/  IMAD R14, R3.reuse, 0x9, RZ ;  /* 0x00000009030e7824 */ /* 0x040fe200078e02ff */
[----:B-1----:R-:W-:Y:S01]  /*12b50*/  IADD3 R12, P2, R0, R16, RZ ;  /* 0x00000010000c7210 */ /* 0x002fe20007f5e0ff */
[----:B------:R-:W-:Y:S01]  /*12b60*/  IMAD.SHL.U32 R16, R3, 0x8, RZ ;  /* 0x0000000803107824 */ /* 0x000fe200078e00ff */
[----:B------:R-:W3:Y:S01]  /*12b70*/  LDL R17, [R1+0xf5c] ;  /* 0x000f5c0001117983 */ /* 0x000ee20000100800 */
[----:B------:R-:W-:-:S02]  /*12b80*/  IMAD.X R7, R5, 0x1, R7, P1 ;  /* 0x0000000105077824 */ /* 0x000fc400008e0607 */
[----:B------:R-:W-:Y:S02]  /*12b90*/  IMAD.IADD R16, R16, 0x1, R2 ;  /* 0x0000000110107824 */ /* 0x000fe400078e0202 */
[----:B------:R-:W-:Y:S01]  /*12ba0*/  IMAD.SHL.U32 R13, R3, 0x8, RZ ;  /* 0x00000008030d7824 */ /* 0x000fe200078e00ff */
[----:B------:R0:W2:Y:S01]  /*12bb0*/  LDG.E.U8 R25, desc[UR6][R6.64] ;  /* 0x0000000606197981 */ /* 0x0000a2000c1e1100 */
[----:B------:R-:W-:-:S03]  /*12bc0*/  IMAD.X R11, R8, 0x1, R10, P3 ;  /* 0x00000001080b7824 */ /* 0x000fc600018e060a */
[C---:B------:R-:W-:Y:S02]  /*12bd0*/  IADD3 RZ, P3, R13.reuse, R2, RZ ;  /* 0x000000020dff7210 */ /* 0x040fe40007f7e0ff */
[----:B------:R-:W-:Y:S02]  /*12be0*/  IADD3 RZ, P4, R13, R4, RZ ;  /* 0x000000040dff7210 */ /* 0x000fe40007f9e0ff */
[----:B0-----:R-:W-:Y:S01]  /*12bf0*/  IADD3 R6, P1, R0, R16, RZ ;  /* 0x0000001000067210 */ /* 0x001fe20007f3e0ff */
[----:B------:R-:W-:Y:S01]  /*12c00*/  IMAD.SHL.U32 R16, R3, 0x8, RZ ;  /* 0x0000000803107824 */ /* 0x000fe200078e00ff */
[----:B------:R-:W-:Y:S01]  /*12c10*/  SHF.R.S32.HI R8, RZ, 0x1f, R13 ;  /* 0x0000001fff087819 */ /* 0x000fe2000001140d */
[----:B------:R-:W-:Y:S02]  /*12c20*/  IMAD.X R13, R5, 0x1, R11, P2 ;  /* 0x00000001050d7824 */ /* 0x000fe400010e060b */
[----:B------:R-:W-:Y:S02]  /*12c30*/  IMAD.IADD R16, R16, 0x1, R4 ;  /* 0x0000000110107824 */ /* 0x000fe400078e0204 */
[C---:B------:R-:W-:Y:S01]  /*12c40*/  IMAD.X R7, R8.reuse, 0x1, R9, P3 ;  /* 0x0000000108077824 */ /* 0x040fe200018e0609 */
[----:B------:R0:W2:Y:S01]  /*12c50*/  LDG.E.U8 R24, desc[UR6][R12.64] ;  /* 0x000000060c187981 */ /* 0x0000a2000c1e1100 */
[----:B------:R-:W-:-:S02]  /*12c60*/  IMAD.X R11, R8, 0x1, R10, P4 ;  /* 0x00000001080b7824 */ /* 0x000fc400020e060a */
[----:B------:R-:W-:Y:S01]  /*12c70*/  IMAD.X R7, R5, 0x1, R7, P1 ;  /* 0x0000000105077824 */ /* 0x000fe200008e0607 */
[----:B------:R-:W-:Y:S02]  /*12c80*/  IADD3 RZ, P3, R14, R2, RZ ;  /* 0x000000020eff7210 */ /* 0x000fe40007f7e0ff */
[----:B0-----:R-:W-:Y:S01]  /*12c90*/  IADD3 R12, P2, R0, R16, RZ ;  /* 0x00000010000c7210 */ /* 0x001fe20007f5e0ff */
[C---:B------:R-:W-:Y:S01]  /*12ca0*/  IMAD R16, R3.reuse, 0x9, RZ ;  /* 0x0000000903107824 */ /* 0x040fe200078e02ff */
[----:B------:R-:W-:Y:S01]  /*12cb0*/  SHF.R.S32.HI R8, RZ, 0x1f, R14 ;  /* 0x0000001fff087819 */ /* 0x000fe2000001140e */
[----:B------:R0:W2:Y:S02]  /*12cc0*/  LDG.E.U8 R74, desc[UR6][R6.64] ;  /* 0x00000006064a7981 */ /* 0x0000a4000c1e1100 */
[----:B------:R-:W-:Y:S02]  /*12cd0*/  IMAD.IADD R16, R16, 0x1, R2 ;  /* 0x0000000110107824 */ /* 0x000fe400078e0202 */
[----:B------:R-:W-:-:S02]  /*12ce0*/  IMAD R15, R3, 0xa, RZ ;  /* 0x0000000a030f7824 */ /* 0x000fc400078e02ff */
[----:B------:R-:W-:Y:S01]  /*12cf0*/  IMAD.X R13, R5, 0x1, R11, P2 ;  /* 0x00000001050d7824 */ /* 0x000fe200010e060b */
[----:B0-----:R-:W-:Y:S01]  /*12d00*/  IADD3 R6, P1, R0, R16, RZ ;  /* 0x0000001000067210 */ /* 0x001fe20007f3e0ff */
[----:B------:R-:W-:Y:S01]  /*12d10*/  IMAD R16, R3, 0x9, RZ ;  /* 0x0000000903107824 */ /* 0x000fe200078e02ff */
[----:B------:R-:W-:Y:S01]  /*12d20*/  IADD3 RZ, P4, R14, R4, RZ ;  /* 0x000000040eff7210 */ /* 0x000fe20007f9e0ff */
[----:B------:R-:W-:Y:S01]  /*12d30*/  IMAD.X R7, R8, 0x1, R9, P3 ;  /* 0x0000000108077824 */ /* 0x000fe200018e0609 */
[----:B------:R0:W2:Y:S01]  /*12d40*/  LDG.E.U8 R73, desc[UR6][R12.64] ;  /* 0x000000060c497981 */ /* 0x0000a2000c1e1100 */
[----:B------:R-:W-:Y:S02]  /*12d50*/  IMAD.IADD R16, R16, 0x1, R4 ;  /* 0x0000000110107824 */ /* 0x000fe400078e0204 */
[----:B------:R-:W-:Y:S02]  /*12d60*/  IMAD.X R7, R5, 0x1, R7, P1 ;  /* 0x0000000105077824 */ /* 0x000fe400008e0607 */
[----:B------:R-:W-:-:S02]  /*12d70*/  IMAD.IADD R15, R15, 0x1, R2 ;  /* 0x000000010f0f7824 */ /* 0x000fc400078e0202 */
[C---:B------:R-:W-:Y:S01]  /*12d80*/  IMAD R14, R3.reuse, 0xa, RZ ;  /* 0x0000000a030e7824 */ /* 0x040fe200078e02ff */
[----:B------:R1:W2:Y:S01]  /*12d90*/  LDG.E.U8 R39, desc[UR6][R6.64] ;  /* 0x0000000606277981 */ /* 0x0002a2000c1e1100 */
[----:B------:R-:W-:Y:S01]  /*12da0*/  IMAD.X R11, R8, 0x1, R10, P4 ;  /* 0x00000001080b7824 */ /* 0x000fe200020e060a */
[----:B0-----:R-:W-:Y:S02]  /*12db0*/  IADD3 R12, P2, R0, R16, RZ ;  /* 0x00000010000c7210 */ /* 0x001fe40007f5e0ff */
[----:B------:R-:W-:Y:S02]  /*12dc0*/  IADD3 RZ, P3, R14, R2, RZ ;  /* 0x000000020eff7210 */ /* 0x000fe40007f7e0ff */
[----:B-1----:R-:W-:Y:S01]  /*12dd0*/  IADD3 R6, P1, R0, R15, RZ ;  /* 0x0000000f00067210 */ /* 0x002fe20007f3e0ff */
[----:B------:R-:W-:Y:S01]  /*12de0*/  IMAD R15, R3, 0xa, RZ ;  /* 0x0000000a030f7824 */ /* 0x000fe200078e02ff */
[----:B------:R-:W-:Y:S01]  /*12df0*/  SHF.R.S32.HI R8, RZ, 0x1f, R14 ;  /* 0x0000001fff087819 */ /* 0x000fe2000001140e */
[----:B------:R-:W-:-:S02]  /*12e00*/  IMAD.X R13, R5, 0x1, R11, P2 ;  /* 0x00000001050d7824 */ /* 0x000fc400010e060b */
[----:B------:R-:W-:Y:S02]  /*12e10*/  IMAD.IADD R15, R15, 0x1, R4 ;  /* 0x000000010f0f7824 */ /* 0x000fe400078e0204 */
[----:B------:R-:W-:Y:S01]  /*12e20*/  IMAD.X R7, R8, 0x1, R9, P3 ;  /* 0x0000000108077824 */ /* 0x000fe200018e0609 */
[----:B------:R0:W2:Y:S01]  /*12e30*/  LDG.E.U8 R38, desc[UR6][R12.64] ;  /* 0x000000060c267981 */ /* 0x0000a2000c1e1100 */
[----:B------:R-:W-:Y:S02]  /*12e40*/  IADD3 RZ, P4, R14, R4, RZ ;  /* 0x000000040eff7210 */ /* 0x000fe40007f9e0ff */
[----:B------:R-:W-:Y:S01]  /*12e50*/  IMAD.X R7, R5, 0x1, R7, P1 ;  /* 0x0000000105077824 */ /* 0x000fe200008e0607 */
[----:B0-----:R-:W-:Y:S01]  /*12e60*/  IADD3 R12, P2, R0, R15, RZ ;  /* 0x0000000f000c7210 */ /* 0x001fe20007f5e0ff */
[----:B------:R-:W-:-:S03]  /*12e70*/  IMAD R15, R3, 0xb, RZ ;  /* 0x0000000b030f7824 */ /* 0x000fc600078e02ff */
[----:B------:R0:W2:Y:S01]  /*12e80*/  LDG.E.U8 R35, desc[UR6][R6.64] ;  /* 0x0000000606237981 */ /* 0x0000a2000c1e1100 */
[----:B------:R-:W-:Y:S02]  /*12e90*/  IMAD.IADD R15, R15, 0x1, R2 ;  /* 0x000000010f0f7824 */ /* 0x000fe400078e0202 */
[C---:B------:R-:W-:Y:S02]  /*12ea0*/  IMAD R14, R3.reuse, 0xb, RZ ;  /* 0x0000000b030e7824 */ /* 0x040fe400078e02ff */
[----:B------:R-:W-:Y:S01]  /*12eb0*/  IMAD.X R11, R8, 0x1, R10, P4 ;  /* 0x00000001080b7824 */ /* 0x000fe200020e060a */
[----:B0-----:R-:W-:Y:S01]  /*12ec0*/  IADD3 R6, P1, R0, R15, RZ ;  /* 0x0000000f00067210 */ /* 0x001fe20007f3e0ff */
[----:B------:R-:W-:Y:S01]  /*12ed0*/  IMAD R15, R3, 0xb, RZ ;  /* 0x0000000b030f7824 */ /* 0x000fe200078e02ff */
[C---:B------:R-:W-:Y:S01]  /*12ee0*/  IADD3 RZ, P3, R14.reuse, R2, RZ ;  /* 0x000000020eff7210 */ /* 0x040fe20007f7e0ff */
[----:B------:R-:W-:Y:S01]  /*12ef0*/  IMAD.X R13, R5, 0x1, R11, P2 ;  /* 0x00000001050d7824 */ /* 0x000fe200010e060b */
[----:B------:R-:W-:Y:S01]  /*12f00*/  SHF.R.S32.HI R8, RZ, 0x1f, R14 ;  /* 0x0000001fff087819 */ /* 0x000fe2000001140e */
[----:B------:R-:W-:Y:S01]  /*12f10*/  IMAD.IADD R15, R15, 0x1, R4 ;  /* 0x000000010f0f7824 */ /* 0x000fe200078e0204 */
[----:B------:R-:W-:Y:S01]  /*12f20*/  IADD3 RZ, P4, R14, R4, RZ ;  /* 0x000000040eff7210 */ /* 0x000fe20007f9e0ff */
[----:B------:R-:W-:Y:S01]  /*12f30*/  IMAD R11, R3, 0xc, RZ ;  /* 0x0000000c030b7824 */ /* 0x000fe200078e02ff */
[----:B------:R0:W2:Y:S01]  /*12f40*/  LDG.E.U8 R252, desc[UR6][R12.64] ;  /* 0x000000060cfc7981 */ /* 0x0000a2000c1e1100 */
[----:B------:R-:W-:-:S02]  /*12f50*/  IMAD.X R7, R8, 0x1, R9, P3 ;  /* 0x0000000108077824 */ /* 0x000fc400018e0609 */
[----:B------:R-:W-:Y:S01]  /*12f60*/  IMAD.X R8, R8, 0x1, R10, P4 ;  /* 0x0000000108087824 */ /* 0x000fe200020e060a */
[----:B------:R1:W-:Y:S01]  /*12f70*/  STL [R1+0x1168], R9 ;  /* 0x0011680901007387 */ /* 0x0003e20000100800 */
[----:B------:R-:W-:Y:S01]  /*12f80*/  IMAD.X R7, R5, 0x1, R7, P1 ;  /* 0x0000000105077824 */ /* 0x000fe200008e0607 */
[----:B0-----:R-:W-:Y:S01]  /*12f90*/  IADD3 R12, P2, R0, R15, RZ ;  /* 0x0000000f000c7210 */ /* 0x001fe20007f5e0ff */
[----:B------:R-:W-:Y:S01]  /*12fa0*/  IMAD R15, R3, 0xc, RZ ;  /* 0x0000000c030f7824 */ /* 0x000fe200078e02ff */
[C---:B------:R-:W-:Y:S01]  /*12fb0*/  IADD3 RZ, P3, R11.reuse, R2, RZ ;  /* 0x000000020bff7210 */ /* 0x040fe20007f7e0ff */
[----:B------:R-:W2:Y:S01]  /*12fc0*/  LDL R18, [R1+0xf50] ;  /* 0x000f500001127983 */ /* 0x000ea20000100800 */
[----:B------:R-:W-:Y:S01]  /*12fd0*/  IADD3 RZ, P1, R11, R4, RZ ;  /* 0x000000040bff7210 */ /* 0x000fe20007f3e0ff */
[----:B------:R-:W-:Y:S01]  /*12fe0*/  IMAD.IADD R15, R15, 0x1, R2 ;  /* 0x000000010f0f7824 */ /* 0x000fe200078e0202 */
[----:B------:R-:W-:Y:S01]  /*12ff0*/  SHF.R.S32.HI R11, RZ, 0x1f, R11 ;  /* 0x0000001fff0b7819 */ /* 0x000fe2000001140b */
[----:B------:R-:W2:Y:S01]  /*13000*/  LDL R23, [R1+0xf4c] ;  /* 0x000f4c0001177983 */ /* 0x000ea20000100800 */
[----:B------:R-:W-:-:S03]  /*13010*/  IMAD.X R13, R5, 0x1, R8, P2 ;  /* 0x00000001050d7824 */ /* 0x000fc600010e0608 */
[----:B------:R0:W2:Y:S01]  /*13020*/  LDG.E.U8 R251, desc[UR6][R6.64] ;  /* 0x0000000606fb7981 */ /* 0x0000a2000c1e1100 */
[----:B------:R-:W-:-:S03]  /*13030*/  IMAD R8, R3, 0xd, RZ ;  /* 0x0000000d03087824 */ /* 0x000fc600078e02ff */
[----:B------:R-:W2:Y:S04]  /*13040*/  LDL R89, [R1+0xf48] ;  /* 0x000f480001597983 */ /* 0x000ea80000100800 */
[----:B------:R-:W2:Y:S01]  /*13050*/  LDG.E.U8 R250, desc[UR6][R12.64] ;  /* 0x000000060cfa7981 */ /* 0x000ea2000c1e1100 */
[----:B0-----:R-:W-:Y:S01]  /*13060*/  IADD3 R6, P2, R0, R15, RZ ;  /* 0x0000000f00067210 */ /* 0x001fe20007f5e0ff */
[----:B------:R-:W-:Y:S01]  /*13070*/  IMAD.X R7, R11, 0x1, R9, P3 ;  /* 0x000000010b077824 */ /* 0x000fe200018e0609 */
[----:B------:R-:W-:-:S03]  /*13080*/  IADD3 RZ, P4, R8, R4, RZ ;  /* 0x0000000408ff7210 */ /* 0x000fc60007f9e0ff */
[----:B------:R-:W-:Y:S01]  /*13090*/  IMAD.X R7, R5, 0x1, R7, P2 ;  /* 0x0000000105077824 */ /* 0x000fe200010e0607 */
[----:B------:R-:W-:Y:S02]  /*130a0*/  IADD3 RZ, P2, R8, R2, RZ ;  /* 0x0000000208ff7210 */ /* 0x000fe40007f5e0ff */
[----:B------:R-:W-:Y:S01]  /*130b0*/  SHF.R.S32.HI R8, RZ, 0x1f, R8 ;  /* 0x0000001fff087819 */ /* 0x000fe20000011408 */
[----:B------:R0:W-:Y:S04]  /*130c0*/  STL [R1+0x116c], R10 ;  /* 0x00116c0a01007387 */ /* 0x0001e80000100800 */
[----:B------:R4:W2:Y:S01]  /*130d0*/  LDG.E.U8 R249, desc[UR6][R6.64] ;  /* 0x0000000606f97981 */ /* 0x0008a2000c1e1100 */
[----:B------:R-:W-:Y:S02]  /*130e0*/  IMAD R15, R3, 0xc, RZ ;  /* 0x0000000c030f7824 */ /* 0x000fe400078e02ff */
[----:B------:R-:W-:Y:S01]  /*130f0*/  IMAD.X R11, R11, 0x1, R10, P1 ;  /* 0x000000010b0b7824 */ /* 0x000fe200008e060a */
[----:B------:R-:W2:Y:S01]  /*13100*/  LDL R153, [R1+0xe1c] ;  /* 0x000e1c0001997983 */ /* 0x000ea20000100800 */
[----:B----4-:R-:W-:-:S03]  /*13110*/  IMAD.X R7, R8, 0x1, R9, P2 ;  /* 0x0000000108077824 */ /* 0x010fc600010e0609 */
[----:B-1----:R-:W4:Y:S01]  /*13120*/  LDL R9, [R1+0xf40] ;  /* 0x000f400001097983 */ /* 0x002f220000100800 */
[----:B------:R-:W-:-:S05]  /*13130*/  IMAD.IADD R15, R15, 0x1, R4 ;  /* 0x000000010f0f7824 */ /* 0x000fca00078e0204 */
[----:B------:R-:W-:Y:S01]  /*13140*/  IADD3 R12, P3, R0, R15, RZ ;  /* 0x0000000f000c7210 */ /* 0x000fe20007f7e0ff */
[----:B------:R-:W-:-:S04]  /*13150*/  IMAD R15, R3, 0xd, RZ ;  /* 0x0000000d030f7824 */ /* 0x000fc800078e02ff */
[----:B------:R-:W-:-:S05]  /*13160*/  IMAD.IADD R15, R15, 0x1, R2 ;  /* 0x000000010f0f7824 */ /* 0x000fca00078e0202 */
[----:B------:R-:W-:Y:S01]  /*13170*/  IADD3 R6, P1, R0, R15, RZ ;  /* 0x0000000f00067210 */ /* 0x000fe20007f3e0ff */
[----:B------:R-:W-:-:S04]  /*13180*/  IMAD R15, R3, 0xd, RZ ;  /* 0x0000000d030f7824 */ /* 0x000fc800078e02ff */
[----:B------:R-:W-:Y:S02]  /*13190*/  IMAD.IADD R15, R15, 0x1, R4 ;  /* 0x000000010f0f7824 */ /* 0x000fe400078e0204 */
[----:B------:R-:W-:Y:S02]  /*131a0*/  IMAD.X R13, R5, 0x1, R11, P3 ;  /* 0x00000001050d7824 */ /* 0x000fe400018e060b */
[----:B------:R-:W-:Y:S01]  /*131b0*/  IMAD R16, R3, 0x4d, RZ ;  /* 0x0000004d03107824 */ /* 0x000fe200078e02ff */
[----:B------:R-:W-:Y:S01]  /*131c0*/  IADD3 R14, P2, R0, R15, RZ ;  /* 0x0000000f000e7210 */ /* 0x000fe20007f5e0ff */
[----:B------:R-:W-:Y:S01]  /*131d0*/  IMAD.X R8, R8, 0x1, R10, P4 ;  /* 0x0000000108087824 */ /* 0x000fe200020e060a */
[----:B------:R1:W4:Y:S01]  /*131e0*/  LDG.E.U8 R248, desc[UR6][R12.64] ;  /* 0x000000060cf87981 */ /* 0x000322000c1e1100 */
[C---:B------:R-:W-:Y:S02]  /*131f0*/  IMAD.X R7, R5.reuse, 0x1, R7, P1 ;  /* 0x0000000105077824 */ /* 0x040fe400008e0607 */
[----:B------:R-:W-:Y:S01]  /*13200*/  IMAD.X R15, R5, 0x1, R8, P2 ;  /* 0x00000001050f7824 */ /* 0x000fe200010e0608 */
[----:B0-----:R-:W4:Y:S01]  /*13210*/  LDL R10, [R1+0xf30] ;  /* 0x000f3000010a7983 */ /* 0x001f220000100800 */
[----:B------:R-:W-:-:S03]  /*13220*/  IMAD R11, R3, 0x4e, RZ ;  /* 0x0000004e030b7824 */ /* 0x000fc600078e02ff */
[----:B------:R0:W4:Y:S01]  /*13230*/  LDG.E.U8 R246, desc[UR6][R14.64] ;  /* 0x000000060ef67981 */ /* 0x000122000c1e1100 */
[----:B-1----:R-:W-:-:S03]  /*13240*/  IMAD.IADD R12, R16, 0x1, R2 ;  /* 0x00000001100c7824 */ /* 0x002fc600078e0202 */
[----:B------:R1:W4:Y:S02]  /*13250*/  LDG.E.U8 R247, desc[UR6][R6.64] ;  /* 0x0000000606f77981 */ /* 0x000324000c1e1100 */
[----:B------:R-:W-:Y:S01]  /*13260*/  IADD3 R12, P1, R0, R12, RZ ;  /* 0x0000000c000c7210 */ /* 0x000fe20007f3e0ff */
[----:B0-----:R-:W-:Y:S02]  /*13270*/  IMAD.IADD R14, R11, 0x1, R2 ;  /* 0x000000010b0e7824 */ /* 0x001fe400078e0202 */
[----:B-1----:R-:W-:Y:S02]  /*13280*/  IMAD.IADD R6, R16, 0x1, R4 ;  /* 0x0000000110067824 */ /* 0x002fe400078e0204 */
[----:B------:R-:W-:-:S03]  /*13290*/  IMAD R16, R3, 0x4f, RZ ;  /* 0x0000004f03107824 */ /* 0x000fc600078e02ff */
[----:B------:R-:W-:Y:S01]  /*132a0*/  IADD3 R6, P2, R0, R6, RZ ;  /* 0x0000000600067210 */ /* 0x000fe20007f5e0ff */
[----:B------:R-:W-:Y:S02]  /*132b0*/  IMAD.IADD R11, R11, 0x1, R4 ;  /* 0x000000010b0b7824 */ /* 0x000fe400078e0204 */
[C---:B------:R-:W-:Y:S02]  /*132c0*/  IMAD.IADD R8, R16.reuse, 0x1, R2 ;  /* 0x0000000110087824 */ /* 0x040fe400078e0202 */
[----:B------:R-:W-:Y:S02]  /*132d0*/  IMAD.X R7, R5, 0x1, R152, P2 ;  /* 0x0000000105077824 */ /* 0x000fe400010e0698 */
[----:B------:R-:W4:Y:S04]  /*132e0*/  LDL R152, [R1+0xed4] ;  /* 0x000ed40001987983 */ /* 0x000f280000100800 */
[----:B------:R0:W4:Y:S02]  /*132f0*/  LDG.E.U8 R244, desc[UR6][R6.64] ;  /* 0x0000000606f47981 */ /* 0x000124000c1e1100 */
[----:B0-----:R-:W-:-:S02]  /*13300*/  IMAD.IADD R7, R16, 0x1, R4 ;  /* 0x0000000110077824 */ /* 0x001fc400078e0204 */
[C---:B---3--:R-:W-:Y:S01]  /*13310*/  IMAD.X R13, R5.reuse, 0x1, R17, P1 ;  /* 0x00000001050d7824 */ /* 0x048fe200008e0611 */
[C---:B------:R-:W-:Y:S01]  /*13320*/  IADD3 R14, P1, R0.reuse, R14, RZ ;  /* 0x0000000e000e7210 */ /* 0x040fe20007f3e0ff */
[----:B------:R-:W3:Y:S04]  /*13330*/  LDL R17, [R1+0xf44] ;  /* 0x000f440001117983 */ /* 0x000ee80000100800 */
[----:B------:R-:W-:Y:S01]  /*13340*/  IMAD.X R15, R5, 0x1, R19, P1 ;  /* 0x00000001050f7824 */ /* 0x000fe200008e0613 */
[----:B------:R0:W3:Y:S04]  /*13350*/  LDG.E.U8 R245, desc[UR6][R12.64] ;  /* 0x000000060cf57981 */ /* 0x0000e8000c1e1100 */
[----:B------:R-:W3:Y:S01]  /*13360*/  LDL R19, [R1+0xf3c] ;  /* 0x000f3c0001137983 */ /* 0x000ee20000100800 */
[----:B------:R-:W-:-:S03]  /*13370*/  IADD3 R6, P1, R0, R8, RZ ;  /* 0x0000000800067210 */ /* 0x000fc60007f3e0ff */
[----:B------:R1:W3:Y:S01]  /*13380*/  LDG.E.U8 R243, desc[UR6][R14.64] ;  /* 0x000000060ef37981 */ /* 0x0002e2000c1e1100 */
[----:B0-----:R-:W-:Y:S01]  /*13390*/  IADD3 R12, P2, R0, R11, RZ ;  /* 0x0000000b000c7210 */ /* 0x001fe20007f5e0ff */
[----:B------:R-:W-:-:S04]  /*133a0*/  IMAD R8, R3, 0x50, RZ ;  /* 0x0000005003087824 */ /* 0x000fc800078e02ff */
[C---:B--2---:R-:W-:Y:S01]  /*133b0*/  IMAD.X R13, R5.reuse, 0x1, R18, P2 ;  /* 0x00000001050d7824 */ /* 0x044fe200010e0612 */
[----:B-1----:R-:W-:Y:S01]  /*133c0*/  IADD3 R14, P2, R0, R7, RZ ;  /* 0x00000007000e7210 */ /* 0x002fe20007f5e0ff */
[----:B------:R-:W2:Y:S01]  /*133d0*/  LDL R18, [R1+0xf38] ;  /* 0x000f380001127983 */ /* 0x000ea20000100800 */
[----:B------:R-:W-:-:S03]  /*133e0*/  IMAD.X R7, R5, 0x1, R23, P1 ;  /* 0x0000000105077824 */ /* 0x000fc600008e0617 */
[----:B------:R-:W2:Y:S04]  /*133f0*/  LDL R23, [R1+0xf34] ;  /* 0x000f340001177983 */ /* 0x000ea80000100800 */
[----:B------:R0:W2:Y:S01]  /*13400*/  LDG.E.U8 R241, desc[UR6][R6.64] ;  /* 0x0000000606f17981 */ /* 0x0000a2000c1e1100 */
[----:B------:R-:W-:-:S03]  /*13410*/  IMAD.X R15, R5, 0x1, R89, P2 ;  /* 0x00000001050f7824 */ /* 0x000fc600010e0659 */
[----:B------:R1:W2:Y:S01]  /*13420*/  LDG.E.U8 R242, desc[UR6][R12.64] ;  /* 0x000000060cf27981 */ /* 0x0002a2000c1e1100 */
[----:B------:R-:W-:-:S03]  /*13430*/  IMAD R11, R3, 0x51, RZ ;  /* 0x00000051030b7824 */ /* 0x000fc600078e02ff */
[----:B------:R1:W2:Y:S01]  /*13440*/  LDG.E.U8 R240, desc[UR6][R14.64] ;  /* 0x000000060ef07981 */ /* 0x0002a2000c1e1100 */
[----:B0-----:R-:W-:Y:S02]  /*13450*/  IMAD.IADD R6, R8, 0x1, R4 ;  /* 0x0000000108067824 */ /* 0x001fe400078e0204 */
[----:B------:R-:W-:Y:S01]  /*13460*/  IMAD R16, R3, 0x52, RZ ;  /* 0x0000005203107824 */ /* 0x000fe200078e02ff */
[----:B------:R-:W2:Y:S02]  /*13470*/  LDL R89, [R1+0xeec] ;  /* 0x000eec0001597983 */ /* 0x000ea40000100800 */
[----:B------:R-:W-:-:S05]  /*13480*/  IADD3 R6, P2, R0, R6, RZ ;  /* 0x0000000600067210 */ /* 0x000fca0007f5e0ff */
[----:B----4-:R-:W-:Y:S02]  /*13490*/  IMAD.X R7, R5, 0x1, R9, P2 ;  /* 0x0000000105077824 */ /* 0x010fe400010e0609 */
[----:B------:R-:W4:Y:S01]  /*134a0*/  LDL R9, [R1+0xf28] ;  /* 0x000f280001097983 */ /* 0x000f220000100800 */
[--C-:B-1----:R-:W-:Y:S02]  /*134b0*/  IMAD.IADD R12, R8, 0x1, R2.reuse ;  /* 0x00000001080c7824 */ /* 0x102fe400078e0202 */
[C---:B------:R-:W-:Y:S01]  /*134c0*/  IMAD.IADD R14, R11.reuse, 0x1, R2 ;  /* 0x000000010b0e7824 */ /* 0x040fe200078e0202 */
[----:B------:R0:W4:Y:S02]  /*134d0*/  LDG.E.U8 R238, desc[UR6][R6.64] ;  /* 0x0000000606ee7981 */ /* 0x000124000c1e1100 */
[----:B------:R-:W-:Y:S01]  /*134e0*/  IADD3 R12, P1, R0, R12, RZ ;  /* 0x0000000c000c7210 */ /* 0x000fe20007f3e0ff */
[----:B------:R-:W-:Y:S02]  /*134f0*/  IMAD.IADD R11, R11, 0x1, R4 ;  /* 0x000000010b0b7824 */ /* 0x000fe400078e0204 */
[----:B------:R-:W-:-:S02]  /*13500*/  IMAD.IADD R8, R16, 0x1, R2 ;  /* 0x0000000110087824 */ /* 0x000fc400078e0202 */
[----:B0-----:R-:W-:Y:S02]  /*13510*/  IMAD.IADD R7, R16, 0x1, R4 ;  /* 0x0000000110077824 */ /* 0x001fe400078e0204 */
[C---:B---3--:R-:W-:Y:S01]  /*13520*/  IMAD.X R13, R5.reuse, 0x1, R17, P1 ;  /* 0x00000001050d7824 */ /* 0x048fe200008e0611 */
[----:B------:R-:W-:Y:S01]  /*13530*/  IADD3 R14, P1, R0, R14, RZ ;  /* 0x0000000e000e7210 */ /* 0x000fe20007f3e0ff */
[----:B------:R-:W3:Y:S04]  /*13540*/  LDL R17, [R1+0xf2c] ;  /* 0x000f2c0001117983 */ /* 0x000ee80000100800 */
[----:B------:R0:W3:Y:S01]  /*13550*/  LDG.E.U8 R239, desc[UR6][R12.64] ;  /* 0x000000060cef7981 */ /* 0x0000e2000c1e1100 */
[----:B------:R-:W-:-:S03]  /*13560*/  IMAD.X R15, R5, 0x1, R19, P1 ;  /* 0x00000001050f7824 */ /* 0x000fc600008e0613 */
        /* <DEDUP_REMOVED lines=9> */
[----:B------:R-:W2:Y:S01]  /*13600*/  LDL R23, [R1+0xf1c] ;  /* 0x000f1c0001177983 */ /* 0x000ea20000100800 */
[----:B------:R-:W-:-:S03]  /*13610*/  IMAD.X R15, R5, 0x1, R10, P2 ;  /* 0x00000001050f7824 */ /* 0x000fc600010e060a */
[----:B------:R0:W2:Y:S04]  /*13620*/  LDG.E.U8 R235, desc[UR6][R6.64] ;  /* 0x0000000606eb7981 */ /* 0x0000a8000c1e1100 */
[----:B------:R-:W2:Y:S01]  /*13630*/  LDL R10, [R1+0xf18] ;  /* 0x000f1800010a7983 */ /* 0x000ea20000100800 */
[----:B------:R-:W-:-:S03]  /*13640*/  IMAD R11, R3, 0x54, RZ ;  /* 0x00000054030b7824 */ /* 0x000fc600078e02ff */
[----:B------:R1:W2:Y:S01]  /*13650*/  LDG.E.U8 R236, desc[UR6][R12.64] ;  /* 0x000000060cec7981 */ /* 0x0002a2000c1e1100 */
[----:B0-----:R-:W-:-:S03]  /*13660*/  IMAD.IADD R6, R8, 0x1, R4 ;  /* 0x0000000108067824 */ /* 0x001fc600078e0204 */
[----:B------:R0:W2:Y:S02]  /*13670*/  LDG.E.U8 R234, desc[UR6][R14.64] ;  /* 0x000000060eea7981 */ /* 0x0000a4000c1e1100 */
[----:B------:R-:W-:-:S05]  /*13680*/  IADD3 R6, P2, R0, R6, RZ ;  /* 0x0000000600067210 */ /* 0x000fca0007f5e0ff */
[----:B----4-:R-:W-:Y:S02]  /*13690*/  IMAD.X R7, R5, 0x1, R9, P2 ;  /* 0x0000000105077824 */ /* 0x010fe400010e0609 */
[----:B------:R-:W4:Y:S01]  /*136a0*/  LDL R9, [R1+0xf10] ;  /* 0x000f100001097983 */ /* 0x000f220000100800 */
[--C-:B-1----:R-:W-:Y:S02]  /*136b0*/  IMAD.IADD R12, R8, 0x1, R2.reuse ;  /* 0x00000001080c7824 */ /* 0x102fe400078e0202 */
[----:B0-----:R-:W-:Y:S01]  /*136c0*/  IMAD.IADD R14, R11, 0x1, R2 ;  /* 0x000000010b0e7824 */ /* 0x001fe200078e0202 */
[----:B------:R0:W4:Y:S02]  /*136d0*/  LDG.E.U8 R232, desc[UR6][R6.64] ;  /* 0x0000000606e87981 */ /* 0x000124000c1e1100 */
[----:B------:R-:W-:Y:S01]  /*136e0*/  IADD3 R12, P1, R0, R12, RZ ;  /* 0x0000000c000c7210 */ /* 0x000fe20007f3e0ff */
[----:B------:R-:W-:Y:S02]  /*136f0*/  IMAD R16, R3, 0x55, RZ ;  /* 0x0000005503107824 */ /* 0x000fe400078e02ff */
[----:B------:R-:W-:-:S02]  /*13700*/  IMAD.IADD R11, R11, 0x1, R4 ;  /* 0x000000010b0b7824 */ /* 0x000fc400078e0204 */
[C---:B------:R-:W-:Y:S02]  /*13710*/  IMAD.IADD R8, R16.reuse, 0x1, R2 ;  /* 0x0000000110087824 */ /* 0x040fe400078e0202 */
        /* <DEDUP_REMOVED lines=48> */
[----:B------:R-:W2:Y:S04]  /*13a20*/  LDG.E.U8 R224, desc[UR6][R12.64] ;  /* 0x000000060ce07981 */ /* 0x000ea8000c1e1100 */
[----:B------:R0:W2:Y:S01]  /*13a30*/  LDG.E.U8 R223, desc[UR6][R6.64] ;  /* 0x0000000606df7981 */ /* 0x0000a2000c1e1100 */
[----:B------:R-:W-:-:S03]  /*13a40*/  IMAD.X R15, R5, 0x1, R10, P2 ;  /* 0x00000001050f7824 */ /* 0x000fc600010e060a */
[----:B------:R-:W2:Y:S04]  /*13a50*/  LDL R10, [R1+0xee8] ;  /* 0x000ee800010a7983 */ /* 0x000ea80000100800 */
[----:B------:R1:W2:Y:S01]  /*13a60*/  LDG.E.U8 R222, desc[UR6][R14.64] ;  /* 0x000000060ede7981 */ /* 0x0002a2000c1e1100 */
[----:B0-----:R-:W-:Y:S02]  /*13a70*/  IMAD.IADD R6, R8, 0x1, R4 ;  /* 0x0000000108067824 */ /* 0x001fe400078e0204 */
[----:B------:R-:W-:Y:S01]  /*13a80*/  IMAD R7, R3, 0x5a, RZ ;  /* 0x0000005a03077824 */ /* 0x000fe200078e02ff */
[----:B------:R-:W2:Y:S02]  /*13a90*/  LDL R23, [R1+0xee4] ;  /* 0x000ee40001177983 */ /* 0x000ea40000100800 */
[----:B------:R-:W-:Y:S01]  /*13aa0*/  IADD3 R6, P2, R0, R6, RZ ;  /* 0x0000000600067210 */ /* 0x000fe20007f5e0ff */
[----:B------:R-:W-:-:S02]  /*13ab0*/  IMAD.IADD R16, R7, 0x1, R2 ;  /* 0x0000000107107824 */ /* 0x000fc400078e0202 */
[----:B-1----:R-:W-:Y:S02]  /*13ac0*/  IMAD.IADD R14, R7, 0x1, R4 ;  /* 0x00000001070e7824 */ /* 0x002fe400078e0204 */
[----:B----4-:R-:W-:Y:S02]  /*13ad0*/  IMAD.X R7, R5, 0x1, R9, P2 ;  /* 0x0000000105077824 */ /* 0x010fe400010e0609 */
[----:B------:R-:W4:Y:S01]  /*13ae0*/  LDL R9, [R1+0xee0] ;  /* 0x000ee00001097983 */ /* 0x000f220000100800 */
[--C-:B------:R-:W-:Y:S02]  /*13af0*/  IMAD.IADD R12, R8, 0x1, R2.reuse ;  /* 0x00000001080c7824 */ /* 0x100fe400078e0202 */
[----:B------:R-:W-:Y:S01]  /*13b00*/  IMAD R11, R3, 0x5b, RZ ;  /* 0x0000005b030b7824 */ /* 0x000fe200078e02ff */
[C---:B------:R-:W-:Y:S01]  /*13b10*/  IADD3 R14, P2, R0.reuse, R14, RZ ;  /* 0x0000000e000e7210 */ /* 0x040fe20007f5e0ff */
[----:B------:R0:W4:Y:S01]  /*13b20*/  LDG.E.U8 R220, desc[UR6][R6.64] ;  /* 0x0000000606dc7981 */ /* 0x000122000c1e1100 */
[----:B------:R-:W-:Y:S01]  /*13b30*/  IADD3 R12, P1, R0, R12, RZ ;  /* 0x0000000c000c7210 */ /* 0x000fe20007f3e0ff */
[----:B------:R-:W-:-:S04]  /*13b40*/  IMAD.IADD R8, R11, 0x1, R2 ;  /* 0x000000010b087824 */ /* 0x000fc800078e0202 */
[----:B---3--:R-:W-:Y:S01]  /*13b50*/  IMAD.X R13, R5, 0x1, R17, P1 ;  /* 0x00000001050d7824 */ /* 0x008fe200008e0611 */
[----:B------:R-:W-:-:S04]  /*13b60*/  IADD3 R16, P1, R0, R16, RZ ;  /* 0x0000001000107210 */ /* 0x000fc80007f3e0ff */
[----:B------:R1:W3:Y:S01]  /*13b70*/  LDG.E.U8 R221, desc[UR6][R12.64] ;  /* 0x000000060cdd7981 */ /* 0x0002e2000c1e1100 */
[----:B------:R-:W-:-:S03]  /*13b80*/  IMAD.X R17, R5, 0x1, R19, P1 ;  /* 0x0000000105117824 */ /* 0x000fc600008e0613 */
[----:B------:R-:W3:Y:S01]  /*13b90*/  LDL R19, [R1+0xedc] ;  /* 0x000edc0001137983 */ /* 0x000ee20000100800 */
[----:B0-----:R-:W-:Y:S01]  /*13ba0*/  IADD3 R6, P1, R0, R8, RZ ;  /* 0x0000000800067210 */ /* 0x001fe20007f3e0ff */
[--C-:B-1----:R-:W-:Y:S02]  /*13bb0*/  IMAD.IADD R12, R11, 0x1, R4.reuse ;  /* 0x000000010b0c7824 */ /* 0x102fe400078e0204 */
[----:B------:R-:W3:Y:S02]  /*13bc0*/  LDG.E.U8 R219, desc[UR6][R16.64] ;  /* 0x0000000610db7981 */ /* 0x000ee4000c1e1100 */
[----:B------:R-:W-:Y:S02]  /*13bd0*/  IMAD.X R7, R5, 0x1, R89, P1 ;  /* 0x0000000105077824 */ /* 0x000fe400008e0659 */
[----:B------:R-:W-:Y:S01]  /*13be0*/  IMAD R11, R3, 0x5c, RZ ;  /* 0x0000005c030b7824 */ /* 0x000fe200078e02ff */
[----:B------:R-:W3:Y:S04]  /*13bf0*/  LDL R89, [R1+0xecc] ;  /* 0x000ecc0001597983 */ /* 0x000ee80000100800 */
[----:B------:R0:W3:Y:S02]  /*13c00*/  LDG.E.U8 R217, desc[UR6][R6.64] ;  /* 0x0000000606d97981 */ /* 0x0000e4000c1e1100 */
[----:B0-----:R-:W-:-:S02]  /*13c10*/  IMAD.IADD R7, R11, 0x1, R4 ;  /* 0x000000010b077824 */ /* 0x001fc400078e0204 */
[----:B--2---:R-:W-:Y:S01]  /*13c20*/  IMAD.X R15, R5, 0x1, R18, P2 ;  /* 0x00000001050f7824 */ /* 0x004fe200010e0612 */
[----:B------:R-:W-:Y:S01]  /*13c30*/  IADD3 R12, P2, R0, R12, RZ ;  /* 0x0000000c000c7210 */ /* 0x000fe20007f5e0ff */
[----:B------:R-:W2:Y:S01]  /*13c40*/  LDL R18, [R1+0xed8] ;  /* 0x000ed80001127983 */ /* 0x000ea20000100800 */
[----:B------:R-:W-:-:S03]  /*13c50*/  IMAD.IADD R8, R11, 0x1, R2 ;  /* 0x000000010b087824 */ /* 0x000fc600078e0202 */
[----:B------:R-:W2:Y:S01]  /*13c60*/  LDG.E.U8 R218, desc[UR6][R14.64] ;  /* 0x000000060eda7981 */ /* 0x000ea2000c1e1100 */
[----:B------:R-:W-:-:S03]  /*13c70*/  IMAD.X R13, R5, 0x1, R10, P2 ;  /* 0x00000001050d7824 */ /* 0x000fc600010e060a */
[----:B------:R-:W2:Y:S04]  /*13c80*/  LDL R10, [R1+0xed0] ;  /* 0x000ed000010a7983 */ /* 0x000ea80000100800 */
[----:B------:R0:W2:Y:S02]  /*13c90*/  LDG.E.U8 R216, desc[UR6][R12.64] ;  /* 0x000000060cd87981 */ /* 0x0000a4000c1e1100 */
[----:B0-----:R-:W-:-:S05]  /*13ca0*/  IADD3 R12, P2, R0, R7, RZ ;  /* 0x00000007000c7210 */ /* 0x001fca0007f5e0ff */
[----:B----4-:R-:W-:Y:S02]  /*13cb0*/  IMAD.X R13, R5, 0x1, R9, P2 ;  /* 0x00000001050d7824 */ /* 0x010fe400010e0609 */
[----:B------:R-:W4:Y:S01]  /*13cc0*/  LDL R9, [R1+0xec4] ;  /* 0x000ec40001097983 */ /* 0x000f220000100800 */
[----:B------:R-:W-:Y:S01]  /*13cd0*/  IADD3 R6, P1, R0, R8, RZ ;  /* 0x0000000800067210 */ /* 0x000fe20007f3e0ff */
[C---:B------:R-:W-:Y:S02]  /*13ce0*/  IMAD R14, R3.reuse, 0x5d, RZ ;  /* 0x0000005d030e7824 */ /* 0x040fe400078e02ff */
[----:B------:R-:W-:Y:S01]  /*13cf0*/  IMAD R11, R3, 0x5e, RZ ;  /* 0x0000005e030b7824 */ /* 0x000fe200078e02ff */
[----:B------:R0:W4:Y:S01]  /*13d00*/  LDG.E.U8 R214, desc[UR6][R12.64] ;  /* 0x000000060cd67981 */ /* 0x000122000c1e1100 */
[----:B------:R-:W-:Y:S02]  /*13d10*/  IMAD.X R7, R5, 0x1, R23, P1 ;  /* 0x0000000105077824 */ /* 0x000fe400008e0617 */
[----:B------:R-:W-:Y:S01]  /*13d20*/  IMAD.IADD R16, R14, 0x1, R2 ;  /* 0x000000010e107824 */ /* 0x000fe200078e0202 */
[----:B------:R-:W4:Y:S04]  /*13d30*/  LDL R23, [R1+0xec0] ;  /* 0x000ec00001177983 */ /* 0x000f280000100800 */
[----:B------:R-:W-:Y:S01]  /*13d40*/  IADD3 R16, P1, R0, R16, RZ ;  /* 0x0000001000107210 */ /* 0x000fe20007f3e0ff */
[----:B------:R-:W-:Y:S01]  /*13d50*/  IMAD.IADD R8, R14, 0x1, R4 ;  /* 0x000000010e087824 */ /* 0x000fe200078e0204 */
[----:B------:R1:W4:Y:S01]  /*13d60*/  LDG.E.U8 R215, desc[UR6][R6.64] ;  /* 0x0000000606d77981 */ /* 0x000322000c1e1100 */
[----:B------:R-:W-:-:S02]  /*13d70*/  IMAD.IADD R14, R11, 0x1, R2 ;  /* 0x000000010b0e7824 */ /* 0x000fc400078e0202 */
[----:B0-----:R-:W-:Y:S01]  /*13d80*/  IMAD.IADD R12, R11, 0x1, R4 ;  /* 0x000000010b0c7824 */ /* 0x001fe200078e0204 */
[C---:B-1----:R-:W-:Y:S01]  /*13d90*/  IADD3 R6, P2, R0.reuse, R8, RZ ;  /* 0x0000000800067210 */ /* 0x042fe20007f5e0ff */
[----:B------:R-:W-:Y:S02]  /*13da0*/  IMAD R11, R3, 0x60, RZ ;  /* 0x00000060030b7824 */ /* 0x000fe400078e02ff */
[----:B---3--:R-:W-:Y:S02]  /*13db0*/  IMAD.X R17, R5, 0x1, R19, P1 ;  /* 0x0000000105117824 */ /* 0x008fe400008e0613 */
[----:B------:R-:W3:Y:S01]  /*13dc0*/  LDL R19, [R1+0xebc] ;  /* 0x000ebc0001137983 */ /* 0x000ee20000100800 */
[----:B------:R-:W-:-:S03]  /*13dd0*/  IADD3 R14, P1, R0, R14, RZ ;  /* 0x0000000e000e7210 */ /* 0x000fc60007f3e0ff */
[----:B------:R-:W3:Y:S02]  /*13de0*/  LDG.E.U8 R213, desc[UR6][R16.64] ;  /* 0x0000000610d57981 */ /* 0x000ee4000c1e1100 */
[----:B------:R-:W-:Y:S01]  /*13df0*/  IMAD.X R15, R5, 0x1, R152, P1 ;  /* 0x00000001050f7824 */ /* 0x000fe200008e0698 */
[----:B------:R-:W-:Y:S01]  /*13e00*/  IADD3 R12, P1, R0, R12, RZ ;  /* 0x0000000c000c7210 */ /* 0x000fe20007f3e0ff */
[----:B------:R-:W3:Y:S04]  /*13e10*/  LDL R152, [R1+0xea4] ;  /* 0x000ea40001987983 */ /* 0x000ee80000100800 */
[----:B------:R0:W3:Y:S04]  /*13e20*/  LDG.E.U8 R211, desc[UR6][R14.64] ;  /* 0x000000060ed37981 */ /* 0x0000e8000c1e1100 */
[----:B------:R-:W3:Y:S01]  /*13e30*/  LDL R17, [R1+0xeb8] ;  /* 0x000eb80001117983 */ /* 0x000ee20000100800 */
[----:B0-----:R-:W-:-:S02]  /*13e40*/  IMAD.IADD R14, R11, 0x1, R2 ;  /* 0x000000010b0e7824 */ /* 0x001fc400078e0202 */
[----:B--2---:R-:W-:Y:S02]  /*13e50*/  IMAD.X R7, R5, 0x1, R18, P2 ;  /* 0x0000000105077824 */ /* 0x004fe400010e0612 */
[----:B------:R-:W-:-:S03]  /*13e60*/  IMAD R18, R3, 0x5f, RZ ;  /* 0x0000005f03127824 */ /* 0x000fc600078e02ff */
[----:B------:R0:W2:Y:S02]  /*13e70*/  LDG.E.U8 R212, desc[UR6][R6.64] ;  /* 0x0000000606d47981 */ /* 0x0000a4000c1e1100 */
[----:B0-----:R-:W-:Y:S02]  /*13e80*/  IMAD.IADD R6, R18, 0x1, R2 ;  /* 0x0000000112067824 */ /* 0x001fe400078e0202 */
[----:B------:R-:W-:Y:S01]  /*13e90*/  IMAD.X R13, R5, 0x1, R10, P1 ;  /* 0x00000001050d7824 */ /* 0x000fe200008e060a */
[C---:B------:R-:W-:Y:S01]  /*13ea0*/  IADD3 R14, P1, R0.reuse, R14, RZ ;  /* 0x0000000e000e7210 */ /* 0x040fe20007f3e0ff */
[----:B------:R-:W2:Y:S01]  /*13eb0*/  LDL R10, [R1+0xeb4] ;  /* 0x000eb400010a7983 */ /* 0x000ea20000100800 */
[----:B------:R-:W-:Y:S01]  /*13ec0*/  IADD3 R6, P2, R0, R6, RZ ;  /* 0x0000000600067210 */ /* 0x000fe20007f5e0ff */
[----:B------:R-:W-:Y:S02]  /*13ed0*/  IMAD.IADD R11, R11, 0x1, R4 ;  /* 0x000000010b0b7824 */ /* 0x000fe400078e0204 */
[----:B------:R0:W2:Y:S02]  /*13ee0*/  LDG.E.U8 R210, desc[UR6][R12.64] ;  /* 0x000000060cd27981 */ /* 0x0000a4000c1e1100 */
[----:B------:R-:W-:-:S02]  /*13ef0*/  IMAD.X R7, R5, 0x1, R89, P2 ;  /* 0x0000000105077824 */ /* 0x000fc400010e0659 */
[----:B------:R-:W2:Y:S01]  /*13f00*/  LDL R89, [R1+0xeb0] ;  /* 0x000eb00001597983 */ /* 0x000ea20000100800 */
[----:B------:R-:W-:-:S03]  /*13f10*/  IMAD R16, R3, 0x61, RZ ;  /* 0x0000006103107824 */ /* 0x000fc600078e02ff */
[----:B------:R1:W2:Y:S01]  /*13f20*/  LDG.E.U8 R209, desc[UR6][R6.64] ;  /* 0x0000000606d17981 */ /* 0x0002a2000c1e1100 */
[----:B----4-:R-:W-:-:S03]  /*13f30*/  IMAD.X R15, R5, 0x1, R9, P1 ;  /* 0x00000001050f7824 */ /* 0x010fc600008e0609 */
[----:B------:R-:W4:Y:S01]  /*13f40*/  LDL R9, [R1+0xeac] ;  /* 0x000eac0001097983 */ /* 0x000f220000100800 */
[----:B0-----:R-:W-:Y:S01]  /*13f50*/  IADD3 R12, P2, R0, R11, RZ ;  /* 0x0000000b000c7210 */ /* 0x001fe20007f5e0ff */
[C---:B------:R-:W-:Y:S02]  /*13f60*/  IMAD.IADD R8, R16.reuse, 0x1, R2 ;  /* 0x0000000110087824 */ /* 0x040fe400078e0202 */
[----:B-1----:R-:W-:Y:S01]  /*13f70*/  IMAD.IADD R7, R16, 0x1, R4 ;  /* 0x0000000110077824 */ /* 0x002fe200078e0204 */
[----:B------:R0:W4:Y:S01]  /*13f80*/  LDG.E.U8 R208, desc[UR6][R14.64] ;  /* 0x000000060ed07981 */ /* 0x000122000c1e1100 */
[----:B------:R-:W-:-:S03]  /*13f90*/  IMAD.X R13, R5, 0x1, R23, P2 ;  /* 0x00000001050d7824 */ /* 0x000fc600010e0617 */
[----:B------:R-:W4:Y:S01]  /*13fa0*/  LDL R23, [R1+0xea8] ;  /* 0x000ea80001177983 */ /* 0x000f220000100800 */
[C---:B------:R-:W-:Y:S02]  /*13fb0*/  IADD3 R6, P1, R0.reuse, R8, RZ ;  /* 0x0000000800067210 */ /* 0x040fe40007f3e0ff */
[----:B0-----:R-:W-:Y:S01]  /*13fc0*/  IADD3 R14, P2, R0, R7, RZ ;  /* 0x00000007000e7210 */ /* 0x001fe20007f5e0ff */
[----:B------:R-:W-:Y:S01]  /*13fd0*/  IMAD R8, R3, 0x62, RZ ;  /* 0x0000006203087824 */ /* 0x000fe200078e02ff */
[----:B------:R0:W4:Y:S03]  /*13fe0*/  LDG.E.U8 R207, desc[UR6][R12.64] ;  /* 0x000000060ccf7981 */ /* 0x000126000c1e1100 */
[----:B0-----:R-:W-:Y:S02]  /*13ff0*/  IMAD.IADD R12, R8, 0x1, R2 ;  /* 0x00000001080c7824 */ /* 0x001fe400078e0202 */
[----:B---3--:R-:W-:-:S02]  /*14000*/  IMAD.X R7, R5, 0x1, R19, P1 ;  /* 0x0000000105077824 */ /* 0x008fc400008e0613 */
[----:B------:R-:W3:Y:S01]  /*14010*/  LDL R19, [R1+0xea0] ;  /* 0x000ea00001137983 */ /* 0x000ee20000100800 */
[----:B------:R-:W-:-:S03]  /*14020*/  IADD3 R12, P1, R0, R12, RZ ;  /* 0x0000000c000c7210 */ /* 0x000fc60007f3e0ff */
[----:B------:R0:W3:Y:S02]  /*14030*/  LDG.E.U8 R206, desc[UR6][R6.64] ;  /* 0x0000000606ce7981 */ /* 0x0000e4000c1e1100 */
[----:B0-----:R-:W-:Y:S02]  /*14040*/  IMAD R7, R3, 0x63, RZ ;  /* 0x0000006303077824 */ /* 0x001fe400078e02ff */
[----:B------:R-:W-:Y:S02]  /*14050*/  IMAD.IADD R6, R8, 0x1, R4 ;  /* 0x0000000108067824 */ /* 0x000fe400078e0204 */
[----:B------:R-:W-:Y:S02]  /*14060*/  IMAD.IADD R16, R7, 0x1, R2 ;  /* 0x0000000107107824 */ /* 0x000fe400078e0202 */
[----:B------:R-:W-:Y:S01]  /*14070*/  IMAD.X R15, R5, 0x1, R17, P2 ;  /* 0x00000001050f7824 */ /* 0x000fe200010e0611 */
[----:B------:R-:W-:-:S04]  /*14080*/  IADD3 R6, P2, R0, R6, RZ ;  /* 0x0000000600067210 */ /* 0x000fc80007f5e0ff */
[----:B------:R0:W3:Y:S02]  /*14090*/  LDG.E.U8 R205, desc[UR6][R14.64] ;  /* 0x000000060ecd7981 */ /* 0x0000e4000c1e1100 */
[----:B0-----:R-:W-:Y:S02]  /*140a0*/  IMAD.IADD R14, R7, 0x1, R4 ;  /* 0x00000001070e7824 */ /* 0x001fe400078e0204 */
[----:B--2---:R-:W-:Y:S01]  /*140b0*/  IMAD.X R13, R5, 0x1, R10, P1 ;  /* 0x00000001050d7824 */ /* 0x004fe200008e060a */
[----:B------:R-:W-:Y:S01]  /*140c0*/  IADD3 R16, P1, R0, R16, RZ ;  /* 0x0000001000107210 */ /* 0x000fe20007f3e0ff */
[----:B------:R-:W2:Y:S01]  /*140d0*/  LDL R10, [R1+0xe9c] ;  /* 0x000e9c00010a7983 */ /* 0x000ea20000100800 */
[----:B------:R-:W-:-:S03]  /*140e0*/  IMAD R11, R3, 0x64, RZ ;  /* 0x00000064030b7824 */ /* 0x000fc600078e02ff */
[----:B------:R0:W2:Y:S01]  /*140f0*/  LDG.E.U8 R204, desc[UR6][R12.64] ;  /* 0x000000060ccc7981 */ /* 0x0000a2000c1e1100 */
[----:B------:R-:W-:-:S03]  /*14100*/  IMAD.X R7, R5, 0x1, R89, P2 ;  /* 0x0000000105077824 */ /* 0x000fc600010e0659 */
[----:B------:R-:W2:Y:S01]  /*14110*/  LDL R89, [R1+0xe98] ;  /* 0x000e980001597983 */ /* 0x000ea20000100800 */
[----:B----4-:R-:W-:Y:S01]  /*14120*/  IMAD.X R17, R5, 0x1, R9, P1 ;  /* 0x0000000105117824 */ /* 0x010fe200008e0609 */
[----:B------:R-:W-:Y:S02]  /*14130*/  IADD3 R14, P2, R0, R14, RZ ;  /* 0x0000000e000e7210 */ /* 0x000fe40007f5e0ff */
[----:B------:R-:W4:Y:S01]  /*14140*/  LDL R9, [R1+0xe94] ;  /* 0x000e940001097983 */ /* 0x000f220000100800 */
[----:B------:R-:W-:-:S03]  /*14150*/  IMAD.IADD R8, R11, 0x1, R2 ;  /* 0x000000010b087824 */ /* 0x000fc600078e0202 */
[----:B------:R1:W4:Y:S01]  /*14160*/  LDG.E.U8 R203, desc[UR6][R6.64] ;  /* 0x0000000606cb7981 */ /* 0x000322000c1e1100 */
[----:B0-----:R-:W-:Y:S02]  /*14170*/  IMAD.IADD R12, R11, 0x1, R4 ;  /* 0x000000010b0c7824 */ /* 0x001fe400078e0204 */
[----:B------:R-:W-:Y:S01]  /*14180*/  IMAD.X R15, R5, 0x1, R23, P2 ;  /* 0x00000001050f7824 */ /* 0x000fe200010e0617 */
[----:B------:R-:W4:Y:S04]  /*14190*/  LDG.E.U8 R202, desc[UR6][R16.64] ;  /* 0x0000000610ca7981 */ /* 0x000f28000c1e1100 */
[----:B------:R-:W4:Y:S01]  /*141a0*/  LDL R23, [R1+0xe90] ;  /* 0x000e900001177983 */ /* 0x000f220000100800 */
[C---:B-1----:R-:W-:Y:S02]  /*141b0*/  IADD3 R6, P1, R0.reuse, R8, RZ ;  /* 0x0000000800067210 */ /* 0x042fe40007f3e0ff */
[----:B------:R-:W-:Y:S01]  /*141c0*/  IADD3 R12, P2, R0, R12, RZ ;  /* 0x0000000c000c7210 */ /* 0x000fe20007f5e0ff */
[----:B------:R-:W-:Y:S01]  /*141d0*/  IMAD R11, R3, 0x65, RZ ;  /* 0x00000065030b7824 */ /* 0x000fe200078e02ff */
[----:B------:R0:W4:Y:S01]  /*141e0*/  LDG.E.U8 R201, desc[UR6][R14.64] ;  /* 0x000000060ec97981 */ /* 0x000122000c1e1100 */
[----:B------:R-:W-:-:S03]  /*141f0*/  IMAD.X R7, R5, 0x1, R152, P1 ;  /* 0x0000000105077824 */ /* 0x000fc600008e0698 */
[----:B------:R-:W4:Y:S01]  /*14200*/  LDL R152, [R1+0xe84] ;  /* 0x000e840001987983 */ /* 0x000f220000100800 */
[----:B------:R-:W-:-:S03]  /*14210*/  IMAD.IADD R8, R11, 0x1, R2 ;  /* 0x000000010b087824 */ /* 0x000fc600078e0202 */
[----:B------:R1:W4:Y:S01]  /*14220*/  LDG.E.U8 R200, desc[UR6][R6.64] ;  /* 0x0000000606c87981 */ /* 0x000322000c1e1100 */
[----:B0-----:R-:W-:-:S04]  /*14230*/  IMAD R14, R3, 0x66, RZ ;  /* 0x00000066030e7824 */ /* 0x001fc800078e02ff */
[----:B------:R-:W-:Y:S02]  /*14240*/  IMAD.IADD R16, R14, 0x1, R2 ;  /* 0x000000010e107824 */ /* 0x000fe400078e0202 */
[----:B-1----:R-:W-:Y:S01]  /*14250*/  IMAD.IADD R7, R11, 0x1, R4 ;  /* 0x000000010b077824 */ /* 0x002fe200078e0204 */
[C---:B------:R-:W-:Y:S01]  /*14260*/  IADD3 R6, P1, R0.reuse, R8, RZ ;  /* 0x0000000800067210 */ /* 0x040fe20007f3e0ff */
[C---:B---3--:R-:W-:Y:S02]  /*14270*/  IMAD.X R13, R5.reuse, 0x1, R19, P2 ;  /* 0x00000001050d7824 */ /* 0x048fe400010e0613 */
[----:B------:R-:W3:Y:S04]  /*14280*/  LDL R19, [R1+0xe80] ;  /* 0x000e800001137983 */ /* 0x000ee80000100800 */
[----:B------:R0:W3:Y:S02]  /*14290*/  LDG.E.U8 R199, desc[UR6][R12.64] ;  /* 0x000000060cc77981 */ /* 0x0000e4000c1e1100 */
[C---:B0-----:R-:W-:Y:S01]  /*142a0*/  IADD3 R12, P2, R0.reuse, R7, RZ ;  /* 0x00000007000c7210 */ /* 0x041fe20007f5e0ff */
[----:B--2---:R-:W-:Y:S01]  /*142b0*/  IMAD.X R7, R5, 0x1, R10, P1 ;  /* 0x0000000105077824 */ /* 0x004fe200008e060a */
[----:B------:R-:W-:Y:S01]  /*142c0*/  IADD3 R16, P1, R0, R16, RZ ;  /* 0x0000001000107210 */ /* 0x000fe20007f3e0ff */
[----:B------:R-:W2:Y:S01]  /*142d0*/  LDL R10, [R1+0xe7c] ;  /* 0x000e7c00010a7983 */ /* 0x000ea20000100800 */
[----:B------:R-:W-:-:S02]  /*142e0*/  IMAD.IADD R8, R14, 0x1, R4 ;  /* 0x000000010e087824 */ /* 0x000fc400078e0204 */
[----:B------:R-:W-:Y:S01]  /*142f0*/  IMAD R11, R3, 0x68, RZ ;  /* 0x00000068030b7824 */ /* 0x000fe200078e02ff */
[----:B------:R0:W2:Y:S01]  /*14300*/  LDG.E.U8 R198, desc[UR6][R6.64] ;  /* 0x0000000606c67981 */ /* 0x0000a2000c1e1100 */
[----:B------:R-:W-:-:S03]  /*14310*/  IMAD.X R13, R5, 0x1, R89, P2 ;  /* 0x00000001050d7824 */ /* 0x000fc600010e0659 */
[----:B------:R-:W2:Y:S01]  /*14320*/  LDL R89, [R1+0xe40] ;  /* 0x000e400001597983 */ /* 0x000ea20000100800 */
[----:B----4-:R-:W-:Y:S01]  /*14330*/  IMAD.X R17, R5, 0x1, R9, P1 ;  /* 0x0000000105117824 */ /* 0x010fe200008e0609 */
[----:B0-----:R-:W-:Y:S02]  /*14340*/  IADD3 R6, P2, R0, R8, RZ ;  /* 0x0000000800067210 */ /* 0x001fe40007f5e0ff */
[----:B------:R-:W4:Y:S01]  /*14350*/  LDL R9, [R1+0xe44] ;  /* 0x000e440001097983 */ /* 0x000f220000100800 */
[----:B------:R-:W-:-:S03]  /*14360*/  IMAD.IADD R14, R11, 0x1, R2 ;  /* 0x000000010b0e7824 */ /* 0x000fc600078e0202 */
[----:B------:R0:W4:Y:S02]  /*14370*/  LDG.E.U8 R197, desc[UR6][R12.64] ;  /* 0x000000060cc57981 */ /* 0x000124000c1e1100 */
[----:B------:R-:W-:Y:S02]  /*14380*/  IADD3 R14, P1, R0, R14, RZ ;  /* 0x0000000e000e7210 */ /* 0x000fe40007f3e0ff */
[----:B------:R-:W4:Y:S01]  /*14390*/  LDG.E.U8 R196, desc[UR6][R16.64] ;  /* 0x0000000610c47981 */ /* 0x000f22000c1e1100 */
[----:B------:R-:W-:-:S03]  /*143a0*/  IMAD.X R7, R5, 0x1, R23, P2 ;  /* 0x0000000105077824 */ /* 0x000fc600010e0617 */
[----:B------:R-:W4:Y:S01]  /*143b0*/  LDL R23, [R1+0xe00] ;  /* 0x000e000001177983 */ /* 0x000f220000100800 */
[----:B0-----:R-:W-:Y:S02]  /*143c0*/  IMAD.IADD R12, R11, 0x1, R4 ;  /* 0x000000010b0c7824 */ /* 0x001fe400078e0204 */
[----:B------:R-:W-:Y:S01]  /*143d0*/  IMAD R8, R3, 0x69, RZ ;  /* 0x0000006903087824 */ /* 0x000fe200078e02ff */
[----:B------:R0:W4:Y:S01]  /*143e0*/  LDG.E.U8 R195, desc[UR6][R6.64] ;  /* 0x0000000606c37981 */ /* 0x000122000c1e1100 */
[----:B------:R-:W-:Y:S01]  /*143f0*/  IMAD.X R15, R5, 0x1, R152, P1 ;  /* 0x00000001050f7824 */ /* 0x000fe200008e0698 */
[----:B------:R-:W-:Y:S02]  /*14400*/  IADD3 R12, P1, R0, R12, RZ ;  /* 0x0000000c000c7210 */ /* 0x000fe40007f3e0ff */
[----:B------:R-:W4:Y:S04]  /*14410*/  LDL R152, [R1+0xe04] ;  /* 0x000e040001987983 */ /* 0x000f280000100800 */
[----:B------:R1:W4:Y:S01]  /*14420*/  LDG.E.U8 R194, desc[UR6][R14.64] ;  /* 0x000000060ec27981 */ /* 0x000322000c1e1100 */
[----:B0-----:R-:W-:-:S02]  /*14430*/  IMAD.IADD R6, R8, 0x1, R2 ;  /* 0x0000000108067824 */ /* 0x001fc400078e0202 */
[----:B------:R-:W-:-:S03]  /*14440*/  IMAD R7, R3, 0x70, RZ ;  /* 0x0000007003077824 */ /* 0x000fc600078e02ff */
[C---:B------:R-:W-:Y:S01]  /*14450*/  IADD3 R6, P2, R0.reuse, R6, RZ ;  /* 0x0000000600067210 */ /* 0x040fe20007f5e0ff */
[C---:B------:R-:W-:Y:S02]  /*14460*/  IMAD.IADD R16, R7.reuse, 0x1, R2 ;  /* 0x0000000107107824 */ /* 0x040fe400078e0202 */
[----:B-1----:R-:W-:Y:S02]  /*14470*/  IMAD.IADD R14, R7, 0x1, R4 ;  /* 0x00000001070e7824 */ /* 0x002fe400078e0204 */
[----:B---3--:R-:W-:Y:S02]  /*14480*/  IMAD.X R13, R5, 0x1, R19, P1 ;  /* 0x00000001050d7824 */ /* 0x008fe400008e0613 */
[----:B------:R-:W3:Y:S01]  /*14490*/  LDL R19, [R1+0xe78] ;  /* 0x000e780001137983 */ /* 0x000ee20000100800 */
[C---:B------:R-:W-:Y:S01]  /*144a0*/  IADD3 R16, P1, R0.reuse, R16, RZ ;  /* 0x0000001000107210 */ /* 0x040fe20007f3e0ff */
[----:B------:R-:W-:Y:S02]  /*144b0*/  IMAD R11, R3, 0x78, RZ ;  /* 0x00000078030b7824 */ /* 0x000fe400078e02ff */
[----:B------:R0:W3:Y:S01]  /*144c0*/  LDG.E.U8 R193, desc[UR6][R12.64] ;  /* 0x000000060cc17981 */ /* 0x0000e2000c1e1100 */
[----:B--2---:R-:W-:Y:S01]  /*144d0*/  IMAD.X R7, R5, 0x1, R10, P2 ;  /* 0x0000000105077824 */ /* 0x004fe200010e060a */
[----:B------:R-:W-:-:S02]  /*144e0*/  IADD3 R14, P2, R0, R14, RZ ;  /* 0x0000000e000e7210 */ /* 0x000fc40007f5e0ff */
[----:B------:R-:W2:Y:S01]  /*144f0*/  LDL R10, [R1+0xe74] ;  /* 0x000e7400010a7983 */ /* 0x000ea20000100800 */
[----:B------:R-:W-:-:S03]  /*14500*/  IMAD.X R17, R5, 0x1, R89, P1 ;  /* 0x0000000105117824 */ /* 0x000fc600008e0659 */
[----:B------:R1:W2:Y:S04]  /*14510*/  LDG.E.U8 R192, desc[UR6][R6.64] ;  /* 0x0000000606c07981 */ /* 0x0002a8000c1e1100 */
[----:B------:R-:W2:Y:S01]  /*14520*/  LDL R89, [R1+0xe38] ;  /* 0x000e380001597983 */ /* 0x000ea20000100800 */
[----:B0-----:R-:W-:Y:S02]  /*14530*/  IMAD.IADD R12, R11, 0x1, R2 ;  /* 0x000000010b0c7824 */ /* 0x001fe400078e0202 */
[----:B------:R-:W-:Y:S01]  /*14540*/  IMAD.IADD R8, R8, 0x1, R4 ;  /* 0x0000000108087824 */ /* 0x000fe200078e0204 */
[----:B------:R-:W2:Y:S01]  /*14550*/  LDG.E.U8 R191, desc[UR6][R16.64] ;  /* 0x0000000610bf7981 */ /* 0x000ea2000c1e1100 */
[----:B----4-:R-:W-:-:S03]  /*14560*/  IMAD.X R15, R5, 0x1, R9, P2 ;  /* 0x00000001050f7824 */ /* 0x010fc600010e0609 */
[----:B------:R-:W4:Y:S01]  /*14570*/  LDL R9, [R1+0xe3c] ;  /* 0x000e3c0001097983 */ /* 0x000f220000100800 */
[----:B-1----:R-:W-:Y:S01]  /*14580*/  IMAD.IADD R6, R11, 0x1, R4 ;  /* 0x000000010b067824 */ /* 0x002fe200078e0204 */
[C---:B------:R-:W-:Y:S01]  /*14590*/  IADD3 R12, P1, R0.reuse, R12, RZ ;  /* 0x0000000c000c7210 */ /* 0x040fe20007f3e0ff */
[----:B------:R-:W-:Y:S01]  /*145a0*/  IMAD R11, R3, 0x6a, RZ ;  /* 0x0000006a030b7824 */ /* 0x000fe200078e02ff */
[----:B------:R-:W4:Y:S02]  /*145b0*/  LDG.E.U8 R190, desc[UR6][R14.64] ;  /* 0x000000060ebe7981 */ /* 0x000f24000c1e1100 */
[----:B------:R-:W-:Y:S01]  /*145c0*/  IADD3 R6, P2, R0, R6, RZ ;  /* 0x0000000600067210 */ /* 0x000fe20007f5e0ff */
[C---:B------:R-:W-:Y:S02]  /*145d0*/  IMAD.X R13, R5.reuse, 0x1, R23, P1 ;  /* 0x00000001050d7824 */ /* 0x040fe400008e0617 */
[----:B------:R-:W4:Y:S04]  /*145e0*/  LDL R23, [R1+0xdf8] ;  /* 0x000df80001177983 */ /* 0x000f280000100800 */
[----:B------:R0:W4:Y:S01]  /*145f0*/  LDG.E.U8 R189, desc[UR6][R12.64] ;  /* 0x000000060cbd7981 */ /* 0x000122000c1e1100 */
[----:B------:R-:W-:-:S03]  /*14600*/  IMAD.X R7, R5, 0x1, R152, P2 ;  /* 0x0000000105077824 */ /* 0x000fc600010e0698 */
[----:B------:R-:W4:Y:S01]  /*14610*/  LDL R152, [R1+0xdfc] ;  /* 0x000dfc0001987983 */ /* 0x000f220000100800 */
[----:B0-----:R-:W-:Y:S01]  /*14620*/  IMAD.IADD R13, R11, 0x1, R2 ;  /* 0x000000010b0d7824 */ /* 0x001fe200078e0202 */
[C---:B------:R-:W-:Y:S02]  /*14630*/  IADD3 R12, P1, R0.reuse, R8, RZ ;  /* 0x00000008000c7210 */ /* 0x040fe40007f3e0ff */
[----:B------:R0:W4:Y:S02]  /*14640*/  LDG.E.U8 R188, desc[UR6][R6.64] ;  /* 0x0000000606bc7981 */ /* 0x000124000c1e1100 */
[----:B0-----:R-:W-:Y:S01]  /*14650*/  IADD3 R6, P2, R0, R13, RZ ;  /* 0x0000000d00067210 */ /* 0x001fe20007f5e0ff */
[----:B------:R-:W-:-:S04]  /*14660*/  IMAD R14, R3, 0x71, RZ ;  /* 0x00000071030e7824 */ /* 0x000fc800078e02ff */
[C---:B------:R-:W-:Y:S02]  /*14670*/  IMAD.IADD R16, R14.reuse, 0x1, R2 ;  /* 0x000000010e107824 */ /* 0x040fe400078e0202 */
[----:B------:R-:W-:Y:S02]  /*14680*/  IMAD.IADD R14, R14, 0x1, R4 ;  /* 0x000000010e0e7824 */ /* 0x000fe400078e0204 */
        /* <DEDUP_REMOVED lines=11> */
[----:B0-----:R-:W-:-:S03]  /*14740*/  IMAD.IADD R12, R8, 0x1, R2 ;  /* 0x00000001080c7824 */ /* 0x001fc600078e0202 */
[----:B------:R-:W2:Y:S01]  /*14750*/  LDG.E.U8 R185, desc[UR6][R16.64] ;  /* 0x0000000610b97981 */ /* 0x000ea2000c1e1100 */
[----:B----4-:R-:W-:-:S03]  /*14760*/  IMAD.X R15, R5, 0x1, R9, P2 ;  /* 0x00000001050f7824 */ /* 0x010fc600010e0609 */
[----:B------:R-:W4:Y:S01]  /*14770*/  LDL R9, [R1+0xe34] ;  /* 0x000e340001097983 */ /* 0x000f220000100800 */
[----:B------:R-:W-:Y:S01]  /*14780*/  IADD3 R12, P1, R0, R12, RZ ;  /* 0x0000000c000c7210 */ /* 0x000fe20007f3e0ff */
[--C-:B-1----:R-:W-:Y:S02]  /*14790*/  IMAD.IADD R6, R8, 0x1, R4.reuse ;  /* 0x0000000108067824 */ /* 0x102fe400078e0204 */
[----:B------:R-:W-:Y:S01]  /*147a0*/  IMAD.IADD R8, R11, 0x1, R4 ;  /* 0x000000010b087824 */ /* 0x000fe200078e0204 */
[----:B------:R-:W4:Y:S04]  /*147b0*/  LDG.E.U8 R184, desc[UR6][R14.64] ;  /* 0x000000060eb87981 */ /* 0x000f28000c1e1100 */
[----:B------:R-:W4:Y:S01]  /*147c0*/  LDL R17, [R1+0xdf4] ;  /* 0x000df40001117983 */ /* 0x000f220000100800 */
[----:B------:R-:W-:-:S03]  /*147d0*/  IMAD.X R13, R5, 0x1, R23, P1 ;  /* 0x00000001050d7824 */ /* 0x000fc600008e0617 */
[----:B------:R-:W4:Y:S04]  /*147e0*/  LDL R23, [R1+0xdf0] ;  /* 0x000df00001177983 */ /* 0x000f280000100800 */
[----:B------:R0:W4:Y:S02]  /*147f0*/  LDG.E.U8 R183, desc[UR6][R12.64] ;  /* 0x000000060cb77981 */ /* 0x000124000c1e1100 */
[C---:B0-----:R-:W-:Y:S02]  /*14800*/  IADD3 R12, P1, R0.reuse, R8, RZ ;  /* 0x00000008000c7210 */ /* 0x041fe40007f3e0ff */
[----:B------:R-:W-:Y:S01]  /*14810*/  IADD3 R6, P2, R0, R6, RZ ;  /* 0x0000000600067210 */ /* 0x000fe20007f5e0ff */
[C---:B------:R-:W-:Y:S02]  /*14820*/  IMAD R16, R3.reuse, 0x6b, RZ ;  /* 0x0000006b03107824 */ /* 0x040fe400078e02ff */
[----:B------:R-:W-:-:S02]  /*14830*/  IMAD R15, R3, 0x72, RZ ;  /* 0x00000072030f7824 */ /* 0x000fc400078e02ff */
[----:B------:R-:W-:Y:S02]  /*14840*/  IMAD.X R7, R5, 0x1, R152, P2 ;  /* 0x0000000105077824 */ /* 0x000fe400010e0698 */
[--C-:B------:R-:W-:Y:S01]  /*14850*/  IMAD.IADD R11, R16, 0x1, R2.reuse ;  /* 0x00000001100b7824 */ /* 0x100fe200078e0202 */
[----:B------:R-:W4:Y:S01]  /*14860*/  LDL R152, [R1+0xe2c] ;  /* 0x000e2c0001987983 */ /* 0x000f220000100800 */
[----:B------:R-:W-:-:S03]  /*14870*/  IMAD.IADD R14, R15, 0x1, R2 ;  /* 0x000000010f0e7824 */ /* 0x000fc600078e0202 */
[----:B------:R0:W4:Y:S01]  /*14880*/  LDG.E.U8 R182, desc[UR6][R6.64] ;  /* 0x0000000606b67981 */ /* 0x000122000c1e1100 */
[----:B------:R-:W-:Y:S01]  /*14890*/  IMAD.IADD R8, R15, 0x1, R4 ;  /* 0x000000010f087824 */ /* 0x000fe200078e0204 */
[C---:B0-----:R-:W-:Y:S01]  /*148a0*/  IADD3 R6, P2, R0.reuse, R11, RZ ;  /* 0x0000000b00067210 */ /* 0x041fe20007f5e0ff */
[----:B------:R-:W-:Y:S02]  /*148b0*/  IMAD R11, R3, 0x7a, RZ ;  /* 0x0000007a030b7824 */ /* 0x000fe400078e02ff */
[----:B---3--:R-:W-:Y:S02]  /*148c0*/  IMAD.X R13, R5, 0x1, R19, P1 ;  /* 0x00000001050d7824 */ /* 0x008fe400008e0613 */
[----:B------:R-:W3:Y:S01]  /*148d0*/  LDL R19, [R1+0xe68] ;  /* 0x000e680001137983 */ /* 0x000ee20000100800 */
[----:B------:R-:W-:-:S03]  /*148e0*/  IADD3 R14, P1, R0, R14, RZ ;  /* 0x0000000e000e7210 */ /* 0x000fc60007f3e0ff */
[----:B------:R0:W3:Y:S02]  /*148f0*/  LDG.E.U8 R181, desc[UR6][R12.64] ;  /* 0x000000060cb57981 */ /* 0x0000e4000c1e1100 */
[----:B0-----:R-:W-:Y:S02]  /*14900*/  IMAD.IADD R13, R11, 0x1, R2 ;  /* 0x000000010b0d7824 */ /* 0x001fe400078e0202 */
[C---:B--2---:R-:W-:Y:S01]  /*14910*/  IMAD.X R7, R5.reuse, 0x1, R10, P2 ;  /* 0x0000000105077824 */ /* 0x044fe200010e060a */
[C---:B------:R-:W-:Y:S01]  /*14920*/  IADD3 R12, P2, R0.reuse, R8, RZ ;  /* 0x00000008000c7210 */ /* 0x040fe20007f5e0ff */
[----:B------:R-:W2:Y:S04]  /*14930*/  LDL R10, [R1+0xe28] ;  /* 0x000e2800010a7983 */ /* 0x000ea80000100800 */
[----:B------:R0:W2:Y:S01]  /*14940*/  LDG.E.U8 R180, desc[UR6][R6.64] ;  /* 0x0000000606b47981 */ /* 0x0000a2000c1e1100 */
[----:B------:R-:W-:Y:S01]  /*14950*/  IMAD.X R15, R5, 0x1, R89, P1 ;  /* 0x00000001050f7824 */ /* 0x000fe200008e0659 */
[----:B0-----:R-:W-:Y:S01]  /*14960*/  IADD3 R6, P1, R0, R13, RZ ;  /* 0x0000000d00067210 */ /* 0x001fe20007f3e0ff */
[----:B------:R-:W-:Y:S01]  /*14970*/  IMAD.IADD R8, R11, 0x1, R4 ;  /* 0x000000010b087824 */ /* 0x000fe200078e0204 */
[----:B------:R-:W2:Y:S04]  /*14980*/  LDL R89, [R1+0xdec] ;  /* 0x000dec0001597983 */ /* 0x000ea80000100800 */
[----:B------:R-:W2:Y:S01]  /*14990*/  LDG.E.U8 R179, desc[UR6][R14.64] ;  /* 0x000000060eb37981 */ /* 0x000ea2000c1e1100 */
[----:B----4-:R-:W-:-:S03]  /*149a0*/  IMAD.X R13, R5, 0x1, R9, P2 ;  /* 0x00000001050d7824 */ /* 0x010fc600010e0609 */
[----:B------:R-:W4:Y:S01]  /*149b0*/  LDL R9, [R1+0xde8] ;  /* 0x000de80001097983 */ /* 0x000f220000100800 */
[----:B------:R-:W-:-:S03]  /*149c0*/  IMAD.IADD R11, R16, 0x1, R4 ;  /* 0x00000001100b7824 */ /* 0x000fc600078e0204 */
[----:B------:R-:W4:Y:S01]  /*149d0*/  LDG.E.U8 R178, desc[UR6][R12.64] ;  /* 0x000000060cb27981 */ /* 0x000f22000c1e1100 */
[----:B------:R-:W-:-:S03]  /*149e0*/  IMAD.X R7, R5, 0x1, R23, P1 ;  /* 0x0000000105077824 */ /* 0x000fc600008e0617 */
[----:B------:R-:W4:Y:S04]  /*149f0*/  LDL R23, [R1+0xe64] ;  /* 0x000e640001177983 */ /* 0x000f280000100800 */
[----:B------:R0:W4:Y:S02]  /*14a00*/  LDG.E.U8 R177, desc[UR6][R6.64] ;  /* 0x0000000606b17981 */ /* 0x000124000c1e1100 */
[C---:B0-----:R-:W-:Y:S01]  /*14a10*/  IADD3 R6, P1, R0.reuse, R11, RZ ;  /* 0x0000000b00067210 */ /* 0x041fe20007f3e0ff */
[C---:B------:R-:W-:Y:S01]  /*14a20*/  IMAD R14, R3.reuse, 0x73, RZ ;  /* 0x00000073030e7824 */ /* 0x040fe200078e02ff */
[----:B------:R-:W-:Y:S01]  /*14a30*/  IADD3 R12, P2, R0, R8, RZ ;  /* 0x00000008000c7210 */ /* 0x000fe20007f5e0ff */
[----:B------:R-:W-:Y:S02]  /*14a40*/  IMAD R8, R3, 0x7b, RZ ;  /* 0x0000007b03087824 */ /* 0x000fe400078e02ff */
[----:B------:R-:W-:-:S02]  /*14a50*/  IMAD.IADD R16, R14, 0x1, R2 ;  /* 0x000000010e107824 */ /* 0x000fc400078e0202 */
[----:B------:R-:W-:-:S03]  /*14a60*/  IMAD.X R13, R5, 0x1, R17, P2 ;  /* 0x00000001050d7824 */ /* 0x000fc600010e0611 */
[----:B------:R-:W-:Y:S02]  /*14a70*/  IADD3 R16, P2, R0, R16, RZ ;  /* 0x0000001000107210 */ /* 0x000fe40007f5e0ff */
[----:B------:R0:W4:Y:S02]  /*14a80*/  LDG.E.U8 R176, desc[UR6][R12.64] ;  /* 0x000000060cb07981 */ /* 0x000124000c1e1100 */
[----:B0-----:R-:W-:Y:S02]  /*14a90*/  IMAD.IADD R12, R8, 0x1, R2 ;  /* 0x00000001080c7824 */ /* 0x001fe400078e0202 */
[----:B---3--:R-:W-:Y:S02]  /*14aa0*/  IMAD.X R7, R5, 0x1, R19, P1 ;  /* 0x0000000105077824 */ /* 0x008fe400008e0613 */
[----:B------:R-:W3:Y:S01]  /*14ab0*/  LDL R19, [R1+0xe60] ;  /* 0x000e600001137983 */ /* 0x000ee20000100800 */
[----:B------:R-:W-:-:S03]  /*14ac0*/  IMAD.IADD R14, R14, 0x1, R4 ;  /* 0x000000010e0e7824 */ /* 0x000fc600078e0204 */
[----:B------:R0:W3:Y:S01]  /*14ad0*/  LDG.E.U8 R175, desc[UR6][R6.64] ;  /* 0x0000000606af7981 */ /* 0x0000e2000c1e1100 */
[----:B--2---:R-:W-:Y:S01]  /*14ae0*/  IMAD.X R17, R5, 0x1, R10, P2 ;  /* 0x0000000105117824 */ /* 0x004fe200010e060a */
[C---:B------:R-:W-:Y:S02]  /*14af0*/  IADD3 R12, P2, R0.reuse, R12, RZ ;  /* 0x0000000c000c7210 */ /* 0x040fe40007f5e0ff */
[----:B------:R-:W2:Y:S01]  /*14b00*/  LDL R10, [R1+0xe20] ;  /* 0x000e2000010a7983 */ /* 0x000ea20000100800 */
[----:B------:R-:W-:Y:S01]  /*14b10*/  IADD3 R14, P1, R0, R14, RZ ;  /* 0x0000000e000e7210 */ /* 0x000fe20007f3e0ff */
[----:B0-----:R-:W-:Y:S02]  /*14b20*/  IMAD.IADD R6, R8, 0x1, R4 ;  /* 0x0000000108067824 */ /* 0x001fe400078e0204 */
[----:B------:R-:W-:Y:S01]  /*14b30*/  IMAD R11, R3, 0x6c, RZ ;  /* 0x0000006c030b7824 */ /* 0x000fe200078e02ff */
[----:B------:R-:W2:Y:S01]  /*14b40*/  LDG.E.U8 R174, desc[UR6][R16.64] ;  /* 0x0000000610ae7981 */ /* 0x000ea2000c1e1100 */
[----:B----4-:R-:W-:-:S03]  /*14b50*/  IMAD.X R13, R5, 0x1, R9, P2 ;  /* 0x00000001050d7824 */ /* 0x010fc600010e0609 */
[----:B------:R-:W4:Y:S01]  /*14b60*/  LDL R9, [R1+0x5f0] ;  /* 0x0005f00001097983 */ /* 0x000f220000100800 */
[----:B------:R-:W-:-:S03]  /*14b70*/  IMAD.X R15, R5, 0x1, R152, P1 ;  /* 0x00000001050f7824 */ /* 0x000fc600008e0698 */
[----:B------:R-:W4:Y:S01]  /*14b80*/  LDL R152, [R1+0xe24] ;  /* 0x000e240001987983 */ /* 0x000f220000100800 */
[----:B------:R-:W-:Y:S01]  /*14b90*/  IADD3 R6, P1, R0, R6, RZ ;  /* 0x0000000600067210 */ /* 0x000fe20007f3e0ff */
[C---:B------:R-:W-:Y:S02]  /*14ba0*/  IMAD.IADD R8, R11.reuse, 0x1, R2 ;  /* 0x000000010b087824 */ /* 0x040fe400078e0202 */
[----:B------:R-:W-:Y:S01]  /*14bb0*/  IMAD.IADD R11, R11, 0x1, R4 ;  /* 0x000000010b0b7824 */ /* 0x000fe200078e0204 */
[----:B------:R0:W4:Y:S01]  /*14bc0*/  LDG.E.U8 R172, desc[UR6][R12.64] ;  /* 0x000000060cac7981 */ /* 0x000122000c1e1100 */
[----:B------:R-:W-:-:S03]  /*14bd0*/  IMAD.X R7, R5, 0x1, R89, P1 ;  /* 0x0000000105077824 */ /* 0x000fc600008e0659 */
[----:B------:R-:W4:Y:S04]  /*14be0*/  LDL R89, [R1+0x5f4] ;  /* 0x0005f40001597983 */ /* 0x000f280000100800 */
[----:B------:R1:W4:Y:S01]  /*14bf0*/  LDG.E.U8 R171, desc[UR6][R6.64] ;  /* 0x0000000606ab7981 */ /* 0x000322000c1e1100 */
[----:B0-----:R-:W-:-:S03]  /*14c00*/  IADD3 R12, P1, R0, R8, RZ ;  /* 0x00000008000c7210 */ /* 0x001fc60007f3e0ff */
[----:B------:R0:W4:Y:S01]  /*14c10*/  LDG.E.U8 R173, desc[UR6][R14.64] ;  /* 0x000000060ead7981 */ /* 0x000122000c1e1100 */
[----:B-1----:R-:W-:Y:S01]  /*14c20*/  IADD3 R6, P2, R0, R11, RZ ;  /* 0x0000000b00067210 */ /* 0x002fe20007f5e0ff */
[----:B------:R-:W-:Y:S02]  /*14c30*/  IMAD.X R13, R5, 0x1, R23, P1 ;  /* 0x00000001050d7824 */ /* 0x000fe400008e0617 */
[----:B------:R-:W4:Y:S01]  /*14c40*/  LDL R23, [R1+0xe5c] ;  /* 0x000e5c0001177983 */ /* 0x000f220000100800 */
[C---:B0-----:R-:W-:Y:S02]  /*14c50*/  IMAD R14, R3.reuse, 0x74, RZ ;  /* 0x00000074030e7824 */ /* 0x041fe400078e02ff */
[----:B------:R-:W-:Y:S01]  /*14c60*/  IMAD R8, R3, 0x7c, RZ ;  /* 0x0000007c03087824 */ /* 0x000fe200078e02ff */
[----:B------:R0:W4:Y:S01]  /*14c70*/  LDG.E.U8 R170, desc[UR6][R12.64] ;  /* 0x000000060caa7981 */ /* 0x000122000c1e1100 */
[----:B------:R-:W-:-:S05]  /*14c80*/  IMAD.IADD R16, R14, 0x1, R2 ;  /* 0x000000010e107824 */ /* 0x000fca00078e0202 */
[----:B------:R-:W-:Y:S01]  /*14c90*/  IADD3 R16, P1, R0, R16, RZ ;  /* 0x0000001000107210 */ /* 0x000fe20007f3e0ff */
        /* <DEDUP_REMOVED lines=31> */
[C---:B------:R-:W-:Y:S02]  /*14e90*/  IMAD.IADD R16, R14.reuse, 0x1, R2 ;  /* 0x000000010e107824 */ /* 0x040fe400078e0202 */
[----:B------:R-:W-:-:S03]  /*14ea0*/  IMAD.IADD R14, R14, 0x1, R4 ;  /* 0x000000010e0e7824 */ /* 0x000fc600078e0204 */
[C---:B------:R-:W-:Y:S01]  /*14eb0*/  IADD3 R16, P1, R0.reuse, R16, RZ ;  /* 0x0000001000107210 */ /* 0x040fe20007f3e0ff */
[----:B---3--:R-:W-:Y:S02]  /*14ec0*/  IMAD.X R7, R5, 0x1, R19, P2 ;  /* 0x0000000105077824 */ /* 0x008fe400010e0613 */
[----:B------:R-:W3:Y:S01]  /*14ed0*/  LDL R19, [R1+0xe10] ;  /* 0x000e100001137983 */ /* 0x000ee20000100800 */
[----:B------:R-:W-:-:S03]  /*14ee0*/  IADD3 R14, P2, R0, R14, RZ ;  /* 0x0000000e000e7210 */ /* 0x000fc60007f5e0ff */
[----:B------:R1:W3:Y:S02]  /*14ef0*/  LDG.E.U8 R163, desc[UR6][R6.64] ;  /* 0x0000000606a37981 */ /* 0x0002e4000c1e1100 */
[----:B------:R-:W-:Y:S02]  /*14f00*/  IMAD.X R15, R5, 0x1, R153, P2 ;  /* 0x00000001050f7824 */ /* 0x000fe400010e0699 */
[----:B0-----:R-:W-:-:S03]  /*14f10*/  IMAD.IADD R12, R8, 0x1, R2 ;  /* 0x00000001080c7824 */ /* 0x001fc600078e0202 */
[----:B------:R-:W3:Y:S01]  /*14f20*/  LDG.E.U8 R161, desc[UR6][R14.64] ;  /* 0x000000060ea17981 */ /* 0x000ee2000c1e1100 */
[----:B-1----:R-:W-:-:S05]  /*14f30*/  IMAD.IADD R6, R8, 0x1, R4 ;  /* 0x0000000108067824 */ /* 0x002fca00078e0204 */
[C---:B------:R-:W-:Y:S01]  /*14f40*/  IADD3 R6, P2, R0.reuse, R6, RZ ;  /* 0x0000000600067210 */ /* 0x040fe20007f5e0ff */
[C---:B--2---:R-:W-:Y:S02]  /*14f50*/  IMAD.X R17, R5.reuse, 0x1, R10, P1 ;  /* 0x0000000105117824 */ /* 0x044fe400008e060a */
[----:B------:R-:W2:Y:S02]  /*14f60*/  LDL R10, [R1+0xe14] ;  /* 0x000e1400010a7983 */ /* 0x000ea40000100800 */
[C---:B----4-:R-:W-:Y:S01]  /*14f70*/  IMAD.X R7, R5.reuse, 0x1, R9, P2 ;  /* 0x0000000105077824 */ /* 0x050fe200010e0609 */
[----:B------:R-:W-:Y:S01]  /*14f80*/  IADD3 R12, P1, R0, R12, RZ ;  /* 0x0000000c000c7210 */ /* 0x000fe20007f3e0ff */
[----:B------:R-:W4:Y:S04]  /*14f90*/  LDL R9, [R1+0x5d4] ;  /* 0x0005d40001097983 */ /* 0x000f280000100800 */
[----:B------:R0:W4:Y:S01]  /*14fa0*/  LDG.E.U8 R162, desc[UR6][R16.64] ;  /* 0x0000000610a27981 */ /* 0x000122000c1e1100 */
[----:B------:R-:W-:-:S03]  /*14fb0*/  IMAD.X R13, R5, 0x1, R152, P1 ;  /* 0x00000001050d7824 */ /* 0x000fc600008e0698 */
[----:B------:R-:W4:Y:S04]  /*14fc0*/  LDG.E.U8 R159, desc[UR6][R6.64] ;  /* 0x00000006069f7981 */ /* 0x000f28000c1e1100 */
[----:B------:R1:W4:Y:S01]  /*14fd0*/  LDG.E.U8 R160, desc[UR6][R12.64] ;  /* 0x000000060ca07981 */ /* 0x000322000c1e1100 */
[----:B0-----:R-:W-:-:S04]  /*14fe0*/  IMAD R16, R3, 0x6e, RZ ;  /* 0x0000006e03107824 */ /* 0x001fc800078e02ff */
[----:B------:R-:W-:Y:S02]  /*14ff0*/  IMAD.IADD R8, R16, 0x1, R2 ;  /* 0x0000000110087824 */ /* 0x000fe400078e0202 */
[----:B-1----:R-:W-:-:S03]  /*15000*/  IMAD R12, R3, 0x76, RZ ;  /* 0x00000076030c7824 */ /* 0x002fc600078e02ff */
[----:B------:R-:W-:Y:S01]  /*15010*/  IADD3 R6, P1, R0, R8, RZ ;  /* 0x0000000800067210 */ /* 0x000fe20007f3e0ff */
[----:B------:R-:W-:Y:S02]  /*15020*/  IMAD.IADD R14, R12, 0x1, R2 ;  /* 0x000000010c0e7824 */ /* 0x000fe400078e0202 */
[--C-:B------:R-:W-:Y:S02]  /*15030*/  IMAD.IADD R16, R16, 0x1, R4.reuse ;  /* 0x0000000110107824 */ /* 0x100fe400078e0204 */
[----:B------:R-:W-:Y:S01]  /*15040*/  IMAD.X R7, R5, 0x1, R89, P1 ;  /* 0x0000000105077824 */ /* 0x000fe200008e0659 */
[C---:B------:R-:W-:Y:S01]  /*15050*/  IADD3 R14, P1, R0.reuse, R14, RZ ;  /* 0x0000000e000e7210 */ /* 0x040fe20007f3e0ff */
[----:B------:R-:W4:Y:S01]  /*15060*/  LDL R89, [R1+0x5d8] ;  /* 0x0005d80001597983 */ /* 0x000f220000100800 */
[----:B------:R-:W-:Y:S01]  /*15070*/  IADD3 R16, P2, R0, R16, RZ ;  /* 0x0000001000107210 */ /* 0x000fe20007f5e0ff */
[----:B------:R-:W-:Y:S02]  /*15080*/  IMAD R11, R3, 0x7e, RZ ;  /* 0x0000007e030b7824 */ /* 0x000fe400078e02ff */
[----:B------:R-:W-:Y:S01]  /*15090*/  IMAD.IADD R12, R12, 0x1, R4 ;  /* 0x000000010c0c7824 */ /* 0x000fe200078e0204 */
[----:B------:R0:W4:Y:S01]  /*150a0*/  LDG.E.U8 R158, desc[UR6][R6.64] ;  /* 0x00000006069e7981 */ /* 0x000122000c1e1100 */
[----:B------:R-:W-:-:S03]  /*150b0*/  IMAD.X R17, R5, 0x1, R23, P2 ;  /* 0x0000000105117824 */ /* 0x000fc600010e0617 */
[----:B------:R-:W4:Y:S01]  /*150c0*/  LDL R23, [R1+0xec8] ;  /* 0x000ec80001177983 */ /* 0x000f220000100800 */
[----:B------:R-:W-:Y:S01]  /*150d0*/  IMAD.IADD R8, R11, 0x1, R2 ;  /* 0x000000010b087824 */ /* 0x000fe200078e0202 */
[----:B------:R-:W-:Y:S02]  /*150e0*/  IADD3 R12, P3, R0, R12, RZ ;  /* 0x0000000c000c7210 */ /* 0x000fe40007f7e0ff */
[----:B------:R-:W4:Y:S01]  /*150f0*/  LDG.E.U8 R157, desc[UR6][R16.64] ;  /* 0x00000006109d7981 */ /* 0x000f22000c1e1100 */
[----:B---3--:R-:W-:-:S03]  /*15100*/  IMAD.X R15, R5, 0x1, R19, P1 ;  /* 0x00000001050f7824 */ /* 0x008fc600008e0613 */
[----:B------:R-:W3:Y:S01]  /*15110*/  LDL R19, [R1+0xe8c] ;  /* 0x000e8c0001137983 */ /* 0x000ee20000100800 */
[----:B0-----:R-:W-:-:S03]  /*15120*/  IADD3 R6, P1, R0, R8, RZ ;  /* 0x0000000800067210 */ /* 0x001fc60007f3e0ff */
[----:B------:R-:W3:Y:S01]  /*15130*/  LDG.E.U8 R156, desc[UR6][R14.64] ;  /* 0x000000060e9c7981 */ /* 0x000ee2000c1e1100 */
[----:B--2---:R-:W-:-:S03]  /*15140*/  IMAD.X R13, R5, 0x1, R10, P3 ;  /* 0x00000001050d7824 */ /* 0x004fc600018e060a */
[----:B------:R-:W2:Y:S01]  /*15150*/  LDL R10, [R1+0xe88] ;  /* 0x000e8800010a7983 */ /* 0x000ea20000100800 */
[----:B------:R-:W-:-:S03]  /*15160*/  IMAD.IADD R8, R11, 0x1, R4 ;  /* 0x000000010b087824 */ /* 0x000fc600078e0204 */
[----:B------:R0:W2:Y:S01]  /*15170*/  LDG.E.U8 R155, desc[UR6][R12.64] ;  /* 0x000000060c9b7981 */ /* 0x0000a2000c1e1100 */
[----:B----4-:R-:W-:-:S03]  /*15180*/  IMAD.X R7, R5, 0x1, R9, P1 ;  /* 0x0000000105077824 */ /* 0x010fc600008e0609 */
[----:B------:R-:W4:Y:S01]  /*15190*/  LDL R9, [R1+0xe48] ;  /* 0x000e480001097983 */ /* 0x000f220000100800 */
[----:B0-----:R-:W-:-:S03]  /*151a0*/  IMAD R12, R3, 0x67, RZ ;  /* 0x00000067030c7824 */ /* 0x001fc600078e02ff */
[----:B------:R0:W4:Y:S01]  /*151b0*/  LDG.E.U8 R154, desc[UR6][R6.64] ;  /* 0x00000006069a7981 */ /* 0x000122000c1e1100 */
[----:B------:R-:W-:Y:S02]  /*151c0*/  IMAD.IADD R14, R12, 0x1, R2 ;  /* 0x000000010c0e7824 */ /* 0x000fe400078e0202 */
[----:B------:R-:W-:Y:S01]  /*151d0*/  IMAD.IADD R16, R18, 0x1, R4 ;  /* 0x0000000112107824 */ /* 0x000fe200078e0204 */
[----:B0-----:R-:W-:-:S04]  /*151e0*/  IADD3 R6, P2, R0, R8, RZ ;  /* 0x0000000800067210 */ /* 0x001fc80007f5e0ff */
[C---:B------:R-:W-:Y:S01]  /*151f0*/  IADD3 R16, P1, R0.reuse, R16, RZ ;  /* 0x0000001000107210 */ /* 0x040fe20007f3e0ff */
[----:B------:R-:W-:Y:S01]  /*15200*/  IMAD.X R7, R5, 0x1, R89, P2 ;  /* 0x0000000105077824 */ /* 0x000fe200010e0659 */
[----:B------:R-:W-:Y:S01]  /*15210*/  IADD3 R14, P2, R0, R14, RZ ;  /* 0x0000000e000e7210 */ /* 0x000fe20007f5e0ff */
[----:B------:R-:W-:Y:S01]  /*15220*/  IMAD R11, R3, 0x6f, RZ ;  /* 0x0000006f030b7824 */ /* 0x000fe200078e02ff */
[----:B------:R-:W4:Y:S01]  /*15230*/  LDL R89, [R1+0x5dc] ;  /* 0x0005dc0001597983 */ /* 0x000f220000100800 */
[----:B------:R-:W-:-:S03]  /*15240*/  IMAD.X R17, R5, 0x1, R23, P1 ;  /* 0x0000000105117824 */ /* 0x000fc600008e0617 */
[----:B------:R0:W4:Y:S01]  /*15250*/  LDG.E.U8 R153, desc[UR6][R6.64] ;  /* 0x0000000606997981 */ /* 0x000122000c1e1100 */
[----:B------:R-:W-:Y:S02]  /*15260*/  IMAD.IADD R12, R12, 0x1, R4 ;  /* 0x000000010c0c7824 */ /* 0x000fe400078e0204 */
[C---:B------:R-:W-:Y:S01]  /*15270*/  IMAD.IADD R8, R11.reuse, 0x1, R2 ;  /* 0x000000010b087824 */ /* 0x040fe200078e0202 */
[----:B------:R-:W4:Y:S02]  /*15280*/  LDG.E.U8 R152, desc[UR6][R16.64] ;  /* 0x0000000610987981 */ /* 0x000f24000c1e1100 */
[C---:B------:R-:W-:Y:S02]  /*15290*/  IADD3 R12, P3, R0.reuse, R12, RZ ;  /* 0x0000000c000c7210 */ /* 0x040fe40007f7e0ff */
[----:B0-----:R-:W-:Y:S01]  /*152a0*/  IADD3 R6, P1, R0, R8, RZ ;  /* 0x0000000800067210 */ /* 0x001fe20007f3e0ff */
[----:B------:R-:W-:Y:S02]  /*152b0*/  IMAD.IADD R8, R11, 0x1, R4 ;  /* 0x000000010b087824 */ /* 0x000fe400078e0204 */
[----:B---3--:R-:W-:-:S05]  /*152c0*/  IMAD.X R15, R5, 0x1, R19, P2 ;  /* 0x00000001050f7824 */ /* 0x008fca00010e0613 */
[----:B------:R0:W3:Y:S04]  /*152d0*/  LDG.E.U8 R23, desc[UR6][R14.64] ;  /* 0x000000060e177981 */ /* 0x0000e8000c1e1100 */
[----:B------:R-:W3:Y:S01]  /*152e0*/  LDL R15, [R1+0xe4c] ;  /* 0x000e4c00010f7983 */ /* 0x000ee20000100800 */
[----:B0-----:R-:W-:Y:S02]  /*152f0*/  IMAD R14, R3, 0x77, RZ ;  /* 0x00000077030e7824 */ /* 0x001fe400078e02ff */
[----:B--2---:R-:W-:Y:S02]  /*15300*/  IMAD.X R13, R5, 0x1, R10, P3 ;  /* 0x00000001050d7824 */ /* 0x004fe400018e060a */
[----:B------:R-:W2:Y:S04]  /*15310*/  LDL.LU R10, [R1+0x2c8] ;  /* 0x0002c800010a7983 */ /* 0x000ea80000300800 */
[----:B------:R0:W2:Y:S02]  /*15320*/  LDG.E.U8 R19, desc[UR6][R12.64] ;  /* 0x000000060c137981 */ /* 0x0000a4000c1e1100 */
[----:B0-----:R-:W-:-:S02]  /*15330*/  IMAD R13, R3, 0x7f, RZ ;  /* 0x0000007f030d7824 */ /* 0x001fc400078e02ff */
[----:B----4-:R-:W-:Y:S02]  /*15340*/  IMAD.X R7, R5, 0x1, R9, P1 ;  /* 0x0000000105077824 */ /* 0x010fe400008e0609 */
[----:B------:R-:W4:Y:S04]  /*15350*/  LDL.LU R9, [R1+0x284] ;  /* 0x0002840001097983 */ /* 0x000f280000300800 */
[----:B------:R0:W-:Y:S01]  /*15360*/  STL [R1+0x1170], R3 ;  /* 0x0011700301007387 */ /* 0x0001e20000100800 */
[----:B------:R-:W-:-:S03]  /*15370*/  IMAD.IADD R16, R14, 0x1, R2 ;  /* 0x000000010e107824 */ /* 0x000fc600078e0202 */
[----:B------:R1:W4:Y:S04]  /*15380*/  LDG.E.U8 R18, desc[UR6][R6.64] ;  /* 0x0000000606127981 */ /* 0x000328000c1e1100 */
[----:B0-----:R-:W2:Y:S04]  /*15390*/  LDL.LU R3, [R1+0x2cc] ;  /* 0x0002cc0001037983 */ /* 0x001ea80000300800 */
[----:B------:R-:W4:Y:S01]  /*153a0*/  LDL R11, [R1+0xe08] ;  /* 0x000e0800010b7983 */ /* 0x000f220000100800 */
[----:B-1----:R-:W-:Y:S01]  /*153b0*/  IADD3 R6, P1, R0, R8, RZ ;  /* 0x0000000800067210 */ /* 0x002fe20007f3e0ff */
[----:B------:R-:W-:-:S02]  /*153c0*/  IMAD.IADD R12, R13, 0x1, R2 ;  /* 0x000000010d0c7824 */ /* 0x000fc400078e0202 */
[----:B------:R0:W-:Y:S01]  /*153d0*/  STL [R1+0x1174], R2 ;  /* 0x0011740201007387 */ /* 0x0001e20000100800 */
[--C-:B------:R-:W-:Y:S02]  /*153e0*/  IMAD.IADD R14, R14, 0x1, R4.reuse ;  /* 0x000000010e0e7824 */ /* 0x100fe400078e0204 */
[----:B------:R-:W-:Y:S01]  /*153f0*/  IMAD.IADD R8, R13, 0x1, R4 ;  /* 0x000000010d087824 */ /* 0x000fe200078e0204 */
[----:B0-----:R-:W2:Y:S04]  /*15400*/  LDL R2, [R1+0x5e0] ;  /* 0x0005e00001027983 */ /* 0x001ea80000100800 */
[----:B------:R0:W-:Y:S04]  /*15410*/  STL [R1+0x1178], R4 ;  /* 0x0011780401007387 */ /* 0x0001e80000100800 */
[----:B0-----:R-:W2:Y:S01]  /*15420*/  LDL.LU R4, [R1+0x2e8] ;  /* 0x0002e80001047983 */ /* 0x001ea20000300800 */
[----:B------:R-:W-:Y:S01]  /*15430*/  IADD3 R16, P2, R0, R16, RZ ;  /* 0x0000001000107210 */ /* 0x000fe20007f5e0ff */
[----:B---3--:R-:W-:-:S02]  /*15440*/  IMAD.X R7, R5, 0x1, R15, P1 ;  /* 0x0000000105077824 */ /* 0x008fc400008e060f */
[----:B------:R-:W3:Y:S02]  /*15450*/  LDL R15, [R1+0xe0c] ;  /* 0x000e0c00010f7983 */ /* 0x000ee40000100800 */
[----:B----4-:R-:W-:Y:S02]  /*15460*/  IMAD.X R17, R5, 0x1, R11, P2 ;  /* 0x0000000105117824 */ /* 0x010fe400010e060b */
[----:B------:R0:W4:Y:S01]  /*15470*/  LDG.E.U8 R11, desc[UR6][R6.64] ;  /* 0x00000006060b7981 */ /* 0x000122000c1e1100 */
[C---:B------:R-:W-:Y:S02]  /*15480*/  IADD3 R12, P3, R0.reuse, R12, RZ ;  /* 0x0000000c000c7210 */ /* 0x040fe40007f7e0ff */
[C---:B------:R-:W-:Y:S01]  /*15490*/  IADD3 R14, P1, R0.reuse, R14, RZ ;  /* 0x0000000e000e7210 */ /* 0x040fe20007f3e0ff */
[----:B------:R-:W4:Y:S01]  /*154a0*/  LDG.E.U8 R16, desc[UR6][R16.64] ;  /* 0x0000000610107981 */ /* 0x000f22000c1e1100 */
[----:B0-----:R-:W-:-:S03]  /*154b0*/  IADD3 R6, P2, R0, R8, RZ ;  /* 0x0000000800067210 */ /* 0x001fc60007f5e0ff */
[----:B------:R-:W4:Y:S01]  /*154c0*/  LDL.LU R8, [R1+0x2ec] ;  /* 0x0002ec0001087983 */ /* 0x000f220000300800 */
[C---:B------:R-:W-:Y:S02]  /*154d0*/  IMAD.X R13, R5.reuse, 0x1, R89, P3 ;  /* 0x00000001050d7824 */ /* 0x040fe400018e0659 */
[----:B------:R-:W0:Y:S01]  /*154e0*/  S2R R89, SR_TID.X ;  /* 0x0000000000597919 */ /* 0x000e220000002100 */
[----:B--2---:R-:W-:-:S03]  /*154f0*/  IMAD.X R7, R5, 0x1, R2, P2 ;  /* 0x0000000105077824 */ /* 0x004fc600010e0602 */
[----:B------:R1:W2:Y:S04]  /*15500*/  LDG.E.U8 R13, desc[UR6][R12.64] ;  /* 0x000000060c0d7981 */ /* 0x0002a8000c1e1100 */
[----:B------:R-:W-:Y:S01]  /*15510*/  STL [R1+0x117c], R0 ;  /* 0x00117c0001007387 */ /* 0x000fe20000100800 */
[----:B0-----:R-:W-:Y:S01]  /*15520*/  LOP3.LUT R2, R89, 0x7f, RZ, 0xc0, !PT ;  /* 0x0000007f59027812 */ /* 0x001fe200078ec0ff */
[----:B---3--:R-:W-:Y:S02]  /*15530*/  IMAD.X R15, R5, 0x1, R15, P1 ;  /* 0x00000001050f7824 */ /* 0x008fe400008e060f */
[----:B------:R-:W3:Y:S04]  /*15540*/  LDG.E.U8 R5, desc[UR6][R6.64] ;  /* 0x0000000606057981 */ /* 0x000ee8000c1e1100 */
[----:B------:R-:W3:Y:S01]  /*15550*/  LDG.E.U8 R14, desc[UR6][R14.64] ;  /* 0x000000060e0e7981 */ /* 0x000ee2000c1e1100 */
[----:B------:R-:W-:Y:S06]  /*15560*/  BAR.SYNC.DEFER_BLOCKING 0x0 ;  /* 0x0000000000007b1d */ /* 0x000fec0000010000 */
[----:B----4-:R-:W-:Y:S04]  /*15570*/  STS.U8 [R2+UR5+0x8000], R8 ;  /* 0x0080000802007988 */ /* 0x010fe80008000005 */
[----:B------:R-:W-:Y:S04]  /*15580*/  STS.U8 [R2+UR5+0xc000], R4 ;  /* 0x00c0000402007988 */ /* 0x000fe80008000005 */
[----:B------:R0:W-:Y:S04]  /*15590*/  STS.U8 [R2+UR5+0x8400], R74 ;  /* 0x0084004a02007988 */ /* 0x0001e80008000005 */
[----:B------:R4:W-:Y:S04]  /*155a0*/  STS.U8 [R2+UR5+0xc400], R73 ;  /* 0x00c4004902007988 */ /* 0x0009e80008000005 */
[----:B------:R-:W-:Y:S04]  /*155b0*/  STS.U8 [R2+UR5+0x8800], R3 ;  /* 0x0088000302007988 */ /* 0x000fe80008000005 */
[----:B------:R-:W-:Y:S04]  /*155c0*/  STS.U8 [R2+UR5+0xc800], R10 ;  /* 0x00c8000a02007988 */ /* 0x000fe80008000005 */
[----:B0-----:R-:W2:Y:S04]  /*155d0*/  LDL.LU R74, [R1+0x1358] ;  /* 0x00135800014a7983 */ /* 0x001ea80000300800 */
[----:B------:R-:W-:Y:S04]  /*155e0*/  STS.U8 [R2+UR5+0x8c00], R9 ;  /* 0x008c000902007988 */ /* 0x000fe80008000005 */
[----:B----4-:R-:W4:Y:S04]  /*155f0*/  LDL.LU R73, [R1+0x1354] ;  /* 0x0013540001497983 */ /* 0x010f280000300800 */
[----:B------:R0:W-:Y:S04]  /*15600*/  STS.U8 [R2+UR5+0xcc00], R58 ;  /* 0x00cc003a02007988 */ /* 0x0001e80008000005 */
[----:B------:R1:W-:Y:S04]  /*15610*/  STS.U8 [R2+UR5+0x9000], R57 ;  /* 0x0090003902007988 */ /* 0x0003e80008000005 */
[----:B------:R1:W-:Y:S04]  /*15620*/  STS.U8 [R2+UR5+0xd000], R41 ;  /* 0x00d0002902007988 */ /* 0x0003e80008000005 */
[----:B0-----:R-:W3:Y:S04]  /*15630*/  LDL.LU R58, [R1+0x1350] ;  /* 0x00135000013a7983 */ /* 0x001ee80000300800 */
[----:B-1----:R-:W2:Y:S04]  /*15640*/  LDL.LU R57, [R1+0x134c] ;  /* 0x00134c0001397983 */ /* 0x002ea80000300800 */
[----:B------:R-:W4:Y:S04]  /*15650*/  LDL.LU R41, [R1+0x1348] ;  /* 0x0013480001297983 */ /* 0x000f280000300800 */
[----:B------:R0:W-:Y:S04]  /*15660*/  STS.U8 [R2+UR5+0x9400], R40 ;  /* 0x0094002802007988 */ /* 0x0001e80008000005 */
[----:B------:R1:W-:Y:S04]  /*15670*/  STS.U8 [R2+UR5+0xd400], R138 ;  /* 0x00d4008a02007988 */ /* 0x0003e80008000005 */
[----:B------:R1:W-:Y:S04]  /*15680*/  STS.U8 [R2+UR5+0x9800], R137 ;  /* 0x0098008902007988 */ /* 0x0003e80008000005 */
[----:B0-----:R-:W3:Y:S04]  /*15690*/  LDL.LU R40, [R1+0x1344] ;  /* 0x0013440001287983 */ /* 0x001ee80000300800 */
[----:B-1----:R-:W2:Y:S04]  /*156a0*/  LDL.LU R138, [R1+0x1340] ;  /* 0x00134000018a7983 */ /* 0x002ea80000300800 */
[----:B------:R-:W2:Y:S04]  /*156b0*/  LDL.LU R137, [R1+0x133c] ;  /* 0x00133c0001897983 */ /* 0x000ea80000300800 */
[----:B------:R0:W-:Y:S04]  /*156c0*/  STS.U8 [R2+UR5+0xd800], R120 ;  /* 0x00d8007802007988 */ /* 0x0001e80008000005 */
[----:B------:R1:W-:Y:S04]  /*156d0*/  STS.U8 [R2+UR5+0x9c00], R119 ;  /* 0x009c007702007988 */ /* 0x0003e80008000005 */
[----:B------:R1:W-:Y:S04]  /*156e0*/  STS.U8 [R2+UR5+0xdc00], R21 ;  /* 0x00dc001502007988 */ /* 0x0003e80008000005 */
[----:B0-----:R-:W2:Y:S04]  /*156f0*/  LDL.LU R120, [R1+0x1338] ;  /* 0x0013380001787983 */ /* 0x001ea80000300800 */
[----:B-1----:R-:W2:Y:S04]  /*15700*/  LDL.LU R119, [R1+0x1334] ;  /* 0x0013340001777983 */ /* 0x002ea80000300800 */
[----:B------:R-:W4:Y:S04]  /*15710*/  LDL.LU R21, [R1+0x1330] ;  /* 0x0013300001157983 */ /* 0x000f280000300800 */
[----:B------:R0:W-:Y:S04]  /*15720*/  STS.U8 [R2+UR5+0xa000], R22 ;  /* 0x00a0001602007988 */ /* 0x0001e80008000005 */
[----:B0-----:R-:W3:Y:S04]  /*15730*/  LDL.LU R22, [R1+0x132c] ;  /* 0x00132c0001167983 */ /* 0x001ee80000300800 */
[----:B------:R0:W-:Y:S04]  /*15740*/  STS.U8 [R2+UR5+0xe000], R135 ;  /* 0x00e0008702007988 */ /* 0x0001e80008000005 */
[----:B------:R-:W-:Y:S04]  /*15750*/  STS.U8 [R2+UR5+0xa400], R134 ;  /* 0x00a4008602007988 */ /* 0x000fe80008000005 */
[----:B------:R1:W-:Y:S01]  /*15760*/  STS.U8 [R2+UR5+0xe400], R56 ;  /* 0x00e4003802007988 */ /* 0x0003e20008000005 */
[----:B------:R-:W-:-:S03]  /*15770*/  LOP3.LUT R89, R89, 0x7f, RZ, 0xc0, !PT ;  /* 0x0000007f59597812 */ /* 0x000fc600078ec0ff */
[----:B0-----:R-:W2:Y:S01]  /*15780*/  LDL.LU R135, [R1+0x1328] ;  /* 0x0013280001877983 */ /* 0x001ea20000300800 */
[----:B-1----:R-:W0:Y:S03]  /*15790*/  S2R R56, SR_TID.X ;  /* 0x0000000000387919 */ /* 0x002e260000002100 */
[----:B------:R-:W-:Y:S04]  /*157a0*/  STS.U8 [R2+UR5+0xa800], R239 ;  /* 0x00a800ef02007988 */ /* 0x000fe80008000005 */
[----:B------:R-:W-:Y:S04]  /*157b0*/  STS.U8 [R2+UR5+0xe800], R238 ;  /* 0x00e800ee02007988 */ /* 0x000fe80008000005 */
[----:B------:R-:W-:Y:S04]  /*157c0*/  STS.U8 [R2+UR5+0xac00], R223 ;  /* 0x00ac00df02007988 */ /* 0x000fe80008000005 */
[----:B------:R-:W-:Y:S04]  /*157d0*/  STS.U8 [R2+UR5+0xec00], R222 ;  /* 0x00ec00de02007988 */ /* 0x000fe80008000005 */
[----:B------:R-:W-:Y:S04]  /*157e0*/  STS.U8 [R2+UR5+0xb000], R208 ;  /* 0x00b000d002007988 */ /* 0x000fe80008000005 */
[----:B------:R-:W-:Y:S04]  /*157f0*/  STS.U8 [R2+UR5+0xf000], R207 ;  /* 0x00f000cf02007988 */ /* 0x000fe80008000005 */
[----:B------:R-:W-:Y:S01]  /*15800*/  STS.U8 [R2+UR5+0xb400], R194 ;  /* 0x00b400c202007988 */ /* 0x000fe20008000005 */
[----:B0-----:R-:W-:-:S03]  /*15810*/  LOP3.LUT R56, R56, 0x7f, RZ, 0xc0, !PT ;  /* 0x0000007f38387812 */ /* 0x001fc600078ec0ff */
[----:B------:R-:W-:Y:S01]  /*15820*/  STS.U8 [R2+UR5+0xf400], R193 ;  /* 0x00f400c102007988 */ /* 0x000fe20008000005 */
[----:B------:R-:W-:-:S03]  /*15830*/  LOP3.LUT R3, R56, 0x10, RZ, 0x3c, !PT ;  /* 0x0000001038037812 */ /* 0x000fc600078e3cff */
[----:B------:R-:W-:Y:S04]  /*15840*/  STS.U8 [R2+UR5+0xb800], R191 ;  /* 0x00b800bf02007988 */ /* 0x000fe80008000005 */
[----:B------:R-:W-:Y:S04]  /*15850*/  STS.U8 [R2+UR5+0xf800], R190 ;  /* 0x00f800be02007988 */ /* 0x000fe80008000005 */
[----:B------:R-:W-:Y:S04]  /*15860*/  STS.U8 [R2+UR5+0xbc00], R189 ;  /* 0x00bc00bd02007988 */ /* 0x000fe80008000005 */
[----:B------:R-:W-:Y:S01]  /*15870*/  STS.U8 [R2+UR5+0xfc00], R188 ;  /* 0x00fc00bc02007988 */ /* 0x000fe20008000005 */
[----:B------:R-:W-:-:S03]  /*15880*/  LOP3.LUT R0, R56, 0x20, RZ, 0x3c, !PT ;  /* 0x0000002038007812 */ /* 0x000fc600078e3cff */
[----:B------:R-:W2:Y:S04]  /*15890*/  LDL.LU R134, [R1+0x1324] ;  /* 0x0013240001867983 */ /* 0x000ea80000300800 */
[----:B---3--:R-:W-:Y:S04]  /*158a0*/  STS.U8 [R3+UR5+0x8080], R22 ;  /* 0x0080801603007988 */ /* 0x008fe80008000005 */
[----:B----4-:R-:W-:Y:S04]  /*158b0*/  STS.U8 [R3+UR5+0xc080], R21 ;  /* 0x00c0801503007988 */ /* 0x010fe80008000005 */
[----:B------:R-:W-:Y:S04]  /*158c0*/  STS.U8 [R3+UR5+0x8480], R39 ;  /* 0x0084802703007988 */ /* 0x000fe80008000005 */
        /* <DEDUP_REMOVED lines=28> */
[----:B------:R0:W-:Y:S04]  /*15a90*/  STS.U8 [R3+UR5+0xfc80], R182 ;  /* 0x00fc80b603007988 */ /* 0x0001e80008000005 */
[----:B------:R-:W-:Y:S04]  /*15aa0*/  STS.U8 [R0+UR5+0x8100], R37 ;  /* 0x0081002500007988 */ /* 0x000fe80008000005 */
[----:B------:R-:W-:Y:S04]  /*15ab0*/  STS.U8 [R0+UR5+0xc100], R36 ;  /* 0x00c1002400007988 */ /* 0x000fe80008000005 */
[----:B------:R-:W-:Y:S04]  /*15ac0*/  STS.U8 [R0+UR5+0x8500], R35 ;  /* 0x0085002300007988 */ /* 0x000fe80008000005 */
[----:B------:R-:W-:Y:S04]  /*15ad0*/  STS.U8 [R0+UR5+0xc500], R252 ;  /* 0x00c500fc00007988 */ /* 0x000fe80008000005 */
[----:B--2---:R-:W-:Y:S04]  /*15ae0*/  STS.U8 [R0+UR5+0x8900], R57 ;  /* 0x0089003900007988 */ /* 0x004fe80008000005 */
        /* <DEDUP_REMOVED lines=51> */
[----:B------:R2:W-:Y:S04]  /*15e20*/  STS.U8 [R3+UR5+0xed80], R216 ;  /* 0x00ed80d803007988 */ /* 0x0005e80008000005 */
[----:B------:R-:W-:Y:S04]  /*15e30*/  STS.U8 [R3+UR5+0xb180], R202 ;  /* 0x00b180ca03007988 */ /* 0x000fe80008000005 */
[----:B------:R-:W-:Y:S04]  /*15e40*/  STS.U8 [R3+UR5+0xf180], R201 ;  /* 0x00f180c903007988 */ /* 0x000fe80008000005 */
[----:B------:R-:W3:Y:S04]  /*15e50*/  LDL.LU R22, [R1+0x1320] ;  /* 0x0013200001167983 */ /* 0x000ee80000300800 */
[----:B------:R-:W-:Y:S04]  /*15e60*/  STS.U8 [R3+UR5+0xb580], R180 ;  /* 0x00b580b403007988 */ /* 0x000fe80008000005 */
[----:B------:R-:W4:Y:S04]  /*15e70*/  LDL.LU R21, [R1+0x131c] ;  /* 0x00131c0001157983 */ /* 0x000f280000300800 */
[----:B------:R-:W-:Y:S04]  /*15e80*/  STS.U8 [R3+UR5+0xf580], R175 ;  /* 0x00f580af03007988 */ /* 0x000fe80008000005 */
[----:B------:R-:W-:Y:S04]  /*15e90*/  STS.U8 [R3+UR5+0xb980], R174 ;  /* 0x00b980ae03007988 */ /* 0x000fe80008000005 */
[----:B------:R-:W3:Y:S04]  /*15ea0*/  LDL R8, [R1+0x600] ;  /* 0x0006000001087983 */ /* 0x000ee80000100800 */
[----:B------:R-:W-:Y:S04]  /*15eb0*/  STS.U8 [R3+UR5+0xf980], R173 ;  /* 0x00f980ad03007988 */ /* 0x000fe80008000005 */
[----:B------:R-:W-:Y:S04]  /*15ec0*/  STS.U8 [R3+UR5+0xbd80], R172 ;  /* 0x00bd80ac03007988 */ /* 0x000fe80008000005 */
[----:B------:R2:W-:Y:S01]  /*15ed0*/  STS.U8 [R3+UR5+0xfd80], R171 ;  /* 0x00fd80ab03007988 */ /* 0x0005e20008000005 */
[----:B0-----:R-:W-:-:S02]  /*15ee0*/  LOP3.LUT R0, R89, 0x40, RZ, 0x3c, !PT ;  /* 0x0000004059007812 */ /* 0x001fc400078e3cff */
[C---:B-1----:R-:W-:Y:S01]  /*15ef0*/  LOP3.LUT R217, R2.reuse, 0x50, RZ, 0x3c, !PT ;  /* 0x0000005002d97812 */ /* 0x042fe200078e3cff */
[----:B------:R-:W4:Y:S01]  /*15f00*/  LDL R10, [R1+0x608] ;  /* 0x00060800010a7983 */ /* 0x000f220000100800 */
[C---:B--2---:R-:W-:Y:S02]  /*15f10*/  LOP3.LUT R216, R2.reuse, 0x60, RZ, 0x3c, !PT ;  /* 0x0000006002d87812 */ /* 0x044fe400078e3cff */
[----:B------:R-:W-:Y:S01]  /*15f20*/  LOP3.LUT R218, R2, 0x70, RZ, 0x3c, !PT ;  /* 0x0000007002da7812 */ /* 0x000fe200078e3cff */
[----:B------:R-:W2:Y:S04]  /*15f30*/  LDL R4, [R1+0x604] ;  /* 0x0006040001047983 */ /* 0x000ea80000100800 */
[----:B------:R-:W2:Y:S04]  /*15f40*/  LDL R3, [R1+0x5fc] ;  /* 0x0005fc0001037983 */ /* 0x000ea80000100800 */
        /* <DEDUP_REMOVED lines=66> */
[----:B------:R-:W2:Y:S04]  /*16370*/  LDL R2, [R1+0x618] ;  /* 0x0006180001027983 */ /* 0x000ea80000100800 */
[----:B0-----:R-:W2:Y:S04]  /*16380*/  LDL R26, [R1+0x610] ;  /* 0x00061000011a7983 */ /* 0x001ea80000100800 */
        /* <DEDUP_REMOVED lines=30> */
[----:B------:R-:W2:Y:S04]  /*16570*/  LDL R0, [R1+0x60c] ;  /* 0x00060c0001007983 */ /* 0x000ea80000100800 */
[----:B------:R0:W-:Y:S04]  /*16580*/  STS.U8 [R218+UR5+0x8380], R25 ;  /* 0x00838019da007988 */ /* 0x0001e80008000005 */
[----:B------:R-:W2:Y:S04]  /*16590*/  LDL R17, [R1+0x614] ;  /* 0x0006140001117983 */ /* 0x000ea80000100800 */
[----:B0-----:R-:W2:Y:S01]  /*165a0*/  LDL R25, [R1+0x620] ;  /* 0x0006200001197983 */ /* 0x001ea20000100800 */
[----:B------:R-:W-:-:S03]  /*165b0*/  USHF.R.S32.HI UR61, URZ, 0x1f, UR4 ;  /* 0x0000001f3f3d7899 */ /* 0x000fc60008011404 */
[----:B------:R0:W-:Y:S04]  /*165c0*/  STS.U8 [R218+UR5+0xc380], R24 ;  /* 0x00c38018da007988 */ /* 0x0001e80008000005 */
[----:B------:R1:W-:Y:S01]  /*165d0*/  STS.U8 [R218+UR5+0xe380], R20 ;  /* 0x00e38014da007988 */ /* 0x0003e20008000005 */
[----:B---3--:R-:W-:-:S03]  /*165e0*/  IADD3 R12, P2, R8, UR4, RZ ;  /* 0x00000004080c7c10 */ /* 0x008fc6000ff5e0ff */
[----:B0-----:R-:W3:Y:S04]  /*165f0*/  LDL R24, [R1+0x628] ;  /* 0x0006280001187983 */ /* 0x001ee80000100800 */
[----:B-1----:R-:W3:Y:S04]  /*16600*/  LDL R20, [R1+0x61c] ;  /* 0x00061c0001147983 */ /* 0x002ee80000100800 */
[----:B------:R-:W-:Y:S04]  /*16610*/  STL [R1+0x1180], R22 ;  /* 0x0011801601007387 */ /* 0x000fe80000100800 */
[----:B------:R-:W3:Y:S04]  /*16620*/  LDL R9, [R1+0x624] ;  /* 0x0006240001097983 */ /* 0x000ee80000100800 */
[----:B------:R-:W3:Y:S04]  /*16630*/  LDL R8, [R1+0x630] ;  /* 0x0006300001087983 */ /* 0x000ee80000100800 */
[----:B------:R2:W-:Y:S04]  /*16640*/  STS.U8 [R218+UR5+0xbf80], R13 ;  /* 0x00bf800dda007988 */ /* 0x0005e80008000005 */
[----:B----4-:R-:W-:Y:S01]  /*16650*/  STL [R1+0x1184], R21 ;  /* 0x0011841501007387 */ /* 0x010fe20000100800 */
[----:B--2---:R-:W-:-:S03]  /*16660*/  IADD3.X R13, R3, UR61, RZ, P2, !PT ;  /* 0x0000003d030d7c10 */ /* 0x004fc600097fe4ff */
        /* <DEDUP_REMOVED lines=28> */
[----:B------:R1:W-:Y:S01]  /*16830*/  STS.U8 [R218+UR5+0xff80], R5 ;  /* 0x00ff8005da007988 */ /* 0x0003e20008000005 */
[----:B------:R4:W-:Y:S06]  /*16840*/  MEMBAR.ALL.CTA ;  /* 0x0000000000007992 */ /* 0x0009ec0000008000 */
[----:B----4-:R-:W4:Y:S01]  /*16850*/  FENCE.VIEW.ASYNC.S ;  /* 0x00000000000073c6 */ /* 0x010f220000000000 */
[----:B------:R-:W-:-:S03]  /*16860*/  IADD3 R6, P1, R22, UR4, RZ ;  /* 0x0000000416067c10 */ /* 0x000fc6000ff3e0ff */
[----:B0-----:R-:W2:Y:S01]  /*16870*/  LDL R18, [R1+0x650] ;  /* 0x0006500001127983 */ /* 0x001ea20000100800 */
[----:B------:R-:W-:-:S03]  /*16880*/  IADD3.X R7, R21, UR61, RZ, P1, !PT ;  /* 0x0000003d15077c10 */ /* 0x000fc60008ffe4ff */
[----:B-1----:R-:W2:Y:S04]  /*16890*/  LDL R5, [R1+0x640] ;  /* 0x0006400001057983 */ /* 0x002ea80000100800 */
[----:B------:R-:W2:Y:S04]  /*168a0*/  LDL R11, [R1+0x64c] ;  /* 0x00064c00010b7983 */ /* 0x000ea80000100800 */
[----:B------:R-:W2:Y:S01]  /*168b0*/  LDL R16, [R1+0x658] ;  /* 0x0006580001107983 */ /* 0x000ea20000100800 */
[----:B----4-:R-:W-:Y:S01]  /*168c0*/  BAR.SYNC.DEFER_BLOCKING 0x0 ;  /* 0x0000000000007b1d */ /* 0x010fe20000010000 */
[----:B------:R-:W-:-:S04]  /*168d0*/  IADD3 R14, P1, R10, UR4, RZ ;  /* 0x000000040a0e7c10 */ /* 0x000fc8000ff3e0ff */
[----:B------:R-:W-:Y:S01]  /*168e0*/  IADD3.X R15, R4, UR61, RZ, P1, !PT ;  /* 0x0000003d040f7c10 */ /* 0x000fe20008ffe4ff */
[----:B------:R-:W4:Y:S04]  /*168f0*/  LDL R10, [R1+0x638] ;  /* 0x00063800010a7983 */ /* 0x000f280000100800 */
[----:B------:R-:W4:Y:S04]  /*16900*/  LDL R4, [R1+0x634] ;  /* 0x0006340001047983 */ /* 0x000f280000100800 */
[----:B------:R0:W4:Y:S04]  /*16910*/  LDG.E.U8 R23, desc[UR6][R6.64] ;  /* 0x0000000606177981 */ /* 0x000128000c1e1100 */
[----:B------:R1:W4:Y:S04]  /*16920*/  LDG.E.U8 R22, desc[UR6][R12.64] ;  /* 0x000000060c167981 */ /* 0x000328000c1e1100 */
[----:B------:R1:W4:Y:S01]  /*16930*/  LDG.E.U8 R21, desc[UR6][R14.64] ;  /* 0x000000060e157981 */ /* 0x000322000c1e1100 */
[----:B0-----:R-:W-:-:S02]  /*16940*/  IADD3 R6, P2, R26, UR4, RZ ;  /* 0x000000041a067c10 */ /* 0x001fc4000ff5e0ff */
[----:B-1----:R-:W-:Y:S02]  /*16950*/  IADD3 R12, P1, R2, UR4, RZ ;  /* 0x00000004020c7c10 */ /* 0x002fe4000ff3e0ff */
[----:B------:R-:W4:Y:S01]  /*16960*/  LDL R2, [R1+0x648] ;  /* 0x0006480001027983 */ /* 0x000f220000100800 */
[----:B------:R-:W-:-:S03]  /*16970*/  IADD3.X R7, R0, UR61, RZ, P2, !PT ;  /* 0x0000003d00077c10 */ /* 0x000fc600097fe4ff */
[----:B------:R-:W4:Y:S04]  /*16980*/  LDL R0, [R1+0x63c] ;  /* 0x00063c0001007983 */ /* 0x000f280000100800 */
[----:B------:R3:W4:Y:S01]  /*16990*/  LDG.E.U8 R19, desc[UR6][R6.64] ;  /* 0x0000000606137981 */ /* 0x000722000c1e1100 */
[----:B------:R-:W-:-:S03]  /*169a0*/  IADD3.X R13, R17, UR61, RZ, P1, !PT ;  /* 0x0000003d110d7c10 */ /* 0x000fc60008ffe4ff */
[----:B------:R-:W4:Y:S01]  /*169b0*/  LDL R17, [R1+0x644] ;  /* 0x0006440001117983 */ /* 0x000f220000100800 */
[----:B------:R-:W-:-:S03]  /*169c0*/  IADD3 R14, P2, R25, UR4, RZ ;  /* 0x00000004190e7c10 */ /* 0x000fc6000ff5e0ff */
[----:B------:R0:W4:Y:S01]  /*169d0*/  LDG.E.U8 R133, desc[UR6][R12.64] ;  /* 0x000000060c857981 */ /* 0x000122000c1e1100 */
[----:B---3--:R-:W-:Y:S02]  /*169e0*/  IADD3 R6, P1, R24, UR4, RZ ;  /* 0x0000000418067c10 */ /* 0x008fe4000ff3e0ff */
[----:B------:R-:W-:-:S05]  /*169f0*/  IADD3.X R15, R20, UR61, RZ, P2, !PT ;  /* 0x0000003d140f7c10 */ /* 0x000fca00097fe4ff */
[----:B------:R-:W3:Y:S01]  /*16a00*/  LDG.E.U8 R103, desc[UR6][R14.64] ;  /* 0x000000060e677981 */ /* 0x000ee2000c1e1100 */
[----:B------:R-:W-:Y:S02]  /*16a10*/  IADD3.X R7, R9, UR61, RZ, P1, !PT ;  /* 0x0000003d09077c10 */ /* 0x000fe40008ffe4ff */
[----:B0-----:R-:W-:-:S03]  /*16a20*/  IADD3 R12, P2, R8, UR4, RZ ;  /* 0x00000004080c7c10 */ /* 0x001fc6000ff5e0ff */
[----:B------:R0:W3:Y:S01]  /*16a30*/  LDG.E.U8 R73, desc[UR6][R6.64] ;  /* 0x0000000606497981 */ /* 0x0000e2000c1e1100 */
[----:B--2---:R-:W-:-:S05]  /*16a40*/  IADD3.X R13, R3, UR61, RZ, P2, !PT ;  /* 0x0000003d030d7c10 */ /* 0x004fca00097fe4ff */
[----:B------:R-:W2:Y:S01]  /*16a50*/  LDG.E.U8 R43, desc[UR6][R12.64] ;  /* 0x000000060c2b7981 */ /* 0x000ea2000c1e1100 */
[----:B0-----:R-:W-:Y:S02]  /*16a60*/  IADD3 R6, P2, R5, UR4, RZ ;  /* 0x0000000405067c10 */ /* 0x001fe4000ff5e0ff */
[----:B----4-:R-:W-:-:S04]  /*16a70*/  IADD3 R14, P1, R10, UR4, RZ ;  /* 0x000000040a0e7c10 */ /* 0x010fc8000ff3e0ff */
[----:B------:R-:W-:Y:S02]  /*16a80*/  IADD3.X R15, R4, UR61, RZ, P1, !PT ;  /* 0x0000003d040f7c10 */ /* 0x000fe40008ffe4ff */
[----:B------:R-:W-:Y:S01]  /*16a90*/  IADD3.X R7, R0, UR61, RZ, P2, !PT ;  /* 0x0000003d00077c10 */ /* 0x000fe200097fe4ff */
[----:B------:R-:W-:Y:S04]  /*16aa0*/  STL [R1+0x1188], R133 ;  /* 0x0011888501007387 */ /* 0x000fe80000100800 */
[----:B------:R-:W4:Y:S04]  /*16ab0*/  LDL R8, [R1+0x660] ;  /* 0x0006600001087983 */ /* 0x000f280000100800 */
[----:B------:R-:W4:Y:S04]  /*16ac0*/  LDL R9, [R1+0x654] ;  /* 0x0006540001097983 */ /* 0x000f280000100800 */
[----:B---3--:R-:W-:Y:S04]  /*16ad0*/  STL [R1+0x118c], R103 ;  /* 0x00118c6701007387 */ /* 0x008fe80000100800 */
[----:B------:R-:W3:Y:S04]  /*16ae0*/  LDL R10, [R1+0x668] ;  /* 0x00066800010a7983 */ /* 0x000ee80000100800 */
[----:B------:R0:W-:Y:S04]  /*16af0*/  STL [R1+0x26c], R23 ;  /* 0x00026c1701007387 */ /* 0x0001e80000100800 */
[----:B------:R-:W3:Y:S04]  /*16b00*/  LDL R3, [R1+0x65c] ;  /* 0x00065c0001037983 */ /* 0x000ee80000100800 */
[----:B------:R-:W-:Y:S04]  /*16b10*/  STL [R1+0x1190], R73 ;  /* 0x0011904901007387 */ /* 0x000fe80000100800 */
[----:B------:R1:W-:Y:S04]  /*16b20*/  STL [R1+0x41c], R22 ;  /* 0x00041c1601007387 */ /* 0x0003e80000100800 */
[----:B------:R-:W3:Y:S04]  /*16b30*/  LDL R4, [R1+0x670] ;  /* 0x0006700001047983 */ /* 0x000ee80000100800 */
[----:B------:R-:W3:Y:S04]  /*16b40*/  LDL R5, [R1+0x664] ;  /* 0x0006640001057983 */ /* 0x000ee80000100800 */
[----:B------:R1:W-:Y:S04]  /*16b50*/  STL [R1+0x540], R21 ;  /* 0x0005401501007387 */ /* 0x0003e80000100800 */
[----:B--2---:R-:W-:Y:S04]  /*16b60*/  STL [R1+0x1194], R43 ;  /* 0x0011942b01007387 */ /* 0x004fe80000100800 */
[----:B------:R-:W2:Y:S04]  /*16b70*/  LDL R0, [R1+0x66c] ;  /* 0x00066c0001007983 */ /* 0x000ea80000100800 */
[----:B0-----:R0:W2:Y:S01]  /*16b80*/  LDG.E.U8 R23, desc[UR6][R14.64] ;  /* 0x000000060e177981 */ /* 0x0010a2000c1e1100 */
[----:B------:R-:W-:-:S03]  /*16b90*/  IADD3 R12, P1, R2, UR4, RZ ;  /* 0x00000004020c7c10 */ /* 0x000fc6000ff3e0ff */
[----:B-1----:R1:W2:Y:S01]  /*16ba0*/  LDG.E.U8 R22, desc[UR6][R6.64] ;  /* 0x0000000606167981 */ /* 0x0022a2000c1e1100 */
[----:B0-----:R-:W-:-:S03]  /*16bb0*/  IADD3 R14, P2, R18, UR4, RZ ;  /* 0x00000004120e7c10 */ /* 0x001fc6000ff5e0ff */
[----:B------:R-:W2:Y:S01]  /*16bc0*/  LDL R2, [R1+0x678] ;  /* 0x0006780001027983 */ /* 0x000ea20000100800 */
[----:B------:R-:W-:-:S05]  /*16bd0*/  IADD3.X R15, R11, UR61, RZ, P2, !PT ;  /* 0x0000003d0b0f7c10 */ /* 0x000fca00097fe4ff */
[----:B------:R-:W2:Y:S01]  /*16be0*/  LDG.E.U8 R73, desc[UR6][R14.64] ;  /* 0x000000060e497981 */ /* 0x000ea2000c1e1100 */
[----:B------:R-:W-:Y:S02]  /*16bf0*/  IADD3.X R13, R17, UR61, RZ, P1, !PT ;  /* 0x0000003d110d7c10 */ /* 0x000fe40008ffe4ff */
[----:B-1----:R-:W-:-:S03]  /*16c00*/  IADD3 R6, P1, R16, UR4, RZ ;  /* 0x0000000410067c10 */ /* 0x002fc6000ff3e0ff */
[----:B------:R4:W2:Y:S04]  /*16c10*/  LDG.E.U8 R21, desc[UR6][R12.64] ;  /* 0x000000060c157981 */ /* 0x0008a8000c1e1100 */
[----:B------:R0:W-:Y:S04]  /*16c20*/  STL [R1+0x544], R19 ;  /* 0x0005441301007387 */ /* 0x0001e80000100800 */
[----:B------:R-:W2:Y:S04]  /*16c30*/  LDL R20, [R1+0x680] ;  /* 0x0006800001147983 */ /* 0x000ea80000100800 */
[----:B------:R-:W2:Y:S04]  /*16c40*/  LDL R11, [R1+0x690] ;  /* 0x00069000010b7983 */ /* 0x000ea80000100800 */
[----:B0-----:R-:W2:Y:S04]  /*16c50*/  LDL R19, [R1+0x674] ;  /* 0x0006740001137983 */ /* 0x001ea80000100800 */
[----:B------:R-:W2:Y:S01]  /*16c60*/  LDL R18, [R1+0x688] ;  /* 0x0006880001127983 */ /* 0x000ea20000100800 */
[----:B----4-:R-:W-:-:S03]  /*16c70*/  IADD3 R12, P2, R8, UR4, RZ ;  /* 0x00000004080c7c10 */ /* 0x010fc6000ff5e0ff */
[----:B------:R-:W4:Y:S01]  /*16c80*/  LDL R8, [R1+0x67c] ;  /* 0x00067c0001087983 */ /* 0x000f220000100800 */
[----:B------:R-:W-:-:S03]  /*16c90*/  IADD3.X R7, R9, UR61, RZ, P1, !PT ;  /* 0x0000003d09077c10 */ /* 0x000fc60008ffe4ff */
[----:B------:R-:W4:Y:S04]  /*16ca0*/  LDL R9, [R1+0x684] ;  /* 0x0006840001097983 */ /* 0x000f280000100800 */
[----:B------:R0:W4:Y:S01]  /*16cb0*/  LDG.E.U8 R132, desc[UR6][R6.64] ;  /* 0x0000000606847981 */ /* 0x000122000c1e1100 */
[----:B---3--:R-:W-:Y:S02]  /*16cc0*/  IADD3 R16, P1, R10, UR4, RZ ;  /* 0x000000040a107c10 */ /* 0x008fe4000ff3e0ff */
[----:B------:R-:W-:-:S05]  /*16cd0*/  IADD3.X R13, R3, UR61, RZ, P2, !PT ;  /* 0x0000003d030d7c10 */ /* 0x000fca00097fe4ff */
[----:B------:R-:W3:Y:S01]  /*16ce0*/  LDG.E.U8 R102, desc[UR6][R12.64] ;  /* 0x000000060c667981 */ /* 0x000ee2000c1e1100 */
[----:B0-----:R-:W-:Y:S02]  /*16cf0*/  IADD3 R6, P2, R4, UR4, RZ ;  /* 0x0000000404067c10 */ /* 0x001fe4000ff5e0ff */
[----:B------:R-:W-:-:S05]  /*16d00*/  IADD3.X R17, R5, UR61, RZ, P1, !PT ;  /* 0x0000003d05117c10 */ /* 0x000fca0008ffe4ff */
[----:B------:R0:W3:Y:S01]  /*16d10*/  LDG.E.U8 R72, desc[UR6][R16.64] ;  /* 0x0000000610487981 */ /* 0x0000e2000c1e1100 */
[----:B--2---:R-:W-:-:S05]  /*16d20*/  IADD3.X R7, R0, UR61, RZ, P2, !PT ;  /* 0x0000003d00077c10 */ /* 0x004fca00097fe4ff */
[----:B------:R1:W2:Y:S04]  /*16d30*/  LDG.E.U8 R42, desc[UR6][R6.64] ;  /* 0x00000006062a7981 */ /* 0x0002a8000c1e1100 */
[----:B------:R-:W-:Y:S04]  /*16d40*/  STL [R1+0x11a4], R73 ;  /* 0x0011a44901007387 */ /* 0x000fe80000100800 */
[----:B------:R-:W2:Y:S04]  /*16d50*/  LDL R3, [R1+0x68c] ;  /* 0x00068c0001037983 */ /* 0x000ea80000100800 */
[----:B------:R-:W2:Y:S01]  /*16d60*/  LDL R10, [R1+0x698] ;  /* 0x00069800010a7983 */ /* 0x000ea20000100800 */
[----:B------:R-:W-:-:S02]  /*16d70*/  IADD3 R14, P1, R2, UR4, RZ ;  /* 0x00000004020e7c10 */ /* 0x000fc4000ff3e0ff */
[----:B0-----:R-:W-:Y:S01]  /*16d80*/  IADD3 R16, P2, R20, UR4, RZ ;  /* 0x0000000414107c10 */ /* 0x001fe2000ff5e0ff */
[----:B----4-:R-:W-:Y:S04]  /*16d90*/  STL [R1+0x1198], R132 ;  /* 0x0011988401007387 */ /* 0x010fe80000100800 */
[----:B------:R-:W4:Y:S04]  /*16da0*/  LDL R4, [R1+0x6a0] ;  /* 0x0006a00001047983 */ /* 0x000f280000100800 */
[----:B------:R-:W4:Y:S01]  /*16db0*/  LDL R5, [R1+0x694] ;  /* 0x0006940001057983 */ /* 0x000f220000100800 */
[----:B------:R-:W-:-:S02]  /*16dc0*/  IADD3.X R17, R8, UR61, RZ, P2, !PT ;  /* 0x0000003d08117c10 */ /* 0x000fc400097fe4ff */
[----:B-1----:R-:W-:Y:S02]  /*16dd0*/  IADD3 R6, P2, R11, UR4, RZ ;  /* 0x000000040b067c10 */ /* 0x002fe4000ff5e0ff */
[----:B------:R-:W-:Y:S01]  /*16de0*/  IADD3.X R15, R19, UR61, RZ, P1, !PT ;  /* 0x0000003d130f7c10 */ /* 0x000fe20008ffe4ff */
[----:B------:R4:W4:Y:S04]  /*16df0*/  LDG.E.U8 R27, desc[UR6][R16.64] ;  /* 0x00000006101b7981 */ /* 0x000928000c1e1100 */
[----:B---3--:R-:W-:Y:S04]  /*16e00*/  STL [R1+0x119c], R102 ;  /* 0x00119c6601007387 */ /* 0x008fe80000100800 */
[----:B------:R0:W-:Y:S04]  /*16e10*/  STL [R1+0x268], R23 ;  /* 0x0002681701007387 */ /* 0x0001e80000100800 */
[----:B------:R-:W3:Y:S04]  /*16e20*/  LDL R2, [R1+0x6a8] ;  /* 0x0006a80001027983 */ /* 0x000ee80000100800 */
[----:B------:R-:W3:Y:S04]  /*16e30*/  LDL R0, [R1+0x69c] ;  /* 0x00069c0001007983 */ /* 0x000ee80000100800 */
[----:B------:R1:W-:Y:S04]  /*16e40*/  STL [R1+0x404], R22 ;  /* 0x0004041601007387 */ /* 0x0003e80000100800 */
[----:B------:R-:W-:Y:S01]  /*16e50*/  STL [R1+0x11a0], R72 ;  /* 0x0011a04801007387 */ /* 0x000fe20000100800 */
[----:B--2---:R-:W-:-:S03]  /*16e60*/  IADD3.X R7, R3, UR61, RZ, P2, !PT ;  /* 0x0000003d03077c10 */ /* 0x004fc600097fe4ff */
[----:B------:R-:W-:Y:S04]  /*16e70*/  STL [R1+0x11a8], R42 ;  /* 0x0011a82a01007387 */ /* 0x000fe80000100800 */
[----:B------:R2:W-:Y:S04]  /*16e80*/  STL [R1+0x528], R21 ;  /* 0x0005281501007387 */ /* 0x0005e80000100800 */
[----:B------:R-:W3:Y:S04]  /*16e90*/  LDL R25, [R1+0x6b0] ;  /* 0x0006b00001197983 */ /* 0x000ee80000100800 */
[----:B------:R-:W3:Y:S04]  /*16ea0*/  LDL R24, [R1+0x6a4] ;  /* 0x0006a40001187983 */ /* 0x000ee80000100800 */
[----:B------:R-:W3:Y:S04]  /*16eb0*/  LDL R8, [R1+0x6ac] ;  /* 0x0006ac0001087983 */ /* 0x000ee80000100800 */
[----:B------:R-:W3:Y:S01]  /*16ec0*/  LDG.E.U8 R103, desc[UR6][R6.64] ;  /* 0x0000000606677981 */ /* 0x000ee2000c1e1100 */
[----:B------:R-:W-:-:S03]  /*16ed0*/  IADD3 R12, P1, R18, UR4, RZ ;  /* 0x00000004120c7c10 */ /* 0x000fc6000ff3e0ff */
[----:B------:R3:W3:Y:S01]  /*16ee0*/  LDG.E.U8 R28, desc[UR6][R14.64] ;  /* 0x000000060e1c7981 */ /* 0x0006e2000c1e1100 */
[----:B------:R-:W-:Y:S02]  /*16ef0*/  IADD3.X R13, R9, UR61, RZ, P1, !PT ;  /* 0x0000003d090d7c10 */ /* 0x000fe40008ffe4ff */
[----:B------:R-:W-:Y:S01]  /*16f00*/  IADD3 R18, P1, R10, UR4, RZ ;  /* 0x000000040a127c10 */ /* 0x000fe2000ff3e0ff */
[----:B0-----:R-:W3:Y:S04]  /*16f10*/  LDL R23, [R1+0x6b8] ;  /* 0x0006b80001177983 */ /* 0x001ee80000100800 */
[----:B------:R0:W3:Y:S04]  /*16f20*/  LDG.E.U8 R26, desc[UR6][R12.64] ;  /* 0x000000060c1a7981 */ /* 0x0000e8000c1e1100 */
[----:B------:R-:W3:Y:S04]  /*16f30*/  LDL R20, [R1+0x6c0] ;  /* 0x0006c00001147983 */ /* 0x000ee80000100800 */
[----:B------:R-:W3:Y:S04]  /*16f40*/  LDL R9, [R1+0x6b4] ;  /* 0x0006b40001097983 */ /* 0x000ee80000100800 */
[----:B------:R-:W3:Y:S04]  /*16f50*/  LDL R3, [R1+0x6c8] ;  /* 0x0006c80001037983 */ /* 0x000ee80000100800 */
[----:B-1----:R-:W3:Y:S04]  /*16f60*/  LDL R22, [R1+0x6d0] ;  /* 0x0006d00001167983 */ /* 0x002ee80000100800 */
[----:B--2---:R-:W2:Y:S04]  /*16f70*/  LDL R21, [R1+0x6d8] ;  /* 0x0006d80001157983 */ /* 0x004ea80000100800 */
[----:B------:R-:W2:Y:S01]  /*16f80*/  LDL R11, [R1+0x6c4] ;  /* 0x0006c400010b7983 */ /* 0x000ea20000100800 */
[----:B----4-:R-:W-:-:S03]  /*16f90*/  IADD3 R16, P2, R4, UR4, RZ ;  /* 0x0000000404107c10 */ /* 0x010fc6000ff5e0ff */
[----:B------:R-:W4:Y:S01]  /*16fa0*/  LDL R4, [R1+0x6bc] ;  /* 0x0006bc0001047983 */ /* 0x000f220000100800 */
[----:B------:R-:W-:-:S05]  /*16fb0*/  IADD3.X R19, R5, UR61, RZ, P1, !PT ;  /* 0x0000003d05137c10 */ /* 0x000fca0008ffe4ff */
[----:B------:R1:W4:Y:S01]  /*16fc0*/  LDG.E.U8 R131, desc[UR6][R18.64] ;  /* 0x0000000612837981 */ /* 0x000322000c1e1100 */
[----:B---3--:R-:W-:Y:S02]  /*16fd0*/  IADD3 R14, P1, R2, UR4, RZ ;  /* 0x00000004020e7c10 */ /* 0x008fe4000ff3e0ff */
[----:B------:R-:W-:-:S05]  /*16fe0*/  IADD3.X R17, R0, UR61, RZ, P2, !PT ;  /* 0x0000003d00117c10 */ /* 0x000fca00097fe4ff */
[----:B------:R3:W4:Y:S01]  /*16ff0*/  LDG.E.U8 R101, desc[UR6][R16.64] ;  /* 0x0000000610657981 */ /* 0x000722000c1e1100 */
[----:B0-----:R-:W-:Y:S02]  /*17000*/  IADD3 R12, P2, R25, UR4, RZ ;  /* 0x00000004190c7c10 */ /* 0x001fe4000ff5e0ff */
[----:B------:R-:W-:Y:S02]  /*17010*/  IADD3.X R15, R24, UR61, RZ, P1, !PT ;  /* 0x0000003d180f7c10 */ /* 0x000fe40008ffe4ff */
[----:B------:R-:W-:-:S03]  /*17020*/  IADD3.X R13, R8, UR61, RZ, P2, !PT ;  /* 0x0000003d080d7c10 */ /* 0x000fc600097fe4ff */
[----:B------:R-:W4:Y:S04]  /*17030*/  LDG.E.U8 R71, desc[UR6][R14.64] ;  /* 0x000000060e477981 */ /* 0x000f28000c1e1100 */
[----:B------:R2:W4:Y:S04]  /*17040*/  LDG.E.U8 R41, desc[UR6][R12.64] ;  /* 0x000000060c297981 */ /* 0x000528000c1e1100 */
[----:B------:R-:W-:Y:S04]  /*17050*/  STL [R1+0x11ac], R103 ;  /* 0x0011ac6701007387 */ /* 0x000fe80000100800 */
[----:B------:R-:W4:Y:S04]  /*17060*/  LDL R10, [R1+0x6cc] ;  /* 0x0006cc00010a7983 */ /* 0x000f280000100800 */
[----:B------:R-:W4:Y:S04]  /*17070*/  LDL R2, [R1+0x6d4] ;  /* 0x0006d40001027983 */ /* 0x000f280000100800 */
[----:B------:R-:W4:Y:S04]  /*17080*/  LDL R5, [R1+0x6e0] ;  /* 0x0006e00001057983 */ /* 0x000f280000100800 */
[----:B------:R-:W4:Y:S01]  /*17090*/  LDL R0, [R1+0x6dc] ;  /* 0x0006dc0001007983 */ /* 0x000f220000100800 */
[----:B------:R-:W-:-:S02]  /*170a0*/  IADD3 R6, P1, R23, UR4, RZ ;  /* 0x0000000417067c10 */ /* 0x000fc4000ff3e0ff */
[----:B-1----:R-:W-:Y:S02]  /*170b0*/  IADD3 R18, P2, R20, UR4, RZ ;  /* 0x0000000414127c10 */ /* 0x002fe4000ff5e0ff */
[----:B------:R-:W-:Y:S02]  /*170c0*/  IADD3.X R7, R9, UR61, RZ, P1, !PT ;  /* 0x0000003d09077c10 */ /* 0x000fe40008ffe4ff */
[----:B---3--:R-:W-:-:S03]  /*170d0*/  IADD3 R16, P1, R3, UR4, RZ ;  /* 0x0000000403107c10 */ /* 0x008fc6000ff3e0ff */
[----:B------:R0:W3:Y:S01]  /*170e0*/  LDG.E.U8 R23, desc[UR6][R6.64] ;  /* 0x0000000606177981 */ /* 0x0000e2000c1e1100 */
[----:B--2---:R-:W-:Y:S02]  /*170f0*/  IADD3 R12, P3, R21, UR4, RZ ;  /* 0x00000004150c7c10 */ /* 0x004fe4000ff7e0ff */
[----:B------:R-:W-:-:S05]  /*17100*/  IADD3.X R17, R11, UR61, RZ, P1, !PT ;  /* 0x0000003d0b117c10 */ /* 0x000fca0008ffe4ff */
[----:B------:R-:W2:Y:S04]  /*17110*/  LDG.E.U8 R21, desc[UR6][R16.64] ;  /* 0x0000000610157981 */ /* 0x000ea8000c1e1100 */
[----:B----4-:R-:W-:Y:S04]  /*17120*/  STL [R1+0x11b0], R131 ;  /* 0x0011b08301007387 */ /* 0x010fe80000100800 */
[----:B------:R-:W-:Y:S01]  /*17130*/  STL [R1+0x264], R28 ;  /* 0x0002641c01007387 */ /* 0x000fe20000100800 */
[----:B------:R-:W-:Y:S02]  /*17140*/  IADD3.X R19, R4, UR61, RZ, P2, !PT ;  /* 0x0000003d04137c10 */ /* 0x000fe400097fe4ff */
[----:B------:R-:W-:-:S03]  /*17150*/  IADD3 R14, P2, R22, UR4, RZ ;  /* 0x00000004160e7c10 */ /* 0x000fc6000ff5e0ff */
[----:B------:R-:W4:Y:S04]  /*17160*/  LDG.E.U8 R22, desc[UR6][R18.64] ;  /* 0x0000000612167981 */ /* 0x000f28000c1e1100 */
[----:B------:R-:W-:Y:S04]  /*17170*/  STL [R1+0x11b4], R101 ;  /* 0x0011b46501007387 */ /* 0x000fe80000100800 */
[----:B------:R-:W3:Y:S04]  /*17180*/  LDL R8, [R1+0x6e8] ;  /* 0x0006e80001087983 */ /* 0x000ee80000100800 */
[----:B------:R-:W-:Y:S04]  /*17190*/  STL [R1+0x3ec], R27 ;  /* 0x0003ec1b01007387 */ /* 0x000fe80000100800 */
[----:B------:R-:W-:Y:S04]  /*171a0*/  STL [R1+0x11b8], R71 ;  /* 0x0011b84701007387 */ /* 0x000fe80000100800 */
[----:B------:R-:W-:Y:S04]  /*171b0*/  STL [R1+0x11bc], R41 ;  /* 0x0011bc2901007387 */ /* 0x000fe80000100800 */
[----:B------:R-:W-:Y:S04]  /*171c0*/  STL [R1+0x510], R26 ;  /* 0x0005101a01007387 */ /* 0x000fe80000100800 */
[----:B------:R-:W2:Y:S04]  /*171d0*/  LDL R20, [R1+0x6f0] ;  /* 0x0006f00001147983 */ /* 0x000ea80000100800 */
[----:B------:R-:W4:Y:S01]  /*171e0*/  LDL R3, [R1+0x6e4] ;  /* 0x0006e40001037983 */ /* 0x000f220000100800 */
[----:B------:R-:W-:-:S03]  /*171f0*/  IADD3.X R15, R10, UR61, RZ, P2, !PT ;  /* 0x0000003d0a0f7c10 */ /* 0x000fc600097fe4ff */
[----:B------:R-:W4:Y:S01]  /*17200*/  LDL R4, [R1+0x6ec] ;  /* 0x0006ec0001047983 */ /* 0x000f220000100800 */
[----:B------:R-:W-:Y:S02]  /*17210*/  IADD3.X R13, R2, UR61, RZ, P3, !PT ;  /* 0x0000003d020d7c10 */ /* 0x000fe40009ffe4ff */
[----:B0-----:R-:W-:Y:S01]  /*17220*/  IADD3 R6, P1, R5, UR4, RZ ;  /* 0x0000000405067c10 */ /* 0x001fe2000ff3e0ff */
[----:B------:R-:W4:Y:S04]  /*17230*/  LDG.E.U8 R133, desc[UR6][R14.64] ;  /* 0x000000060e857981 */ /* 0x000f28000c1e1100 */
[----:B------:R3:W4:Y:S01]  /*17240*/  LDG.E.U8 R130, desc[UR6][R12.64] ;  /* 0x000000060c827981 */ /* 0x000722000c1e1100 */
[----:B------:R-:W-:-:S03]  /*17250*/  IADD3.X R7, R0, UR61, RZ, P1, !PT ;  /* 0x0000003d00077c10 */ /* 0x000fc60008ffe4ff */
[----:B------:R-:W4:Y:S04]  /*17260*/  LDL R9, [R1+0x6f8] ;  /* 0x0006f80001097983 */ /* 0x000f280000100800 */
[----:B------:R2:W4:Y:S04]  /*17270*/  LDG.E.U8 R100, desc[UR6][R6.64] ;  /* 0x0000000606647981 */ /* 0x000528000c1e1100 */
[----:B------:R-:W4:Y:S04]  /*17280*/  LDL R5, [R1+0x6f4] ;  /* 0x0006f40001057983 */ /* 0x000f280000100800 */
[----:B------:R-:W4:Y:S04]  /*17290*/  LDL R19, [R1+0x700] ;  /* 0x0007000001137983 */ /* 0x000f280000100800 */
[----:B------:R-:W4:Y:S04]  /*172a0*/  LDL R2, [R1+0x6fc] ;  /* 0x0006fc0001027983 */ /* 0x000f280000100800 */
[----:B------:R-:W4:Y:S04]  /*172b0*/  LDL R11, [R1+0x710] ;  /* 0x00071000010b7983 */ /* 0x000f280000100800 */
[----:B------:R-:W4:Y:S04]  /*172c0*/  LDL R18, [R1+0x708] ;  /* 0x0007080001127983 */ /* 0x000f280000100800 */
[----:B------:R-:W4:Y:S01]  /*172d0*/  LDL R0, [R1+0x704] ;  /* 0x0007040001007983 */ /* 0x000f220000100800 */
[----:B---3--:R-:W-:-:S02]  /*172e0*/  IADD3 R12, P1, R8, UR4, RZ ;  /* 0x00000004080c7c10 */ /* 0x008fc4000ff3e0ff */
[----:B--2---:R-:W-:Y:S02]  /*172f0*/  IADD3 R6, P2, R20, UR4, RZ ;  /* 0x0000000414067c10 */ /* 0x004fe4000ff5e0ff */
[----:B----4-:R-:W-:Y:S02]  /*17300*/  IADD3.X R13, R3, UR61, RZ, P1, !PT ;  /* 0x0000003d030d7c10 */ /* 0x010fe40008ffe4ff */
[----:B------:R-:W-:-:S03]  /*17310*/  IADD3.X R7, R4, UR61, RZ, P2, !PT ;  /* 0x0000003d04077c10 */ /* 0x000fc600097fe4ff */
[----:B------:R0:W2:Y:S04]  /*17320*/  LDG.E.U8 R70, desc[UR6][R12.64] ;  /* 0x000000060c467981 */ /* 0x0000a8000c1e1100 */
[----:B------:R1:W3:Y:S04]  /*17330*/  LDG.E.U8 R40, desc[UR6][R6.64] ;  /* 0x0000000606287981 */ /* 0x0002e8000c1e1100 */
[----:B------:R-:W-:Y:S04]  /*17340*/  STL [R1+0x11c0], R133 ;  /* 0x0011c08501007387 */ /* 0x000fe80000100800 */
[----:B------:R-:W-:Y:S04]  /*17350*/  STL [R1+0x11c4], R130 ;  /* 0x0011c48201007387 */ /* 0x000fe80000100800 */
[----:B------:R-:W4:Y:S04]  /*17360*/  LDL R10, [R1+0x70c] ;  /* 0x00070c00010a7983 */ /* 0x000f280000100800 */
[----:B------:R-:W4:Y:S04]  /*17370*/  LDL R17, [R1+0x718] ;  /* 0x0007180001117983 */ /* 0x000f280000100800 */
[----:B------:R-:W4:Y:S04]  /*17380*/  LDL R8, [R1+0x720] ;  /* 0x0007200001087983 */ /* 0x000f280000100800 */
[----:B------:R-:W-:Y:S04]  /*17390*/  STL [R1+0x11c8], R100 ;  /* 0x0011c86401007387 */ /* 0x000fe80000100800 */
[----:B------:R-:W4:Y:S04]  /*173a0*/  LDL R3, [R1+0x714] ;  /* 0x0007140001037983 */ /* 0x000f280000100800 */
[----:B------:R1:W-:Y:S04]  /*173b0*/  STL [R1+0x260], R23 ;  /* 0x0002601701007387 */ /* 0x0003e80000100800 */
[----:B------:R-:W4:Y:S01]  /*173c0*/  LDL R4, [R1+0x71c] ;  /* 0x00071c0001047983 */ /* 0x000f220000100800 */
[----:B------:R-:W-:-:S03]  /*173d0*/  IADD3 R14, P1, R9, UR4, RZ ;  /* 0x00000004090e7c10 */ /* 0x000fc6000ff3e0ff */
[----:B------:R-:W4:Y:S01]  /*173e0*/  LDL R9, [R1+0x728] ;  /* 0x0007280001097983 */ /* 0x000f220000100800 */
[----:B------:R-:W-:Y:S02]  /*173f0*/  IADD3.X R15, R5, UR61, RZ, P1, !PT ;  /* 0x0000003d050f7c10 */ /* 0x000fe40008ffe4ff */
[----:B0-----:R-:W-:Y:S01]  /*17400*/  IADD3 R12, P2, R19, UR4, RZ ;  /* 0x00000004130c7c10 */ /* 0x001fe2000ff5e0ff */
[----:B------:R0:W-:Y:S03]  /*17410*/  STL [R1+0x3c8], R22 ;  /* 0x0003c81601007387 */ /* 0x0001e60000100800 */
[----:B------:R-:W-:Y:S01]  /*17420*/  IADD3.X R13, R2, UR61, RZ, P2, !PT ;  /* 0x0000003d020d7c10 */ /* 0x000fe200097fe4ff */
[----:B-1----:R1:W4:Y:S01]  /*17430*/  LDG.E.U8 R23, desc[UR6][R14.64] ;  /* 0x000000060e177981 */ /* 0x002322000c1e1100 */
[----:B------:R-:W-:-:S03]  /*17440*/  IADD3 R6, P1, R18, UR4, RZ ;  /* 0x0000000412067c10 */ /* 0x000fc6000ff3e0ff */
[----:B0-----:R0:W4:Y:S01]  /*17450*/  LDG.E.U8 R22, desc[UR6][R12.64] ;  /* 0x000000060c167981 */ /* 0x001122000c1e1100 */
[----:B-1----:R-:W-:Y:S02]  /*17460*/  IADD3 R14, P2, R11, UR4, RZ ;  /* 0x000000040b0e7c10 */ /* 0x002fe4000ff5e0ff */
[----:B------:R-:W-:-:S05]  /*17470*/  IADD3.X R7, R0, UR61, RZ, P1, !PT ;  /* 0x0000003d00077c10 */ /* 0x000fca0008ffe4ff */
[----:B------:R1:W4:Y:S04]  /*17480*/  LDG.E.U8 R20, desc[UR6][R6.64] ;  /* 0x0000000606147981 */ /* 0x000328000c1e1100 */
[----:B--2---:R-:W-:Y:S04]  /*17490*/  STL [R1+0x11cc], R70 ;  /* 0x0011cc4601007387 */ /* 0x004fe80000100800 */
[----:B------:R-:W2:Y:S04]  /*174a0*/  LDL R16, [R1+0x730] ;  /* 0x0007300001107983 */ /* 0x000ea80000100800 */
[----:B------:R-:W2:Y:S04]  /*174b0*/  LDL R5, [R1+0x724] ;  /* 0x0007240001057983 */ /* 0x000ea80000100800 */
[----:B------:R1:W-:Y:S04]  /*174c0*/  STL [R1+0x4f8], R21 ;  /* 0x0004f81501007387 */ /* 0x0003e80000100800 */
[----:B---3--:R-:W-:Y:S01]  /*174d0*/  STL [R1+0x11d0], R40 ;  /* 0x0011d02801007387 */ /* 0x008fe20000100800 */
[----:B----4-:R-:W-:-:S03]  /*174e0*/  IADD3.X R15, R10, UR61, RZ, P2, !PT ;  /* 0x0000003d0a0f7c10 */ /* 0x010fc600097fe4ff */
[----:B------:R-:W3:Y:S01]  /*174f0*/  LDL R2, [R1+0x72c] ;  /* 0x00072c0001027983 */ /* 0x000ee20000100800 */
[----:B0-----:R-:W-:-:S03]  /*17500*/  IADD3 R12, P1, R17, UR4, RZ ;  /* 0x00000004110c7c10 */ /* 0x001fc6000ff3e0ff */
[----:B-1----:R0:W4:Y:S04]  /*17510*/  LDG.E.U8 R21, desc[UR6][R14.64] ;  /* 0x000000060e157981 */ /* 0x002128000c1e1100 */
[----:B------:R-:W4:Y:S01]  /*17520*/  LDL R19, [R1+0x738] ;  /* 0x0007380001137983 */ /* 0x000f220000100800 */
[----:B------:R-:W-:-:S03]  /*17530*/  IADD3.X R13, R3, UR61, RZ, P1, !PT ;  /* 0x0000003d030d7c10 */ /* 0x000fc60008ffe4ff */
[----:B------:R-:W4:Y:S04]  /*17540*/  LDL R0, [R1+0x734] ;  /* 0x0007340001007983 */ /* 0x000f280000100800 */
[----:B------:R2:W4:Y:S01]  /*17550*/  LDG.E.U8 R129, desc[UR6][R12.64] ;  /* 0x000000060c817981 */ /* 0x000522000c1e1100 */
[----:B------:R-:W-:-:S03]  /*17560*/  IADD3 R6, P2, R8, UR4, RZ ;  /* 0x0000000408067c10 */ /* 0x000fc6000ff5e0ff */
[----:B------:R-:W4:Y:S01]  /*17570*/  LDL R11, [R1+0x740] ;  /* 0x00074000010b7983 */ /* 0x000f220000100800 */
[----:B------:R-:W-:Y:S02]  /*17580*/  IADD3.X R7, R4, UR61, RZ, P2, !PT ;  /* 0x0000003d04077c10 */ /* 0x000fe400097fe4ff */
[----:B0-----:R-:W-:Y:S01]  /*17590*/  IADD3 R14, P1, R9, UR4, RZ ;  /* 0x00000004090e7c10 */ /* 0x001fe2000ff3e0ff */
[----:B------:R-:W4:Y:S04]  /*175a0*/  LDL R8, [R1+0x73c] ;  /* 0x00073c0001087983 */ /* 0x000f280000100800 */
[----:B------:R-:W4:Y:S04]  /*175b0*/  LDG.E.U8 R99, desc[UR6][R6.64] ;  /* 0x0000000606637981 */ /* 0x000f28000c1e1100 */
[----:B------:R-:W4:Y:S04]  /*175c0*/  LDL R10, [R1+0x748] ;  /* 0x00074800010a7983 */ /* 0x000f280000100800 */
[----:B------:R-:W4:Y:S04]  /*175d0*/  LDL R18, [R1+0x750] ;  /* 0x0007500001127983 */ /* 0x000f280000100800 */
[----:B------:R-:W4:Y:S01]  /*175e0*/  LDL R3, [R1+0x744] ;  /* 0x0007440001037983 */ /* 0x000f220000100800 */
[----:B--2---:R-:W-:-:S02]  /*175f0*/  IADD3 R12, P2, R16, UR4, RZ ;  /* 0x00000004100c7c10 */ /* 0x004fc4000ff5e0ff */
[----:B------:R-:W-:-:S05]  /*17600*/  IADD3.X R15, R5, UR61, RZ, P1, !PT ;  /* 0x0000003d050f7c10 */ /* 0x000fca0008ffe4ff */
[----:B------:R0:W2:Y:S01]  /*17610*/  LDG.E.U8 R69, desc[UR6][R14.64] ;  /* 0x000000060e457981 */ /* 0x0000a2000c1e1100 */
[----:B---3--:R-:W-:-:S05]  /*17620*/  IADD3.X R13, R2, UR61, RZ, P2, !PT ;  /* 0x0000003d020d7c10 */ /* 0x008fca00097fe4ff */
[----:B------:R1:W3:Y:S04]  /*17630*/  LDG.E.U8 R39, desc[UR6][R12.64] ;  /* 0x000000060c277981 */ /* 0x0002e8000c1e1100 */
[----:B----4-:R4:W-:Y:S04]  /*17640*/  STL [R1+0x11d4], R21 ;  /* 0x0011d41501007387 */ /* 0x0109e80000100800 */
[----:B------:R-:W3:Y:S04]  /*17650*/  LDL R9, [R1+0x74c] ;  /* 0x00074c0001097983 */ /* 0x000ee80000100800 */
[----:B------:R-:W3:Y:S04]  /*17660*/  LDL R17, [R1+0x758] ;  /* 0x0007580001117983 */ /* 0x000ee80000100800 */
[----:B------:R-:W3:Y:S04]  /*17670*/  LDL R4, [R1+0x760] ;  /* 0x0007600001047983 */ /* 0x000ee80000100800 */
[----:B------:R-:W-:Y:S04]  /*17680*/  STL [R1+0x11d8], R129 ;  /* 0x0011d88101007387 */ /* 0x000fe80000100800 */
[----:B------:R-:W3:Y:S04]  /*17690*/  LDL R16, [R1+0x754] ;  /* 0x0007540001107983 */ /* 0x000ee80000100800 */
[----:B------:R-:W3:Y:S04]  /*176a0*/  LDL R5, [R1+0x768] ;  /* 0x0007680001057983 */ /* 0x000ee80000100800 */
[----:B------:R-:W-:Y:S04]  /*176b0*/  STL [R1+0x25c], R23 ;  /* 0x00025c1701007387 */ /* 0x000fe80000100800 */
[----:B------:R-:W-:Y:S04]  /*176c0*/  STL [R1+0x11dc], R99 ;  /* 0x0011dc6301007387 */ /* 0x000fe80000100800 */
[----:B------:R-:W3:Y:S01]  /*176d0*/  LDL R2, [R1+0x75c] ;  /* 0x00075c0001027983 */ /* 0x000ee20000100800 */
[----:B------:R-:W-:-:S02]  /*176e0*/  IADD3 R6, P1, R19, UR4, RZ ;  /* 0x0000000413067c10 */ /* 0x000fc4000ff3e0ff */
[----:B0-----:R-:W-:Y:S01]  /*176f0*/  IADD3 R14, P2, R11, UR4, RZ ;  /* 0x000000040b0e7c10 */ /* 0x001fe2000ff5e0ff */
[----:B------:R-:W-:Y:S01]  /*17700*/  STL [R1+0x3ac], R22 ;  /* 0x0003ac1601007387 */ /* 0x000fe20000100800 */
[----:B------:R-:W-:Y:S02]  /*17710*/  IADD3.X R7, R0, UR61, RZ, P1, !PT ;  /* 0x0000003d00077c10 */ /* 0x000fe40008ffe4ff */
[----:B------:R-:W-:Y:S02]  /*17720*/  IADD3.X R15, R8, UR61, RZ, P2, !PT ;  /* 0x0000003d080f7c10 */ /* 0x000fe400097fe4ff */
[----:B-1----:R-:W-:Y:S01]  /*17730*/  IADD3 R12, P1, R10, UR4, RZ ;  /* 0x000000040a0c7c10 */ /* 0x002fe2000ff3e0ff */
[----:B----4-:R0:W4:Y:S03]  /*17740*/  LDG.E.U8 R21, desc[UR6][R6.64] ;  /* 0x0000000606157981 */ /* 0x010126000c1e1100 */
[----:B------:R-:W-:-:S05]  /*17750*/  IADD3.X R13, R3, UR61, RZ, P1, !PT ;  /* 0x0000003d030d7c10 */ /* 0x000fca0008ffe4ff */
[----:B------:R-:W4:Y:S01]  /*17760*/  LDG.E.U8 R19, desc[UR6][R12.64] ;  /* 0x000000060c137981 */ /* 0x000f22000c1e1100 */
[----:B0-----:R-:W-:-:S03]  /*17770*/  IADD3 R6, P2, R18, UR4, RZ ;  /* 0x0000000412067c10 */ /* 0x001fc6000ff5e0ff */
[----:B--2---:R-:W-:Y:S04]  /*17780*/  STL [R1+0x11e0], R69 ;  /* 0x0011e04501007387 */ /* 0x004fe80000100800 */
[----:B------:R-:W2:Y:S04]  /*17790*/  LDL R11, [R1+0x770] ;  /* 0x00077000010b7983 */ /* 0x000ea80000100800 */
[----:B------:R-:W4:Y:S04]  /*177a0*/  LDL R0, [R1+0x764] ;  /* 0x0007640001007983 */ /* 0x000f280000100800 */
[----:B------:R0:W-:Y:S04]  /*177b0*/  STL [R1+0x4e0], R20 ;  /* 0x0004e01401007387 */ /* 0x0001e80000100800 */
[----:B---3--:R-:W-:Y:S04]  /*177c0*/  STL [R1+0x11e4], R39 ;  /* 0x0011e42701007387 */ /* 0x008fe80000100800 */
[----:B------:R-:W3:Y:S01]  /*177d0*/  LDL R10, [R1+0x778] ;  /* 0x00077800010a7983 */ /* 0x000ee20000100800 */
[----:B------:R-:W-:-:S03]  /*177e0*/  IADD3.X R7, R9, UR61, RZ, P2, !PT ;  /* 0x0000003d09077c10 */ /* 0x000fc600097fe4ff */
[----:B------:R-:W3:Y:S04]  /*177f0*/  LDL R8, [R1+0x76c] ;  /* 0x00076c0001087983 */ /* 0x000ee80000100800 */
[----:B------:R-:W3:Y:S04]  /*17800*/  LDL R3, [R1+0x774] ;  /* 0x0007740001037983 */ /* 0x000ee80000100800 */
[----:B0-----:R0:W3:Y:S04]  /*17810*/  LDG.E.U8 R20, desc[UR6][R14.64] ;  /* 0x000000060e147981 */ /* 0x0010e8000c1e1100 */
[----:B------:R1:W3:Y:S04]  /*17820*/  LDG.E.U8 R22, desc[UR6][R6.64] ;  /* 0x0000000606167981 */ /* 0x0002e8000c1e1100 */
[----:B------:R-:W3:Y:S01]  /*17830*/  LDL R18, [R1+0x780] ;  /* 0x0007800001127983 */ /* 0x000ee20000100800 */
[----:B0-----:R-:W-:-:S03]  /*17840*/  IADD3 R14, P1, R17, UR4, RZ ;  /* 0x00000004110e7c10 */ /* 0x001fc6000ff3e0ff */
[----:B------:R-:W3:Y:S01]  /*17850*/  LDL R9, [R1+0x788] ;  /* 0x0007880001097983 */ /* 0x000ee20000100800 */
[----:B------:R-:W-:-:S05]  /*17860*/  IADD3.X R15, R16, UR61, RZ, P1, !PT ;  /* 0x0000003d100f7c10 */ /* 0x000fca0008ffe4ff */
[----:B------:R2:W3:Y:S01]  /*17870*/  LDG.E.U8 R128, desc[UR6][R14.64] ;  /* 0x000000060e807981 */ /* 0x0004e2000c1e1100 */
[----:B------:R-:W-:Y:S02]  /*17880*/  IADD3 R12, P2, R4, UR4, RZ ;  /* 0x00000004040c7c10 */ /* 0x000fe4000ff5e0ff */
[----:B-1----:R-:W-:Y:S01]  /*17890*/  IADD3 R6, P1, R5, UR4, RZ ;  /* 0x0000000405067c10 */ /* 0x002fe2000ff3e0ff */
[----:B------:R-:W3:Y:S01]  /*178a0*/  LDL R4, [R1+0x77c] ;  /* 0x00077c0001047983 */ /* 0x000ee20000100800 */
[----:B------:R-:W-:-:S05]  /*178b0*/  IADD3.X R13, R2, UR61, RZ, P2, !PT ;  /* 0x0000003d020d7c10 */ /* 0x000fca00097fe4ff */
[----:B------:R3:W3:Y:S01]  /*178c0*/  LDG.E.U8 R98, desc[UR6][R12.64] ;  /* 0x000000060c627981 */ /* 0x0006e2000c1e1100 */
[----:B--2---:R-:W-:Y:S02]  /*178d0*/  IADD3 R14, P2, R11, UR4, RZ ;  /* 0x000000040b0e7c10 */ /* 0x004fe4000ff5e0ff */
[----:B----4-:R-:W-:-:S05]  /*178e0*/  IADD3.X R7, R0, UR61, RZ, P1, !PT ;  /* 0x0000003d00077c10 */ /* 0x010fca0008ffe4ff */
[----:B------:R0:W2:Y:S01]  /*178f0*/  LDG.E.U8 R68, desc[UR6][R6.64] ;  /* 0x0000000606447981 */ /* 0x0000a2000c1e1100 */
[----:B---3--:R-:W-:Y:S02]  /*17900*/  IADD3 R12, P1, R10, UR4, RZ ;  /* 0x000000040a0c7c10 */ /* 0x008fe4000ff3e0ff */
[----:B------:R-:W-:Y:S02]  /*17910*/  IADD3.X R15, R8, UR61, RZ, P2, !PT ;  /* 0x0000003d080f7c10 */ /* 0x000fe400097fe4ff */
[----:B------:R-:W-:-:S03]  /*17920*/  IADD3.X R13, R3, UR61, RZ, P1, !PT ;  /* 0x0000003d030d7c10 */ /* 0x000fc60008ffe4ff */
[----:B------:R1:W3:Y:S04]  /*17930*/  LDG.E.U8 R38, desc[UR6][R14.64] ;  /* 0x000000060e267981 */ /* 0x0002e8000c1e1100 */
[----:B------:R-:W4:Y:S04]  /*17940*/  LDG.E.U8 R252, desc[UR6][R12.64] ;  /* 0x000000060cfc7981 */ /* 0x000f28000c1e1100 */
[----:B------:R-:W-:Y:S04]  /*17950*/  STL [R1+0x11e8], R22 ;  /* 0x0011e81601007387 */ /* 0x000fe80000100800 */
[----:B------:R-:W4:Y:S04]  /*17960*/  LDL R17, [R1+0x790] ;  /* 0x0007900001117983 */ /* 0x000f280000100800 */
[----:B------:R-:W4:Y:S04]  /*17970*/  LDL R5, [R1+0x784] ;  /* 0x0007840001057983 */ /* 0x000f280000100800 */
[----:B------:R-:W4:Y:S04]  /*17980*/  LDL R16, [R1+0x798] ;  /* 0x0007980001107983 */ /* 0x000f280000100800 */
[----:B------:R-:W4:Y:S04]  /*17990*/  LDL R2, [R1+0x78c] ;  /* 0x00078c0001027983 */ /* 0x000f280000100800 */
[----:B------:R-:W-:Y:S04]  /*179a0*/  STL [R1+0x11ec], R128 ;  /* 0x0011ec8001007387 */ /* 0x000fe80000100800 */
[----:B------:R-:W4:Y:S04]  /*179b0*/  LDL R0, [R1+0x794] ;  /* 0x0007940001007983 */ /* 0x000f280000100800 */
[----:B------:R-:W4:Y:S04]  /*179c0*/  LDL R11, [R1+0x7a0] ;  /* 0x0007a000010b7983 */ /* 0x000f280000100800 */
[----:B------:R-:W-:Y:S04]  /*179d0*/  STL [R1+0x11f0], R98 ;  /* 0x0011f06201007387 */ /* 0x000fe80000100800 */
[----:B------:R-:W-:Y:S04]  /*179e0*/  STL [R1+0x258], R21 ;  /* 0x0002581501007387 */ /* 0x000fe80000100800 */
[----:B------:R-:W4:Y:S01]  /*179f0*/  LDL R8, [R1+0x79c] ;  /* 0x00079c0001087983 */ /* 0x000f220000100800 */
[----:B0-----:R-:W-:-:S03]  /*17a00*/  IADD3 R6, P2, R18, UR4, RZ ;  /* 0x0000000412067c10 */ /* 0x001fc6000ff5e0ff */
[----:B------:R-:W4:Y:S04]  /*17a10*/  LDL R10, [R1+0x7a8] ;  /* 0x0007a800010a7983 */ /* 0x000f280000100800 */
[----:B------:R-:W-:Y:S01]  /*17a20*/  STL [R1+0x38c], R20 ;  /* 0x00038c1401007387 */ /* 0x000fe20000100800 */
[----:B-1----:R-:W-:Y:S02]  /*17a30*/  IADD3 R14, P1, R9, UR4, RZ ;  /* 0x00000004090e7c10 */ /* 0x002fe4000ff3e0ff */
[----:B------:R-:W-:Y:S01]  /*17a40*/  IADD3.X R7, R4, UR61, RZ, P2, !PT ;  /* 0x0000003d04077c10 */ /* 0x000fe200097fe4ff */
[----:B--2---:R-:W-:Y:S04]  /*17a50*/  STL [R1+0x11f4], R68 ;  /* 0x0011f44401007387 */ /* 0x004fe80000100800 */
[----:B------:R-:W2:Y:S04]  /*17a60*/  LDL R3, [R1+0x7b0] ;  /* 0x0007b00001037983 */ /* 0x000ea80000100800 */
[----:B------:R-:W2:Y:S04]  /*17a70*/  LDL R18, [R1+0x7a4] ;  /* 0x0007a40001127983 */ /* 0x000ea80000100800 */
[----:B------:R0:W-:Y:S04]  /*17a80*/  STL [R1+0x4c8], R19 ;  /* 0x0004c81301007387 */ /* 0x0001e80000100800 */
[----:B---3--:R-:W-:Y:S04]  /*17a90*/  STL [R1+0x11f8], R38 ;  /* 0x0011f82601007387 */ /* 0x008fe80000100800 */
[----:B------:R-:W3:Y:S04]  /*17aa0*/  LDL R4, [R1+0x7b8] ;  /* 0x0007b80001047983 */ /* 0x000ee80000100800 */
[----:B------:R-:W3:Y:S04]  /*17ab0*/  LDL R9, [R1+0x7ac] ;  /* 0x0007ac0001097983 */ /* 0x000ee80000100800 */
[----:B----4-:R-:W-:Y:S01]  /*17ac0*/  STL [R1+0x1310], R252 ;  /* 0x001310fc01007387 */ /* 0x010fe20000100800 */
[----:B------:R-:W-:-:S03]  /*17ad0*/  IADD3 R12, P2, R17, UR4, RZ ;  /* 0x00000004110c7c10 */ /* 0x000fc6000ff5e0ff */
[----:B------:R-:W4:Y:S01]  /*17ae0*/  LDL R17, [R1+0x7b4] ;  /* 0x0007b40001117983 */ /* 0x000f220000100800 */
[----:B------:R-:W-:-:S03]  /*17af0*/  IADD3.X R15, R5, UR61, RZ, P1, !PT ;  /* 0x0000003d050f7c10 */ /* 0x000fc60008ffe4ff */
[----:B0-----:R0:W4:Y:S01]  /*17b00*/  LDG.E.U8 R19, desc[UR6][R6.64] ;  /* 0x0000000606137981 */ /* 0x001122000c1e1100 */
[----:B------:R-:W-:-:S03]  /*17b10*/  IADD3.X R13, R2, UR61, RZ, P2, !PT ;  /* 0x0000003d020d7c10 */ /* 0x000fc600097fe4ff */
[----:B------:R1:W4:Y:S04]  /*17b20*/  LDG.E.U8 R68, desc[UR6][R14.64] ;  /* 0x000000060e447981 */ /* 0x000328000c1e1100 */
[----:B------:R-:W4:Y:S01]  /*17b30*/  LDL R5, [R1+0x7c0] ;  /* 0x0007c00001057983 */ /* 0x000f220000100800 */
[----:B0-----:R-:W-:-:S03]  /*17b40*/  IADD3 R6, P1, R16, UR4, RZ ;  /* 0x0000000410067c10 */ /* 0x001fc6000ff3e0ff */
[----:B------:R-:W4:Y:S01]  /*17b50*/  LDL R2, [R1+0x7c8] ;  /* 0x0007c80001027983 */ /* 0x000f220000100800 */
[----:B------:R-:W-:-:S03]  /*17b60*/  IADD3.X R7, R0, UR61, RZ, P1, !PT ;  /* 0x0000003d00077c10 */ /* 0x000fc60008ffe4ff */
[----:B------:R0:W4:Y:S01]  /*17b70*/  LDG.E.U8 R0, desc[UR6][R12.64] ;  /* 0x000000060c007981 */ /* 0x000122000c1e1100 */
[----:B-1----:R-:W-:-:S03]  /*17b80*/  IADD3 R14, P2, R11, UR4, RZ ;  /* 0x000000040b0e7c10 */ /* 0x002fc6000ff5e0ff */
[----:B------:R2:W4:Y:S01]  /*17b90*/  LDG.E.U8 R127, desc[UR6][R6.64] ;  /* 0x00000006067f7981 */ /* 0x000522000c1e1100 */
[----:B------:R-:W-:-:S05]  /*17ba0*/  IADD3.X R15, R8, UR61, RZ, P2, !PT ;  /* 0x0000003d080f7c10 */ /* 0x000fca00097fe4ff */
[----:B------:R3:W4:Y:S01]  /*17bb0*/  LDG.E.U8 R97, desc[UR6][R14.64] ;  /* 0x000000060e617981 */ /* 0x000722000c1e1100 */
[----:B0-----:R-:W-:Y:S02]  /*17bc0*/  IADD3 R12, P1, R10, UR4, RZ ;  /* 0x000000040a0c7c10 */ /* 0x001fe4000ff3e0ff */
[----:B--2---:R-:W-:Y:S02]  /*17bd0*/  IADD3 R6, P2, R3, UR4, RZ ;  /* 0x0000000403067c10 */ /* 0x004fe4000ff5e0ff */
[----:B------:R-:W-:-:S05]  /*17be0*/  IADD3.X R13, R18, UR61, RZ, P1, !PT ;  /* 0x0000003d120d7c10 */ /* 0x000fca0008ffe4ff */
[----:B------:R0:W2:Y:S01]  /*17bf0*/  LDG.E.U8 R67, desc[UR6][R12.64] ;  /* 0x000000060c437981 */ /* 0x0000a2000c1e1100 */
[----:B---3--:R-:W-:Y:S02]  /*17c00*/  IADD3 R14, P1, R4, UR4, RZ ;  /* 0x00000004040e7c10 */ /* 0x008fe4000ff3e0ff */
[----:B------:R-:W-:-:S05]  /*17c10*/  IADD3.X R7, R9, UR61, RZ, P2, !PT ;  /* 0x0000003d09077c10 */ /* 0x000fca00097fe4ff */
[----:B------:R1:W3:Y:S01]  /*17c20*/  LDG.E.U8 R37, desc[UR6][R6.64] ;  /* 0x0000000606257981 */ /* 0x0002e2000c1e1100 */
[----:B----4-:R-:W-:-:S05]  /*17c30*/  IADD3.X R15, R17, UR61, RZ, P1, !PT ;  /* 0x0000003d110f7c10 */ /* 0x010fca0008ffe4ff */
[----:B------:R-:W4:Y:S04]  /*17c40*/  LDG.E.U8 R249, desc[UR6][R14.64] ;  /* 0x000000060ef97981 */ /* 0x000f28000c1e1100 */
[----:B------:R-:W-:Y:S04]  /*17c50*/  STL [R1+0x11fc], R68 ;  /* 0x0011fc4401007387 */ /* 0x000fe80000100800 */
[----:B------:R-:W4:Y:S04]  /*17c60*/  LDL R16, [R1+0x7bc] ;  /* 0x0007bc0001107983 */ /* 0x000f280000100800 */
[----:B------:R-:W4:Y:S04]  /*17c70*/  LDL R11, [R1+0x7d0] ;  /* 0x0007d000010b7983 */ /* 0x000f280000100800 */
[----:B------:R0:W-:Y:S04]  /*17c80*/  STL [R1+0x1200], R0 ;  /* 0x0012000001007387 */ /* 0x0001e80000100800 */
[----:B------:R-:W4:Y:S04]  /*17c90*/  LDL R10, [R1+0x7c4] ;  /* 0x0007c400010a7983 */ /* 0x000f280000100800 */
[----:B------:R-:W4:Y:S04]  /*17ca0*/  LDL R8, [R1+0x7d8] ;  /* 0x0007d80001087983 */ /* 0x000f280000100800 */
[----:B------:R-:W-:Y:S04]  /*17cb0*/  STL [R1+0x1204], R127 ;  /* 0x0012047f01007387 */ /* 0x000fe80000100800 */
[----:B------:R-:W4:Y:S04]  /*17cc0*/  LDL R3, [R1+0x7cc] ;  /* 0x0007cc0001037983 */ /* 0x000f280000100800 */
[----:B0-----:R-:W4:Y:S04]  /*17cd0*/  LDL R0, [R1+0x7e0] ;  /* 0x0007e00001007983 */ /* 0x001f280000100800 */
[----:B------:R-:W-:Y:S04]  /*17ce0*/  STL [R1+0x1208], R97 ;  /* 0x0012086101007387 */ /* 0x000fe80000100800 */
[----:B------:R-:W4:Y:S01]  /*17cf0*/  LDL R4, [R1+0x7d4] ;  /* 0x0007d40001047983 */ /* 0x000f220000100800 */
[----:B------:R-:W-:-:S03]  /*17d00*/  IADD3 R12, P2, R5, UR4, RZ ;  /* 0x00000004050c7c10 */ /* 0x000fc6000ff5e0ff */
[----:B------:R-:W4:Y:S04]  /*17d10*/  LDL R9, [R1+0x7e8] ;  /* 0x0007e80001097983 */ /* 0x000f280000100800 */
[----:B------:R0:W-:Y:S01]  /*17d20*/  STL [R1+0x378], R19 ;  /* 0x0003781301007387 */ /* 0x0001e20000100800 */
[----:B-1----:R-:W-:-:S03]  /*17d30*/  IADD3 R6, P1, R2, UR4, RZ ;  /* 0x0000000402067c10 */ /* 0x002fc6000ff3e0ff */
[----:B--2---:R-:W-:Y:S04]  /*17d40*/  STL [R1+0x120c], R67 ;  /* 0x00120c4301007387 */ /* 0x004fe80000100800 */
[----:B------:R-:W2:Y:S04]  /*17d50*/  LDL R5, [R1+0x7dc] ;  /* 0x0007dc0001057983 */ /* 0x000ea80000100800 */
[----:B---3--:R-:W-:Y:S04]  /*17d60*/  STL [R1+0x1210], R37 ;  /* 0x0012102501007387 */ /* 0x008fe80000100800 */
[----:B0-----:R-:W3:Y:S04]  /*17d70*/  LDL R19, [R1+0x7f0] ;  /* 0x0007f00001137983 */ /* 0x001ee80000100800 */
[----:B------:R-:W3:Y:S04]  /*17d80*/  LDL R2, [R1+0x7e4] ;  /* 0x0007e40001027983 */ /* 0x000ee80000100800 */
[----:B----4-:R-:W-:Y:S04]  /*17d90*/  STL [R1+0x1314], R249 ;  /* 0x001314f901007387 */ /* 0x010fe80000100800 */
[----:B------:R-:W4:Y:S01]  /*17da0*/  LDL R17, [R1+0x7ec] ;  /* 0x0007ec0001117983 */ /* 0x000f220000100800 */
[----:B------:R-:W-:-:S02]  /*17db0*/  IADD3.X R13, R16, UR61, RZ, P2, !PT ;  /* 0x0000003d100d7c10 */ /* 0x000fc400097fe4ff */
[----:B------:R-:W-:-:S03]  /*17dc0*/  IADD3.X R7, R10, UR61, RZ, P1, !PT ;  /* 0x0000003d0a077c10 */ /* 0x000fc60008ffe4ff */
[----:B------:R0:W4:Y:S04]  /*17dd0*/  LDG.E.U8 R20, desc[UR6][R12.64] ;  /* 0x000000060c147981 */ /* 0x000128000c1e1100 */
[----:B------:R1:W4:Y:S01]  /*17de0*/  LDG.E.U8 R98, desc[UR6][R6.64] ;  /* 0x0000000606627981 */ /* 0x000322000c1e1100 */
[----:B------:R-:W-:-:S03]  /*17df0*/  IADD3 R14, P2, R11, UR4, RZ ;  /* 0x000000040b0e7c10 */ /* 0x000fc6000ff5e0ff */
[----:B------:R-:W4:Y:S01]  /*17e00*/  LDL R18, [R1+0x7f8] ;  /* 0x0007f80001127983 */ /* 0x000f220000100800 */
[----:B0-----:R-:W-:Y:S02]  /*17e10*/  IADD3 R12, P1, R8, UR4, RZ ;  /* 0x00000004080c7c10 */ /* 0x001fe4000ff3e0ff */
[----:B------:R-:W-:Y:S01]  /*17e20*/  IADD3.X R15, R3, UR61, RZ, P2, !PT ;  /* 0x0000003d030f7c10 */ /* 0x000fe200097fe4ff */
[----:B------:R-:W4:Y:S04]  /*17e30*/  LDL R11, [R1+0x800] ;  /* 0x00080000010b7983 */ /* 0x000f280000100800 */
[----:B------:R-:W4:Y:S01]  /*17e40*/  LDL R8, [R1+0x7f4] ;  /* 0x0007f40001087983 */ /* 0x000f220000100800 */
[----:B------:R-:W-:-:S03]  /*17e50*/  IADD3.X R13, R4, UR61, RZ, P1, !PT ;  /* 0x0000003d040d7c10 */ /* 0x000fc60008ffe4ff */
[----:B------:R-:W4:Y:S04]  /*17e60*/  LDL R3, [R1+0x808] ;  /* 0x0008080001037983 */ /* 0x000f280000100800 */
[----:B------:R0:W4:Y:S04]  /*17e70*/  LDG.E.U8 R4, desc[UR6][R14.64] ;  /* 0x000000060e047981 */ /* 0x000128000c1e1100 */
[----:B------:R3:W4:Y:S01]  /*17e80*/  LDG.E.U8 R126, desc[UR6][R12.64] ;  /* 0x000000060c7e7981 */ /* 0x000722000c1e1100 */
[----:B-1----:R-:W-:Y:S02]  /*17e90*/  IADD3 R6, P2, R0, UR4, RZ ;  /* 0x0000000400067c10 */ /* 0x002fe4000ff5e0ff */
[----:B0-----:R-:W-:-:S02]  /*17ea0*/  IADD3 R14, P1, R9, UR4, RZ ;  /* 0x00000004090e7c10 */ /* 0x001fc4000ff3e0ff */
[----:B--2---:R-:W-:-:S05]  /*17eb0*/  IADD3.X R7, R5, UR61, RZ, P2, !PT ;  /* 0x0000003d05077c10 */ /* 0x004fca00097fe4ff */
[----:B------:R0:W2:Y:S01]  /*17ec0*/  LDG.E.U8 R96, desc[UR6][R6.64] ;  /* 0x0000000606607981 */ /* 0x0000a2000c1e1100 */
[----:B---3--:R-:W-:Y:S02]  /*17ed0*/  IADD3 R12, P2, R19, UR4, RZ ;  /* 0x00000004130c7c10 */ /* 0x008fe4000ff5e0ff */
[----:B------:R-:W-:-:S05]  /*17ee0*/  IADD3.X R15, R2, UR61, RZ, P1, !PT ;  /* 0x0000003d020f7c10 */ /* 0x000fca0008ffe4ff */
[----:B------:R1:W3:Y:S01]  /*17ef0*/  LDG.E.U8 R66, desc[UR6][R14.64] ;  /* 0x000000060e427981 */ /* 0x0002e2000c1e1100 */
[----:B----4-:R-:W-:-:S05]  /*17f00*/  IADD3.X R13, R17, UR61, RZ, P2, !PT ;  /* 0x0000003d110d7c10 */ /* 0x010fca00097fe4ff */
[----:B------:R4:W3:Y:S04]  /*17f10*/  LDG.E.U8 R36, desc[UR6][R12.64] ;  /* 0x000000060c247981 */ /* 0x0008e8000c1e1100 */
[----:B------:R-:W-:Y:S04]  /*17f20*/  STL [R1+0x1214], R98 ;  /* 0x0012146201007387 */ /* 0x000fe80000100800 */
[----:B------:R-:W3:Y:S04]  /*17f30*/  LDL R0, [R1+0x7fc] ;  /* 0x0007fc0001007983 */ /* 0x000ee80000100800 */
[----:B------:R1:W-:Y:S04]  /*17f40*/  STL [R1+0x1218], R4 ;  /* 0x0012180401007387 */ /* 0x0003e80000100800 */
[----:B------:R-:W3:Y:S04]  /*17f50*/  LDL R10, [R1+0x804] ;  /* 0x00080400010a7983 */ /* 0x000ee80000100800 */
[----:B------:R-:W3:Y:S04]  /*17f60*/  LDL R16, [R1+0x810] ;  /* 0x0008100001107983 */ /* 0x000ee80000100800 */
[----:B------:R-:W3:Y:S04]  /*17f70*/  LDL R5, [R1+0x818] ;  /* 0x0008180001057983 */ /* 0x000ee80000100800 */
[----:B------:R-:W3:Y:S04]  /*17f80*/  LDL R9, [R1+0x80c] ;  /* 0x00080c0001097983 */ /* 0x000ee80000100800 */
[----:B------:R-:W-:Y:S04]  /*17f90*/  STL [R1+0x121c], R126 ;  /* 0x00121c7e01007387 */ /* 0x000fe80000100800 */
[----:B------:R-:W3:Y:S01]  /*17fa0*/  LDL R2, [R1+0x814] ;  /* 0x0008140001027983 */ /* 0x000ee20000100800 */
[----:B0-----:R-:W-:-:S03]  /*17fb0*/  IADD3 R6, P1, R18, UR4, RZ ;  /* 0x0000000412067c10 */ /* 0x001fc6000ff3e0ff */
[----:B-1----:R-:W3:Y:S01]  /*17fc0*/  LDL R4, [R1+0x820] ;  /* 0x0008200001047983 */ /* 0x002ee20000100800 */
[----:B------:R-:W-:Y:S02]  /*17fd0*/  IADD3 R14, P2, R11, UR4, RZ ;  /* 0x000000040b0e7c10 */ /* 0x000fe4000ff5e0ff */
[----:B------:R-:W-:Y:S02]  /*17fe0*/  IADD3.X R7, R8, UR61, RZ, P1, !PT ;  /* 0x0000003d08077c10 */ /* 0x000fe40008ffe4ff */
[----:B----4-:R-:W-:-:S03]  /*17ff0*/  IADD3 R12, P1, R3, UR4, RZ ;  /* 0x00000004030c7c10 */ /* 0x010fc6000ff3e0ff */
[----:B------:R0:W4:Y:S04]  /*18000*/  LDG.E.U8 R245, desc[UR6][R6.64] ;  /* 0x0000000606f57981 */ /* 0x000128000c1e1100 */
[----:B--2---:R-:W-:Y:S04]  /*18010*/  STL [R1+0x1220], R96 ;  /* 0x0012206001007387 */ /* 0x004fe80000100800 */
[----:B------:R-:W2:Y:S04]  /*18020*/  LDL R19, [R1+0x828] ;  /* 0x0008280001137983 */ /* 0x000ea80000100800 */
[----:B------:R1:W-:Y:S04]  /*18030*/  STL [R1+0x360], R20 ;  /* 0x0003601401007387 */ /* 0x0003e80000100800 */
[----:B---3--:R-:W-:Y:S04]  /*18040*/  STL [R1+0x1224], R66 ;  /* 0x0012244201007387 */ /* 0x008fe80000100800 */
[----:B------:R-:W3:Y:S04]  /*18050*/  LDL R11, [R1+0x81c] ;  /* 0x00081c00010b7983 */ /* 0x000ee80000100800 */
[----:B------:R-:W3:Y:S04]  /*18060*/  LDL R8, [R1+0x830] ;  /* 0x0008300001087983 */ /* 0x000ee80000100800 */
[----:B------:R-:W-:Y:S04]  /*18070*/  STL [R1+0x1228], R36 ;  /* 0x0012282401007387 */ /* 0x000fe80000100800 */
[----:B------:R-:W3:Y:S04]  /*18080*/  LDL R3, [R1+0x824] ;  /* 0x0008240001037983 */ /* 0x000ee80000100800 */
[----:B------:R-:W3:Y:S01]  /*18090*/  LDL R18, [R1+0x838] ;  /* 0x0008380001127983 */ /* 0x000ee20000100800 */
[----:B------:R-:W-:-:S03]  /*180a0*/  IADD3.X R15, R0, UR61, RZ, P2, !PT ;  /* 0x0000003d000f7c10 */ /* 0x000fc600097fe4ff */
[----:B------:R-:W3:Y:S04]  /*180b0*/  LDL R0, [R1+0x82c] ;  /* 0x00082c0001007983 */ /* 0x000ee80000100800 */
[----:B-1----:R1:W3:Y:S01]  /*180c0*/  LDG.E.U8 R20, desc[UR6][R14.64] ;  /* 0x000000060e147981 */ /* 0x0022e2000c1e1100 */
[----:B------:R-:W-:-:S05]  /*180d0*/  IADD3.X R13, R10, UR61, RZ, P1, !PT ;  /* 0x0000003d0a0d7c10 */ /* 0x000fca0008ffe4ff */
[----:B------:R4:W3:Y:S01]  /*180e0*/  LDG.E.U8 R128, desc[UR6][R12.64] ;  /* 0x000000060c807981 */ /* 0x0008e2000c1e1100 */
[----:B0-----:R-:W-:Y:S02]  /*180f0*/  IADD3 R6, P2, R16, UR4, RZ ;  /* 0x0000000410067c10 */ /* 0x001fe4000ff5e0ff */
[----:B-1----:R-:W-:Y:S02]  /*18100*/  IADD3 R14, P1, R5, UR4, RZ ;  /* 0x00000004050e7c10 */ /* 0x002fe4000ff3e0ff */
[----:B------:R-:W-:Y:S02]  /*18110*/  IADD3.X R7, R9, UR61, RZ, P2, !PT ;  /* 0x0000003d09077c10 */ /* 0x000fe400097fe4ff */
[----:B------:R-:W-:-:S03]  /*18120*/  IADD3.X R15, R2, UR61, RZ, P1, !PT ;  /* 0x0000003d020f7c10 */ /* 0x000fc60008ffe4ff */
[----:B------:R2:W3:Y:S04]  /*18130*/  LDG.E.U8 R2, desc[UR6][R6.64] ;  /* 0x0000000606027981 */ /* 0x0004e8000c1e1100 */
[----:B------:R0:W3:Y:S01]  /*18140*/  LDG.E.U8 R125, desc[UR6][R14.64] ;  /* 0x000000060e7d7981 */ /* 0x0000e2000c1e1100 */
[----:B----4-:R-:W-:-:S03]  /*18150*/  IADD3 R12, P2, R4, UR4, RZ ;  /* 0x00000004040c7c10 */ /* 0x010fc6000ff5e0ff */
[----:B------:R-:W-:Y:S04]  /*18160*/  STL [R1+0x1318], R245 ;  /* 0x001318f501007387 */ /* 0x000fe80000100800 */
[----:B------:R-:W4:Y:S04]  /*18170*/  LDL R10, [R1+0x840] ;  /* 0x00084000010a7983 */ /* 0x000f280000100800 */
[----:B------:R-:W4:Y:S04]  /*18180*/  LDL R5, [R1+0x834] ;  /* 0x0008340001057983 */ /* 0x000f280000100800 */
[----:B------:R-:W4:Y:S01]  /*18190*/  LDL R17, [R1+0x848] ;  /* 0x0008480001117983 */ /* 0x000f220000100800 */
[----:B--2---:R-:W-:-:S02]  /*181a0*/  IADD3 R6, P1, R19, UR4, RZ ;  /* 0x0000000413067c10 */ /* 0x004fc4000ff3e0ff */
[----:B---3--:R-:W-:Y:S02]  /*181b0*/  IADD3.X R13, R11, UR61, RZ, P2, !PT ;  /* 0x0000003d0b0d7c10 */ /* 0x008fe400097fe4ff */
[----:B0-----:R-:W-:-:S03]  /*181c0*/  IADD3 R14, P2, R8, UR4, RZ ;  /* 0x00000004080e7c10 */ /* 0x001fc6000ff5e0ff */
[----:B------:R0:W2:Y:S01]  /*181d0*/  LDG.E.U8 R95, desc[UR6][R12.64] ;  /* 0x000000060c5f7981 */ /* 0x0000a2000c1e1100 */
[----:B------:R-:W-:-:S05]  /*181e0*/  IADD3.X R7, R3, UR61, RZ, P1, !PT ;  /* 0x0000003d03077c10 */ /* 0x000fca0008ffe4ff */
[----:B------:R4:W3:Y:S01]  /*181f0*/  LDG.E.U8 R65, desc[UR6][R6.64] ;  /* 0x0000000606417981 */ /* 0x0008e2000c1e1100 */
[----:B------:R-:W-:-:S05]  /*18200*/  IADD3.X R15, R0, UR61, RZ, P2, !PT ;  /* 0x0000003d000f7c10 */ /* 0x000fca00097fe4ff */
[----:B------:R1:W3:Y:S04]  /*18210*/  LDG.E.U8 R35, desc[UR6][R14.64] ;  /* 0x000000060e237981 */ /* 0x0002e8000c1e1100 */
[----:B------:R-:W-:Y:S04]  /*18220*/  STL [R1+0x122c], R128 ;  /* 0x00122c8001007387 */ /* 0x000fe80000100800 */
[----:B------:R-:W3:Y:S04]  /*18230*/  LDL R9, [R1+0x844] ;  /* 0x0008440001097983 */ /* 0x000ee80000100800 */
[----:B------:R-:W3:Y:S04]  /*18240*/  LDL R4, [R1+0x83c] ;  /* 0x00083c0001047983 */ /* 0x000ee80000100800 */
[----:B------:R-:W3:Y:S04]  /*18250*/  LDL R16, [R1+0x850] ;  /* 0x0008500001107983 */ /* 0x000ee80000100800 */
[----:B------:R0:W-:Y:S04]  /*18260*/  STL [R1+0x1230], R2 ;  /* 0x0012300201007387 */ /* 0x0001e80000100800 */
[----:B------:R-:W3:Y:S04]  /*18270*/  LDL R11, [R1+0x84c] ;  /* 0x00084c00010b7983 */ /* 0x000ee80000100800 */
[----:B0-----:R-:W3:Y:S04]  /*18280*/  LDL R2, [R1+0x858] ;  /* 0x0008580001027983 */ /* 0x001ee80000100800 */
[----:B------:R-:W-:Y:S04]  /*18290*/  STL [R1+0x1234], R125 ;  /* 0x0012347d01007387 */ /* 0x000fe80000100800 */
[----:B------:R-:W3:Y:S01]  /*182a0*/  LDL R3, [R1+0x854] ;  /* 0x0008540001037983 */ /* 0x000ee20000100800 */
[----:B------:R-:W-:-:S03]  /*182b0*/  IADD3 R12, P1, R18, UR4, RZ ;  /* 0x00000004120c7c10 */ /* 0x000fc6000ff3e0ff */
[----:B------:R-:W3:Y:S01]  /*182c0*/  LDL R8, [R1+0x860] ;  /* 0x0008600001087983 */ /* 0x000ee20000100800 */
[----:B----4-:R-:W-:Y:S02]  /*182d0*/  IADD3 R6, P2, R10, UR4, RZ ;  /* 0x000000040a067c10 */ /* 0x010fe4000ff5e0ff */
[----:B------:R-:W-:Y:S02]  /*182e0*/  IADD3.X R13, R5, UR61, RZ, P1, !PT ;  /* 0x0000003d050d7c10 */ /* 0x000fe40008ffe4ff */
[----:B-1----:R-:W-:-:S03]  /*182f0*/  IADD3 R14, P1, R17, UR4, RZ ;  /* 0x00000004110e7c10 */ /* 0x002fc6000ff3e0ff */
[----:B------:R0:W4:Y:S04]  /*18300*/  LDG.E.U8 R242, desc[UR6][R12.64] ;  /* 0x000000060cf27981 */ /* 0x000128000c1e1100 */
[----:B--2---:R-:W-:Y:S04]  /*18310*/  STL [R1+0x1238], R95 ;  /* 0x0012385f01007387 */ /* 0x004fe80000100800 */
[----:B------:R-:W2:Y:S04]  /*18320*/  LDL R0, [R1+0x868] ;  /* 0x0008680001007983 */ /* 0x000ea80000100800 */
[----:B------:R1:W-:Y:S04]  /*18330*/  STL [R1+0x344], R20 ;  /* 0x0003441401007387 */ /* 0x0003e80000100800 */
[----:B---3--:R-:W-:Y:S04]  /*18340*/  STL [R1+0x123c], R65 ;  /* 0x00123c4101007387 */ /* 0x008fe80000100800 */
[----:B------:R-:W3:Y:S04]  /*18350*/  LDL R10, [R1+0x85c] ;  /* 0x00085c00010a7983 */ /* 0x000ee80000100800 */
[----:B------:R-:W4:Y:S04]  /*18360*/  LDL R5, [R1+0x870] ;  /* 0x0008700001057983 */ /* 0x000f280000100800 */
[----:B------:R-:W-:Y:S04]  /*18370*/  STL [R1+0x1240], R35 ;  /* 0x0012402301007387 */ /* 0x000fe80000100800 */
[----:B-1----:R-:W4:Y:S04]  /*18380*/  LDL R20, [R1+0x864] ;  /* 0x0008640001147983 */ /* 0x002f280000100800 */
[----:B------:R-:W4:Y:S01]  /*18390*/  LDL R19, [R1+0x878] ;  /* 0x0008780001137983 */ /* 0x000f220000100800 */
[----:B------:R-:W-:-:S03]  /*183a0*/  IADD3.X R15, R9, UR61, RZ, P1, !PT ;  /* 0x0000003d090f7c10 */ /* 0x000fc60008ffe4ff */
[----:B------:R-:W4:Y:S04]  /*183b0*/  LDL R9, [R1+0x880] ;  /* 0x0008800001097983 */ /* 0x000f280000100800 */
[----:B------:R-:W4:Y:S01]  /*183c0*/  LDG.E.U8 R22, desc[UR6][R14.64] ;  /* 0x000000060e167981 */ /* 0x000f22000c1e1100 */
[----:B------:R-:W-:Y:S02]  /*183d0*/  IADD3.X R7, R4, UR61, RZ, P2, !PT ;  /* 0x0000003d04077c10 */ /* 0x000fe400097fe4ff */
[----:B0-----:R-:W-:Y:S01]  /*183e0*/  IADD3 R12, P2, R16, UR4, RZ ;  /* 0x00000004100c7c10 */ /* 0x001fe2000ff5e0ff */
[----:B------:R-:W4:Y:S04]  /*183f0*/  LDL R4, [R1+0x86c] ;  /* 0x00086c0001047983 */ /* 0x000f280000100800 */
[----:B------:R0:W4:Y:S01]  /*18400*/  LDG.E.U8 R21, desc[UR6][R6.64] ;  /* 0x0000000606157981 */ /* 0x000122000c1e1100 */
[----:B------:R-:W-:-:S02]  /*18410*/  IADD3.X R13, R11, UR61, RZ, P2, !PT ;  /* 0x0000003d0b0d7c10 */ /* 0x000fc400097fe4ff */
[----:B0-----:R-:W-:Y:S02]  /*18420*/  IADD3 R6, P1, R2, UR4, RZ ;  /* 0x0000000402067c10 */ /* 0x001fe4000ff3e0ff */
[----:B------:R-:W4:Y:S02]  /*18430*/  LDL R2, [R1+0x874] ;  /* 0x0008740001027983 */ /* 0x000f240000100800 */
[----:B------:R-:W-:Y:S02]  /*18440*/  IADD3.X R7, R3, UR61, RZ, P1, !PT ;  /* 0x0000003d03077c10 */ /* 0x000fe40008ffe4ff */
[----:B------:R2:W4:Y:S04]  /*18450*/  LDG.E.U8 R3, desc[UR6][R12.64] ;  /* 0x000000060c037981 */ /* 0x000528000c1e1100 */
[----:B------:R0:W4:Y:S01]  /*18460*/  LDG.E.U8 R124, desc[UR6][R6.64] ;  /* 0x00000006067c7981 */ /* 0x000122000c1e1100 */
[----:B------:R-:W-:-:S02]  /*18470*/  IADD3 R14, P2, R8, UR4, RZ ;  /* 0x00000004080e7c10 */ /* 0x000fc4000ff5e0ff */
[----:B--2---:R-:W-:Y:S02]  /*18480*/  IADD3 R12, P1, R0, UR4, RZ ;  /* 0x00000004000c7c10 */ /* 0x004fe4000ff3e0ff */
[----:B---3--:R-:W-:-:S05]  /*18490*/  IADD3.X R15, R10, UR61, RZ, P2, !PT ;  /* 0x0000003d0a0f7c10 */ /* 0x008fca00097fe4ff */
[----:B------:R1:W2:Y:S01]  /*184a0*/  LDG.E.U8 R94, desc[UR6][R14.64] ;  /* 0x000000060e5e7981 */ /* 0x0002a2000c1e1100 */
[----:B----4-:R-:W-:-:S05]  /*184b0*/  IADD3.X R13, R20, UR61, RZ, P1, !PT ;  /* 0x0000003d140d7c10 */ /* 0x010fca0008ffe4ff */
[----:B------:R3:W4:Y:S01]  /*184c0*/  LDG.E.U8 R64, desc[UR6][R12.64] ;  /* 0x000000060c407981 */ /* 0x000722000c1e1100 */
[----:B0-----:R-:W-:-:S03]  /*184d0*/  IADD3 R6, P2, R5, UR4, RZ ;  /* 0x0000000405067c10 */ /* 0x001fc6000ff5e0ff */
[----:B------:R-:W-:Y:S04]  /*184e0*/  STL [R1+0x1244], R22 ;  /* 0x0012441601007387 */ /* 0x000fe80000100800 */
[----:B------:R-:W4:Y:S04]  /*184f0*/  LDL R18, [R1+0x888] ;  /* 0x0008880001127983 */ /* 0x000f280000100800 */
[----:B------:R-:W4:Y:S04]  /*18500*/  LDL R11, [R1+0x884] ;  /* 0x00088400010b7983 */ /* 0x000f280000100800 */
[----:B------:R-:W4:Y:S01]  /*18510*/  LDL R17, [R1+0x87c] ;  /* 0x00087c0001117983 */ /* 0x000f220000100800 */
[----:B------:R-:W-:-:S03]  /*18520*/  IADD3.X R7, R4, UR61, RZ, P2, !PT ;  /* 0x0000003d04077c10 */ /* 0x000fc600097fe4ff */
[----:B------:R-:W4:Y:S04]  /*18530*/  LDL R16, [R1+0x890] ;  /* 0x0008900001107983 */ /* 0x000f280000100800 */
[----:B------:R0:W4:Y:S04]  /*18540*/  LDG.E.U8 R34, desc[UR6][R6.64] ;  /* 0x0000000606227981 */ /* 0x000128000c1e1100 */
[----:B------:R0:W-:Y:S04]  /*18550*/  STL [R1+0x1248], R3 ;  /* 0x0012480301007387 */ /* 0x0001e80000100800 */
[----:B------:R-:W4:Y:S04]  /*18560*/  LDL R8, [R1+0x898] ;  /* 0x0008980001087983 */ /* 0x000f280000100800 */
[----:B------:R-:W4:Y:S04]  /*18570*/  LDL R0, [R1+0x88c] ;  /* 0x00088c0001007983 */ /* 0x000f280000100800 */
[----:B------:R-:W-:Y:S04]  /*18580*/  STL [R1+0x124c], R124 ;  /* 0x00124c7c01007387 */ /* 0x000fe80000100800 */
[----:B------:R-:W4:Y:S04]  /*18590*/  LDL R10, [R1+0x8a0] ;  /* 0x0008a000010a7983 */ /* 0x000f280000100800 */
[----:B------:R-:W4:Y:S01]  /*185a0*/  LDL R5, [R1+0x894] ;  /* 0x0008940001057983 */ /* 0x000f220000100800 */
[----:B-1----:R-:W-:-:S04]  /*185b0*/  IADD3 R14, P1, R19, UR4, RZ ;  /* 0x00000004130e7c10 */ /* 0x002fc8000ff3e0ff */
[----:B------:R-:W-:Y:S02]  /*185c0*/  IADD3.X R15, R2, UR61, RZ, P1, !PT ;  /* 0x0000003d020f7c10 */ /* 0x000fe40008ffe4ff */
[----:B---3--:R-:W-:-:S03]  /*185d0*/  IADD3 R12, P2, R9, UR4, RZ ;  /* 0x00000004090c7c10 */ /* 0x008fc6000ff5e0ff */
[----:B------:R1:W3:Y:S04]  /*185e0*/  LDG.E.U8 R238, desc[UR6][R14.64] ;  /* 0x000000060eee7981 */ /* 0x0002e8000c1e1100 */
[----:B--2---:R-:W-:Y:S04]  /*185f0*/  STL [R1+0x1250], R94 ;  /* 0x0012505e01007387 */ /* 0x004fe80000100800 */
[----:B0-----:R-:W2:Y:S04]  /*18600*/  LDL R3, [R1+0x89c] ;  /* 0x00089c0001037983 */ /* 0x001ea80000100800 */
[----:B------:R-:W3:Y:S04]  /*18610*/  LDL R4, [R1+0x8a8] ;  /* 0x0008a80001047983 */ /* 0x000ee80000100800 */
[----:B------:R-:W-:Y:S04]  /*18620*/  STL [R1+0x32c], R21 ;  /* 0x00032c1501007387 */ /* 0x000fe80000100800 */
[----:B----4-:R-:W-:Y:S04]  /*18630*/  STL [R1+0x1254], R64 ;  /* 0x0012544001007387 */ /* 0x010fe80000100800 */
[----:B------:R-:W4:Y:S04]  /*18640*/  LDL R2, [R1+0x8a4] ;  /* 0x0008a40001027983 */ /* 0x000f280000100800 */
[----:B------:R-:W4:Y:S01]  /*18650*/  LDL R9, [R1+0x8b0] ;  /* 0x0008b00001097983 */ /* 0x000f220000100800 */
[----:B------:R-:W-:-:S04]  /*18660*/  IADD3 R6, P1, R18, UR4, RZ ;  /* 0x0000000412067c10 */ /* 0x000fc8000ff3e0ff */
[----:B------:R-:W-:Y:S02]  /*18670*/  IADD3.X R7, R11, UR61, RZ, P1, !PT ;  /* 0x0000003d0b077c10 */ /* 0x000fe40008ffe4ff */
[----:B------:R-:W-:-:S03]  /*18680*/  IADD3.X R13, R17, UR61, RZ, P2, !PT ;  /* 0x0000003d110d7c10 */ /* 0x000fc600097fe4ff */
[----:B------:R-:W4:Y:S01]  /*18690*/  LDG.E.U8 R39, desc[UR6][R6.64] ;  /* 0x0000000606277981 */ /* 0x000f22000c1e1100 */
[----:B-1----:R-:W-:-:S03]  /*186a0*/  IADD3 R14, P2, R16, UR4, RZ ;  /* 0x00000004100e7c10 */ /* 0x002fc6000ff5e0ff */
[----:B------:R0:W4:Y:S04]  /*186b0*/  LDG.E.U8 R20, desc[UR6][R12.64] ;  /* 0x000000060c147981 */ /* 0x000128000c1e1100 */
[----:B------:R-:W-:Y:S04]  /*186c0*/  STL [R1+0x1258], R34 ;  /* 0x0012582201007387 */ /* 0x000fe80000100800 */
[----:B------:R-:W4:Y:S04]  /*186d0*/  LDL R18, [R1+0x8ac] ;  /* 0x0008ac0001127983 */ /* 0x000f280000100800 */
[----:B------:R-:W4:Y:S01]  /*186e0*/  LDL R19, [R1+0x8b8] ;  /* 0x0008b80001137983 */ /* 0x000f220000100800 */
[----:B0-----:R-:W-:-:S03]  /*186f0*/  IADD3 R12, P1, R8, UR4, RZ ;  /* 0x00000004080c7c10 */ /* 0x001fc6000ff3e0ff */
[----:B------:R-:W4:Y:S01]  /*18700*/  LDL R8, [R1+0x8c0] ;  /* 0x0008c00001087983 */ /* 0x000f220000100800 */
[----:B------:R-:W-:-:S03]  /*18710*/  IADD3.X R15, R0, UR61, RZ, P2, !PT ;  /* 0x0000003d000f7c10 */ /* 0x000fc600097fe4ff */
[----:B------:R-:W4:Y:S01]  /*18720*/  LDL R0, [R1+0x8b4] ;  /* 0x0008b40001007983 */ /* 0x000f220000100800 */
[----:B------:R-:W-:-:S03]  /*18730*/  IADD3 R6, P2, R10, UR4, RZ ;  /* 0x000000040a067c10 */ /* 0x000fc6000ff5e0ff */
[----:B------:R3:W4:Y:S01]  /*18740*/  LDG.E.U8 R10, desc[UR6][R14.64] ;  /* 0x000000060e0a7981 */ /* 0x000722000c1e1100 */
[----:B------:R-:W-:-:S05]  /*18750*/  IADD3.X R13, R5, UR61, RZ, P1, !PT ;  /* 0x0000003d050d7c10 */ /* 0x000fca0008ffe4ff */
[----:B------:R0:W4:Y:S01]  /*18760*/  LDG.E.U8 R123, desc[UR6][R12.64] ;  /* 0x000000060c7b7981 */ /* 0x000122000c1e1100 */
[----:B--2---:R-:W-:Y:S02]  /*18770*/  IADD3.X R7, R3, UR61, RZ, P2, !PT ;  /* 0x0000003d03077c10 */ /* 0x004fe400097fe4ff */
[----:B---3--:R-:W-:-:S03]  /*18780*/  IADD3 R14, P1, R4, UR4, RZ ;  /* 0x00000004040e7c10 */ /* 0x008fc6000ff3e0ff */
        /* <DEDUP_REMOVED lines=15> */
[----:B------:R-:W4:Y:S01]  /*18880*/  LDL R9, [R1+0x8d4] ;  /* 0x0008d40001097983 */ /* 0x000f220000100800 */
[----:B-1----:R-:W-:-:S03]  /*18890*/  IADD3 R6, P1, R19, UR4, RZ ;  /* 0x0000000413067c10 */ /* 0x002fc6000ff3e0ff */
[----:B------:R-:W4:Y:S01]  /*188a0*/  LDL R2, [R1+0x8e0] ;  /* 0x0008e00001027983 */ /* 0x000f220000100800 */
[----:B---3--:R-:W-:Y:S02]  /*188b0*/  IADD3 R14, P2, R8, UR4, RZ ;  /* 0x00000004080e7c10 */ /* 0x008fe4000ff5e0ff */
[----:B------:R-:W-:-:S05]  /*188c0*/  IADD3.X R7, R0, UR61, RZ, P1, !PT ;  /* 0x0000003d00077c10 */ /* 0x000fca0008ffe4ff */
[----:B------:R1:W3:Y:S04]  /*188d0*/  LDG.E.U8 R234, desc[UR6][R6.64] ;  /* 0x0000000606ea7981 */ /* 0x0002e8000c1e1100 */
[----:B--2---:R-:W-:Y:S04]  /*188e0*/  STL [R1+0x1268], R93 ;  /* 0x0012685d01007387 */ /* 0x004fe80000100800 */
[----:B0-----:R-:W2:Y:S04]  /*188f0*/  LDL R10, [R1+0x8e8] ;  /* 0x0008e800010a7983 */ /* 0x001ea80000100800 */
[----:B------:R0:W-:Y:S04]  /*18900*/  STL [R1+0x314], R20 ;  /* 0x0003141401007387 */ /* 0x0001e80000100800 */
[----:B------:R-:W3:Y:S04]  /*18910*/  LDL R19, [R1+0x8dc] ;  /* 0x0008dc0001137983 */ /* 0x000ee80000100800 */
        /* <DEDUP_REMOVED lines=8> */
[----:B0-----:R0:W4:Y:S04]  /*189a0*/  LDG.E.U8 R20, desc[UR6][R14.64] ;  /* 0x000000060e147981 */ /* 0x001128000c1e1100 */
[----:B------:R-:W-:Y:S04]  /*189b0*/  STL [R1+0x1270], R33 ;  /* 0x0012702101007387 */ /* 0x000fe80000100800 */
[----:B------:R-:W4:Y:S04]  /*189c0*/  LDL R5, [R1+0x8ec] ;  /* 0x0008ec0001057983 */ /* 0x000f280000100800 */
[----:B------:R-:W4:Y:S04]  /*189d0*/  LDL R11, [R1+0x900] ;  /* 0x00090000010b7983 */ /* 0x000f280000100800 */
[----:B------:R-:W4:Y:S01]  /*189e0*/  LDL R18, [R1+0x8f8] ;  /* 0x0008f80001127983 */ /* 0x000f220000100800 */
[----:B0-----:R-:W-:-:S03]  /*189f0*/  IADD3 R14, P1, R4, UR4, RZ ;  /* 0x00000004040e7c10 */ /* 0x001fc6000ff3e0ff */
[----:B------:R-:W4:Y:S01]  /*18a00*/  LDL R4, [R1+0x8f4] ;  /* 0x0008f40001047983 */ /* 0x000f220000100800 */
[----:B------:R-:W-:-:S03]  /*18a10*/  IADD3.X R7, R3, UR61, RZ, P2, !PT ;  /* 0x0000003d03077c10 */ /* 0x000fc600097fe4ff */
[----:B------:R-:W4:Y:S01]  /*18a20*/  LDL R3, [R1+0x908] ;  /* 0x0009080001037983 */ /* 0x000f220000100800 */
[----:B------:R-:W-:-:S03]  /*18a30*/  IADD3.X R15, R9, UR61, RZ, P1, !PT ;  /* 0x0000003d090f7c10 */ /* 0x000fc60008ffe4ff */
[----:B------:R2:W4:Y:S01]  /*18a40*/  LDG.E.U8 R9, desc[UR6][R6.64] ;  /* 0x0000000606097981 */ /* 0x000522000c1e1100 */
[----:B------:R-:W-:-:S03]  /*18a50*/  IADD3 R12, P2, R2, UR4, RZ ;  /* 0x00000004020c7c10 */ /* 0x000fc6000ff5e0ff */
[----:B------:R0:W4:Y:S01]  /*18a60*/  LDG.E.U8 R122, desc[UR6][R14.64] ;  /* 0x000000060e7a7981 */ /* 0x000122000c1e1100 */
[----:B--2---:R-:W-:Y:S02]  /*18a70*/  IADD3 R6, P1, R10, UR4, RZ ;  /* 0x000000040a067c10 */ /* 0x004fe4000ff3e0ff */
[----:B---3--:R-:W-:-:S05]  /*18a80*/  IADD3.X R13, R19, UR61, RZ, P2, !PT ;  /* 0x0000003d130d7c10 */ /* 0x008fca00097fe4ff */
[----:B------:R-:W2:Y:S01]  /*18a90*/  LDG.E.U8 R92, desc[UR6][R12.64] ;  /* 0x000000060c5c7981 */ /* 0x000ea2000c1e1100 */
[----:B----4-:R-:W-:-:S05]  /*18aa0*/  IADD3.X R7, R8, UR61, RZ, P1, !PT ;  /* 0x0000003d08077c10 */ /* 0x010fca0008ffe4ff */
[----:B------:R1:W3:Y:S01]  /*18ab0*/  LDG.E.U8 R62, desc[UR6][R6.64] ;  /* 0x00000006063e7981 */ /* 0x0002e2000c1e1100 */
[----:B0-----:R-:W-:-:S03]  /*18ac0*/  IADD3 R14, P2, R0, UR4, RZ ;  /* 0x00000004000e7c10 */ /* 0x001fc6000ff5e0ff */
[----:B------:R-:W-:Y:S04]  /*18ad0*/  STL [R1+0x1274], R69 ;  /* 0x0012744501007387 */ /* 0x000fe80000100800 */
[----:B------:R-:W4:Y:S04]  /*18ae0*/  LDL R16, [R1+0x904] ;  /* 0x0009040001107983 */ /* 0x000f280000100800 */
[----:B------:R-:W4:Y:S04]  /*18af0*/  LDL R2, [R1+0x8fc] ;  /* 0x0008fc0001027983 */ /* 0x000f280000100800 */
[----:B------:R-:W4:Y:S01]  /*18b00*/  LDL R17, [R1+0x910] ;  /* 0x0009100001117983 */ /* 0x000f220000100800 */
[----:B------:R-:W-:-:S05]  /*18b10*/  IADD3.X R15, R5, UR61, RZ, P2, !PT ;  /* 0x0000003d050f7c10 */ /* 0x000fca00097fe4ff */
[----:B------:R0:W4:Y:S04]  /*18b20*/  LDG.E.U8 R32, desc[UR6][R14.64] ;  /* 0x000000060e207981 */ /* 0x000128000c1e1100 */
[----:B------:R1:W-:Y:S04]  /*18b30*/  STL [R1+0x1278], R9 ;  /* 0x0012780901007387 */ /* 0x0003e80000100800 */
[----:B------:R-:W4:Y:S04]  /*18b40*/  LDL R10, [R1+0x918] ;  /* 0x00091800010a7983 */ /* 0x000f280000100800 */
[----:B-1----:R-:W4:Y:S04]  /*18b50*/  LDL R9, [R1+0x90c] ;  /* 0x00090c0001097983 */ /* 0x002f280000100800 */
[----:B------:R-:W-:Y:S04]  /*18b60*/  STL [R1+0x127c], R122 ;  /* 0x00127c7a01007387 */ /* 0x000fe80000100800 */
[----:B------:R-:W4:Y:S04]  /*18b70*/  LDL R0, [R1+0x920] ;  /* 0x0009200001007983 */ /* 0x000f280000100800 */
[----:B------:R-:W4:Y:S01]  /*18b80*/  LDL R8, [R1+0x914] ;  /* 0x0009140001087983 */ /* 0x000f220000100800 */
[----:B------:R-:W-:-:S02]  /*18b90*/  IADD3 R6, P2, R11, UR4, RZ ;  /* 0x000000040b067c10 */ /* 0x000fc4000ff5e0ff */
[----:B------:R-:W-:-:S04]  /*18ba0*/  IADD3 R12, P1, R18, UR4, RZ ;  /* 0x00000004120c7c10 */ /* 0x000fc8000ff3e0ff */
[----:B------:R-:W-:Y:S02]  /*18bb0*/  IADD3.X R13, R4, UR61, RZ, P1, !PT ;  /* 0x0000003d040d7c10 */ /* 0x000fe40008ffe4ff */
[----:B0-----:R-:W-:-:S03]  /*18bc0*/  IADD3 R14, P1, R3, UR4, RZ ;  /* 0x00000004030e7c10 */ /* 0x001fc6000ff3e0ff */
[----:B------:R0:W4:Y:S04]  /*18bd0*/  LDG.E.U8 R233, desc[UR6][R12.64] ;  /* 0x000000060ce97981 */ /* 0x000128000c1e1100 */
[----:B--2---:R-:W-:Y:S04]  /*18be0*/  STL [R1+0x1280], R92 ;  /* 0x0012805c01007387 */ /* 0x004fe80000100800 */
[----:B------:R-:W2:Y:S04]  /*18bf0*/  LDL R5, [R1+0x928] ;  /* 0x0009280001057983 */ /* 0x000ea80000100800 */
[----:B------:R1:W-:Y:S04]  /*18c00*/  STL [R1+0x2fc], R20 ;  /* 0x0002fc1401007387 */ /* 0x0003e80000100800 */
[----:B---3--:R-:W-:Y:S04]  /*18c10*/  STL [R1+0x1284], R62 ;  /* 0x0012843e01007387 */ /* 0x008fe80000100800 */
[----:B------:R-:W3:Y:S04]  /*18c20*/  LDL R11, [R1+0x91c] ;  /* 0x00091c00010b7983 */ /* 0x000ee80000100800 */
[----:B------:R-:W2:Y:S01]  /*18c30*/  LDL R4, [R1+0x930] ;  /* 0x0009300001047983 */ /* 0x000ea20000100800 */
[----:B----4-:R-:W-:-:S02]  /*18c40*/  IADD3.X R15, R16, UR61, RZ, P1, !PT ;  /* 0x0000003d100f7c10 */ /* 0x010fc40008ffe4ff */
[----:B------:R-:W-:-:S03]  /*18c50*/  IADD3.X R7, R2, UR61, RZ, P2, !PT ;  /* 0x0000003d02077c10 */ /* 0x000fc600097fe4ff */
[----:B------:R-:W4:Y:S01]  /*18c60*/  LDG.E.U8 R99, desc[UR6][R14.64] ;  /* 0x000000060e637981 */ /* 0x000f22000c1e1100 */
[----:B0-----:R-:W-:-:S03]  /*18c70*/  IADD3 R12, P2, R17, UR4, RZ ;  /* 0x00000004110c7c10 */ /* 0x001fc6000ff5e0ff */
[----:B------:R0:W4:Y:S04]  /*18c80*/  LDG.E.U8 R21, desc[UR6][R6.64] ;  /* 0x0000000606157981 */ /* 0x000128000c1e1100 */
[----:B------:R-:W-:Y:S04]  /*18c90*/  STL [R1+0x1288], R32 ;  /* 0x0012882001007387 */ /* 0x000fe80000100800 */
[----:B------:R-:W4:Y:S04]  /*18ca0*/  LDL R19, [R1+0x924] ;  /* 0x0009240001137983 */ /* 0x000f280000100800 */
[----:B------:R-:W4:Y:S04]  /*18cb0*/  LDL R2, [R1+0x92c] ;  /* 0x00092c0001027983 */ /* 0x000f280000100800 */
[----:B------:R-:W4:Y:S04]  /*18cc0*/  LDL R3, [R1+0x938] ;  /* 0x0009380001037983 */ /* 0x000f280000100800 */
[----:B------:R-:W4:Y:S01]  /*18cd0*/  LDL R16, [R1+0x940] ;  /* 0x0009400001107983 */ /* 0x000f220000100800 */
[----:B------:R-:W-:-:S05]  /*18ce0*/  IADD3.X R13, R9, UR61, RZ, P2, !PT ;  /* 0x0000003d090d7c10 */ /* 0x000fca00097fe4ff */
[----:B-1----:R2:W4:Y:S01]  /*18cf0*/  LDG.E.U8 R20, desc[UR6][R12.64] ;  /* 0x000000060c147981 */ /* 0x002522000c1e1100 */
[----:B0-----:R-:W-:Y:S02]  /*18d00*/  IADD3 R6, P1, R10, UR4, RZ ;  /* 0x000000040a067c10 */ /* 0x001fe4000ff3e0ff */
[----:B------:R-:W-:Y:S01]  /*18d10*/  IADD3 R14, P2, R0, UR4, RZ ;  /* 0x00000004000e7c10 */ /* 0x000fe2000ff5e0ff */
[----:B------:R-:W4:Y:S01]  /*18d20*/  LDL R10, [R1+0x934] ;  /* 0x00093400010a7983 */ /* 0x000f220000100800 */
[----:B------:R-:W-:-:S05]  /*18d30*/  IADD3.X R7, R8, UR61, RZ, P1, !PT ;  /* 0x0000003d08077c10 */ /* 0x000fca0008ffe4ff */
[----:B------:R0:W4:Y:S01]  /*18d40*/  LDG.E.U8 R121, desc[UR6][R6.64] ;  /* 0x0000000606797981 */ /* 0x000122000c1e1100 */
[----:B---3--:R-:W-:-:S05]  /*18d50*/  IADD3.X R15, R11, UR61, RZ, P2, !PT ;  /* 0x0000003d0b0f7c10 */ /* 0x008fca00097fe4ff */
[----:B------:R1:W3:Y:S01]  /*18d60*/  LDG.E.U8 R91, desc[UR6][R14.64] ;  /* 0x000000060e5b7981 */ /* 0x0002e2000c1e1100 */
[----:B--2---:R-:W-:Y:S02]  /*18d70*/  IADD3 R12, P1, R5, UR4, RZ ;  /* 0x00000004050c7c10 */ /* 0x004fe4000ff3e0ff */
[----:B0-----:R-:W-:Y:S01]  /*18d80*/  IADD3 R6, P2, R4, UR4, RZ ;  /* 0x0000000404067c10 */ /* 0x001fe2000ff5e0ff */
[----:B----4-:R-:W-:Y:S04]  /*18d90*/  STL [R1+0x128c], R99 ;  /* 0x00128c6301007387 */ /* 0x010fe80000100800 */
[----:B------:R-:W2:Y:S04]  /*18da0*/  LDL R9, [R1+0x948] ;  /* 0x0009480001097983 */ /* 0x000ea80000100800 */
[----:B------:R-:W4:Y:S04]  /*18db0*/  LDL R0, [R1+0x93c] ;  /* 0x00093c0001007983 */ /* 0x000f280000100800 */
[----:B------:R-:W4:Y:S01]  /*18dc0*/  LDL R18, [R1+0x950] ;  /* 0x0009500001127983 */ /* 0x000f220000100800 */
[----:B------:R-:W-:-:S03]  /*18dd0*/  IADD3.X R13, R19, UR61, RZ, P1, !PT ;  /* 0x0000003d130d7c10 */ /* 0x000fc60008ffe4ff */
[----:B------:R-:W4:Y:S01]  /*18de0*/  LDL R17, [R1+0x944] ;  /* 0x0009440001117983 */ /* 0x000f220000100800 */
[----:B------:R-:W-:-:S03]  /*18df0*/  IADD3.X R7, R2, UR61, RZ, P2, !PT ;  /* 0x0000003d02077c10 */ /* 0x000fc600097fe4ff */
[----:B------:R0:W4:Y:S04]  /*18e00*/  LDG.E.U8 R61, desc[UR6][R12.64] ;  /* 0x000000060c3d7981 */ /* 0x000128000c1e1100 */
[----:B------:R2:W4:Y:S04]  /*18e10*/  LDG.E.U8 R31, desc[UR6][R6.64] ;  /* 0x00000006061f7981 */ /* 0x000528000c1e1100 */
[----:B------:R-:W-:Y:S04]  /*18e20*/  STL [R1+0x1290], R20 ;  /* 0x0012901401007387 */ /* 0x000fe80000100800 */
[----:B------:R-:W4:Y:S04]  /*18e30*/  LDL R5, [R1+0x94c] ;  /* 0x00094c0001057983 */ /* 0x000f280000100800 */
[----:B------:R-:W4:Y:S04]  /*18e40*/  LDL R8, [R1+0x958] ;  /* 0x0009580001087983 */ /* 0x000f280000100800 */
[----:B------:R-:W-:Y:S04]  /*18e50*/  STL [R1+0x1294], R121 ;  /* 0x0012947901007387 */ /* 0x000fe80000100800 */
[----:B------:R-:W4:Y:S04]  /*18e60*/  LDL R4, [R1+0x954] ;  /* 0x0009540001047983 */ /* 0x000f280000100800 */
[----:B------:R-:W4:Y:S01]  /*18e70*/  LDL R11, [R1+0x960] ;  /* 0x00096000010b7983 */ /* 0x000f220000100800 */
[----:B-1----:R-:W-:-:S02]  /*18e80*/  IADD3 R14, P1, R3, UR4, RZ ;  /* 0x00000004030e7c10 */ /* 0x002fc4000ff3e0ff */
[----:B0-----:R-:W-:Y:S02]  /*18e90*/  IADD3 R12, P2, R16, UR4, RZ ;  /* 0x00000004100c7c10 */ /* 0x001fe4000ff5e0ff */
[----:B------:R-:W-:-:S05]  /*18ea0*/  IADD3.X R15, R10, UR61, RZ, P1, !PT ;  /* 0x0000003d0a0f7c10 */ /* 0x000fca0008ffe4ff */
[----:B------:R0:W4:Y:S04]  /*18eb0*/  LDG.E.U8 R232, desc[UR6][R14.64] ;  /* 0x000000060ee87981 */ /* 0x000128000c1e1100 */
[----:B---3--:R-:W-:Y:S04]  /*18ec0*/  STL [R1+0x1298], R91 ;  /* 0x0012985b01007387 */ /* 0x008fe80000100800 */
[----:B------:R-:W3:Y:S04]  /*18ed0*/  LDL R2, [R1+0x95c] ;  /* 0x00095c0001027983 */ /* 0x000ee80000100800 */
[----:B------:R-:W3:Y:S04]  /*18ee0*/  LDL R3, [R1+0x968] ;  /* 0x0009680001037983 */ /* 0x000ee80000100800 */
[----:B------:R-:W-:Y:S01]  /*18ef0*/  STL [R1+0x2ec], R21 ;  /* 0x0002ec1501007387 */ /* 0x000fe20000100800 */
[----:B--2---:R-:W-:-:S02]  /*18f00*/  IADD3 R6, P1, R9, UR4, RZ ;  /* 0x0000000409067c10 */ /* 0x004fc4000ff3e0ff */
[----:B----4-:R-:W-:Y:S02]  /*18f10*/  IADD3.X R13, R0, UR61, RZ, P2, !PT ;  /* 0x0000003d000d7c10 */ /* 0x010fe400097fe4ff */
[----:B0-----:R-:W-:-:S03]  /*18f20*/  IADD3 R14, P2, R18, UR4, RZ ;  /* 0x00000004120e7c10 */ /* 0x001fc6000ff5e0ff */
[----:B------:R0:W2:Y:S01]  /*18f30*/  LDG.E.U8 R19, desc[UR6][R12.64] ;  /* 0x000000060c137981 */ /* 0x0000a2000c1e1100 */
[----:B------:R-:W-:-:S05]  /*18f40*/  IADD3.X R7, R17, UR61, RZ, P1, !PT ;  /* 0x0000003d11077c10 */ /* 0x000fca0008ffe4ff */
[----:B------:R1:W4:Y:S04]  /*18f50*/  LDG.E.U8 R129, desc[UR6][R6.64] ;  /* 0x0000000606817981 */ /* 0x000328000c1e1100 */
[----:B------:R-:W-:Y:S04]  /*18f60*/  STL [R1+0x129c], R61 ;  /* 0x00129c3d01007387 */ /* 0x000fe80000100800 */
[----:B------:R-:W2:Y:S04]  /*18f70*/  LDL R10, [R1+0x964] ;  /* 0x00096400010a7983 */ /* 0x000ea80000100800 */
[----:B------:R-:W2:Y:S04]  /*18f80*/  LDL R16, [R1+0x970] ;  /* 0x0009700001107983 */ /* 0x000ea80000100800 */
[----:B------:R-:W-:Y:S04]  /*18f90*/  STL [R1+0x12a0], R31 ;  /* 0x0012a01f01007387 */ /* 0x000fe80000100800 */
[----:B------:R-:W2:Y:S04]  /*18fa0*/  LDL R9, [R1+0x96c] ;  /* 0x00096c0001097983 */ /* 0x000ea80000100800 */
[----:B------:R-:W2:Y:S01]  /*18fb0*/  LDL R0, [R1+0x978] ;  /* 0x0009780001007983 */ /* 0x000ea20000100800 */
[----:B------:R-:W-:-:S03]  /*18fc0*/  IADD3.X R15, R5, UR61, RZ, P2, !PT ;  /* 0x0000003d050f7c10 */ /* 0x000fc600097fe4ff */
[----:B------:R-:W2:Y:S04]  /*18fd0*/  LDL R5, [R1+0x974] ;  /* 0x0009740001057983 */ /* 0x000ea80000100800 */
[----:B------:R3:W2:Y:S01]  /*18fe0*/  LDG.E.U8 R151, desc[UR6][R14.64] ;  /* 0x000000060e977981 */ /* 0x0006a2000c1e1100 */
[----:B0-----:R-:W-:-:S03]  /*18ff0*/  IADD3 R12, P1, R8, UR4, RZ ;  /* 0x00000004080c7c10 */ /* 0x001fc6000ff3e0ff */
[----:B------:R-:W2:Y:S01]  /*19000*/  LDL R8, [R1+0x980] ;  /* 0x0009800001087983 */ /* 0x000ea20000100800 */
[----:B------:R-:W-:Y:S02]  /*19010*/  IADD3.X R13, R4, UR61, RZ, P1, !PT ;  /* 0x0000003d040d7c10 */ /* 0x000fe40008ffe4ff */
[----:B-1----:R-:W-:-:S03]  /*19020*/  IADD3 R6, P2, R11, UR4, RZ ;  /* 0x000000040b067c10 */ /* 0x002fc6000ff5e0ff */
[----:B------:R0:W2:Y:S01]  /*19030*/  LDG.E.U8 R120, desc[UR6][R12.64] ;  /* 0x000000060c787981 */ /* 0x0000a2000c1e1100 */
[----:B---3--:R-:W-:-:S05]  /*19040*/  IADD3.X R7, R2, UR61, RZ, P2, !PT ;  /* 0x0000003d02077c10 */ /* 0x008fca00097fe4ff */
[----:B------:R1:W3:Y:S01]  /*19050*/  LDG.E.U8 R90, desc[UR6][R6.64] ;  /* 0x00000006065a7981 */ /* 0x0002e2000c1e1100 */
[----:B------:R-:W-:-:S03]  /*19060*/  IADD3 R14, P1, R3, UR4, RZ ;  /* 0x00000004030e7c10 */ /* 0x000fc6000ff3e0ff */
[----:B----4-:R-:W-:Y:S04]  /*19070*/  STL [R1+0x12a4], R129 ;  /* 0x0012a48101007387 */ /* 0x010fe80000100800 */
[----:B------:R-:W4:Y:S04]  /*19080*/  LDL R18, [R1+0x988] ;  /* 0x0009880001127983 */ /* 0x000f280000100800 */
[----:B------:R-:W4:Y:S01]  /*19090*/  LDL R11, [R1+0x97c] ;  /* 0x00097c00010b7983 */ /* 0x000f220000100800 */
[----:B--2---:R-:W-:-:S03]  /*190a0*/  IADD3.X R15, R10, UR61, RZ, P1, !PT ;  /* 0x0000003d0a0f7c10 */ /* 0x004fc60008ffe4ff */
[----:B------:R-:W2:Y:S01]  /*190b0*/  LDL R4, [R1+0x990] ;  /* 0x0009900001047983 */ /* 0x000ea20000100800 */
[----:B0-----:R-:W-:-:S03]  /*190c0*/  IADD3 R12, P2, R16, UR4, RZ ;  /* 0x00000004100c7c10 */ /* 0x001fc6000ff5e0ff */
[----:B------:R0:W2:Y:S01]  /*190d0*/  LDG.E.U8 R60, desc[UR6][R14.64] ;  /* 0x000000060e3c7981 */ /* 0x0000a2000c1e1100 */
[----:B------:R-:W-:-:S05]  /*190e0*/  IADD3.X R13, R9, UR61, RZ, P2, !PT ;  /* 0x0000003d090d7c10 */ /* 0x000fca00097fe4ff */
[----:B------:R4:W2:Y:S04]  /*190f0*/  LDG.E.U8 R30, desc[UR6][R12.64] ;  /* 0x000000060c1e7981 */ /* 0x0008a8000c1e1100 */
[----:B------:R-:W-:Y:S04]  /*19100*/  STL [R1+0x12a8], R151 ;  /* 0x0012a89701007387 */ /* 0x000fe80000100800 */
[----:B------:R-:W2:Y:S04]  /*19110*/  LDL R3, [R1+0x984] ;  /* 0x0009840001037983 */ /* 0x000ea80000100800 */
[----:B------:R-:W2:Y:S04]  /*19120*/  LDL R2, [R1+0x998] ;  /* 0x0009980001027983 */ /* 0x000ea80000100800 */
[----:B------:R-:W-:Y:S04]  /*19130*/  STL [R1+0x12ac], R120 ;  /* 0x0012ac7801007387 */ /* 0x000fe80000100800 */
[----:B------:R-:W2:Y:S01]  /*19140*/  LDL R17, [R1+0x98c] ;  /* 0x00098c0001117983 */ /* 0x000ea20000100800 */
[----:B-1----:R-:W-:-:S03]  /*19150*/  IADD3 R6, P1, R0, UR4, RZ ;  /* 0x0000000400067c10 */ /* 0x002fc6000ff3e0ff */
[----:B------:R-:W2:Y:S01]  /*19160*/  LDL R10, [R1+0x9a0] ;  /* 0x0009a000010a7983 */ /* 0x000ea20000100800 */
[----:B0-----:R-:W-:Y:S02]  /*19170*/  IADD3 R14, P2, R8, UR4, RZ ;  /* 0x00000004080e7c10 */ /* 0x001fe4000ff5e0ff */
[----:B------:R-:W-:-:S05]  /*19180*/  IADD3.X R7, R5, UR61, RZ, P1, !PT ;  /* 0x0000003d05077c10 */ /* 0x000fca0008ffe4ff */
[----:B------:R0:W2:Y:S04]  /*19190*/  LDG.E.U8 R231, desc[UR6][R6.64] ;  /* 0x0000000606e77981 */ /* 0x0000a8000c1e1100 */
[----:B---3--:R1:W-:Y:S04]  /*191a0*/  STL [R1+0x12b0], R90 ;  /* 0x0012b05a01007387 */ /* 0x0083e80000100800 */
[----:B------:R-:W3:Y:S04]  /*191b0*/  LDL R0, [R1+0x994] ;  /* 0x0009940001007983 */ /* 0x000ee80000100800 */
[----:B------:R-:W3:Y:S04]  /*191c0*/  LDL R9, [R1+0x99c] ;  /* 0x00099c0001097983 */ /* 0x000ee80000100800 */
[----:B------:R-:W3:Y:S04]  /*191d0*/  LDL R16, [R1+0x9a8] ;  /* 0x0009a80001107983 */ /* 0x000ee80000100800 */
[----:B------:R3:W-:Y:S01]  /*191e0*/  STL [R1+0x2d0], R19 ;  /* 0x0002d01301007387 */ /* 0x0007e20000100800 */
[----:B----4-:R-:W-:-:S02]  /*191f0*/  IADD3 R12, P1, R18, UR4, RZ ;  /* 0x00000004120c7c10 */ /* 0x010fc4000ff3e0ff */
[----:B------:R-:W-:-:S05]  /*19200*/  IADD3.X R15, R11, UR61, RZ, P2, !PT ;  /* 0x0000003d0b0f7c10 */ /* 0x000fca00097fe4ff */
[----:B-1----:R1:W4:Y:S04]  /*19210*/  LDG.E.U8 R90, desc[UR6][R14.64] ;  /* 0x000000060e5a7981 */ /* 0x002328000c1e1100 */
[----:B--2---:R-:W-:Y:S04]  /*19220*/  STL [R1+0x12b4], R60 ;  /* 0x0012b43c01007387 */ /* 0x004fe80000100800 */
[----:B------:R-:W2:Y:S01]  /*19230*/  LDL R5, [R1+0x9a4] ;  /* 0x0009a40001057983 */ /* 0x000ea20000100800 */
[----:B0-----:R-:W-:-:S03]  /*19240*/  IADD3 R6, P2, R4, UR4, RZ ;  /* 0x0000000404067c10 */ /* 0x001fc6000ff5e0ff */
[----:B------:R-:W2:Y:S01]  /*19250*/  LDL R8, [R1+0x9b0] ;  /* 0x0009b00001087983 */ /* 0x000ea20000100800 */
[----:B------:R-:W-:-:S03]  /*19260*/  IADD3.X R13, R3, UR61, RZ, P1, !PT ;  /* 0x0000003d030d7c10 */ /* 0x000fc60008ffe4ff */
[----:B------:R-:W-:Y:S04]  /*19270*/  STL [R1+0x12b8], R30 ;  /* 0x0012b81e01007387 */ /* 0x000fe80000100800 */
[----:B------:R0:W2:Y:S04]  /*19280*/  LDG.E.U8 R21, desc[UR6][R12.64] ;  /* 0x000000060c157981 */ /* 0x0000a8000c1e1100 */
[----:B------:R-:W2:Y:S01]  /*19290*/  LDL R4, [R1+0x9ac] ;  /* 0x0009ac0001047983 */ /* 0x000ea20000100800 */
[----:B-1----:R-:W-:Y:S02]  /*192a0*/  IADD3 R14, P1, R2, UR4, RZ ;  /* 0x00000004020e7c10 */ /* 0x002fe4000ff3e0ff */
[----:B------:R-:W-:Y:S01]  /*192b0*/  IADD3.X R7, R17, UR61, RZ, P2, !PT ;  /* 0x0000003d11077c10 */ /* 0x000fe200097fe4ff */
[----:B------:R-:W2:Y:S01]  /*192c0*/  LDL R11, [R1+0x9b8] ;  /* 0x0009b800010b7983 */ /* 0x000ea20000100800 */
[----:B0-----:R-:W-:-:S03]  /*192d0*/  IADD3 R12, P2, R10, UR4, RZ ;  /* 0x000000040a0c7c10 */ /* 0x001fc6000ff5e0ff */
[----:B------:R0:W2:Y:S01]  /*192e0*/  LDG.E.U8 R150, desc[UR6][R6.64] ;  /* 0x0000000606967981 */ /* 0x0000a2000c1e1100 */
[----:B---3--:R-:W-:Y:S02]  /*192f0*/  IADD3.X R15, R0, UR61, RZ, P1, !PT ;  /* 0x0000003d000f7c10 */ /* 0x008fe40008ffe4ff */
[----:B------:R-:W-:-:S03]  /*19300*/  IADD3.X R13, R9, UR61, RZ, P2, !PT ;  /* 0x0000003d090d7c10 */ /* 0x000fc600097fe4ff */
[----:B------:R1:W3:Y:S04]  /*19310*/  LDG.E.U8 R119, desc[UR6][R14.64] ;  /* 0x000000060e777981 */ /* 0x0002e8000c1e1100 */
[----:B------:R1:W3:Y:S01]  /*19320*/  LDG.E.U8 R89, desc[UR6][R12.64] ;  /* 0x000000060c597981 */ /* 0x0002e2000c1e1100 */
[----:B0-----:R-:W-:-:S03]  /*19330*/  IADD3 R6, P1, R16, UR4, RZ ;  /* 0x0000000410067c10 */ /* 0x001fc6000ff3e0ff */
[----:B----4-:R-:W-:Y:S04]  /*19340*/  STL [R1+0x12bc], R90 ;  /* 0x0012bc5a01007387 */ /* 0x010fe80000100800 */
[----:B------:R-:W4:Y:S04]  /*19350*/  LDL R3, [R1+0x9c0] ;  /* 0x0009c00001037983 */ /* 0x000f280000100800 */
[----:B------:R-:W4:Y:S01]  /*19360*/  LDL R2, [R1+0x9b4] ;  /* 0x0009b40001027983 */ /* 0x000f220000100800 */
[----:B--2---:R-:W-:Y:S02]  /*19370*/  IADD3.X R7, R5, UR61, RZ, P1, !PT ;  /* 0x0000003d05077c10 */ /* 0x004fe40008ffe4ff */
[----:B-1----:R-:W-:-:S03]  /*19380*/  IADD3 R14, P2, R8, UR4, RZ ;  /* 0x00000004080e7c10 */ /* 0x002fc6000ff5e0ff */
[----:B------:R4:W2:Y:S04]  /*19390*/  LDG.E.U8 R59, desc[UR6][R6.64] ;  /* 0x00000006063b7981 */ /* 0x0008a8000c1e1100 */
[----:B------:R0:W-:Y:S04]  /*193a0*/  STL [R1+0x12c0], R21 ;  /* 0x0012c01501007387 */ /* 0x0001e80000100800 */
[----:B------:R-:W2:Y:S04]  /*193b0*/  LDL R18, [R1+0x9c8] ;  /* 0x0009c80001127983 */ /* 0x000ea80000100800 */
[----:B------:R-:W2:Y:S01]  /*193c0*/  LDL R17, [R1+0x9bc] ;  /* 0x0009bc0001117983 */ /* 0x000ea20000100800 */
[----:B------:R-:W-:-:S03]  /*193d0*/  IADD3.X R15, R4, UR61, RZ, P2, !PT ;  /* 0x0000003d040f7c10 */ /* 0x000fc600097fe4ff */
[----:B------:R-:W2:Y:S04]  /*193e0*/  LDL R10, [R1+0x9c4] ;  /* 0x0009c400010a7983 */ /* 0x000ea80000100800 */
[----:B------:R-:W2:Y:S04]  /*193f0*/  LDL R0, [R1+0x9d0] ;  /* 0x0009d00001007983 */ /* 0x000ea80000100800 */
[----:B------:R1:W2:Y:S04]  /*19400*/  LDG.E.U8 R29, desc[UR6][R14.64] ;  /* 0x000000060e1d7981 */ /* 0x0002a8000c1e1100 */
[----:B------:R-:W-:Y:S04]  /*19410*/  STL [R1+0x12c4], R150 ;  /* 0x0012c49601007387 */ /* 0x000fe80000100800 */
[----:B------:R-:W2:Y:S04]  /*19420*/  LDL R16, [R1+0x9cc] ;  /* 0x0009cc0001107983 */ /* 0x000ea80000100800 */
[----:B------:R-:W2:Y:S01]  /*19430*/  LDL R9, [R1+0x9d8] ;  /* 0x0009d80001097983 */ /* 0x000ea20000100800 */
[----:B------:R-:W-:-:S03]  /*19440*/  IADD3 R12, P1, R11, UR4, RZ ;  /* 0x000000040b0c7c10 */ /* 0x000fc6000ff3e0ff */
[----:B---3--:R-:W-:Y:S04]  /*19450*/  STL [R1+0x12c8], R119 ;  /* 0x0012c87701007387 */ /* 0x008fe80000100800 */
[----:B------:R-:W3:Y:S04]  /*19460*/  LDL R5, [R1+0x9d4] ;  /* 0x0009d40001057983 */ /* 0x000ee80000100800 */
[----:B------:R-:W3:Y:S04]  /*19470*/  LDL R8, [R1+0x9e0] ;  /* 0x0009e00001087983 */ /* 0x000ee80000100800 */
[----:B------:R-:W-:Y:S04]  /*19480*/  STL [R1+0x12cc], R89 ;  /* 0x0012cc5901007387 */ /* 0x000fe80000100800 */
[----:B------:R-:W3:Y:S04]  /*19490*/  LDL R4, [R1+0x9dc] ;  /* 0x0009dc0001047983 */ /* 0x000ee80000100800 */
[----:B------:R-:W3:Y:S01]  /*194a0*/  LDL R11, [R1+0x9e8] ;  /* 0x0009e800010b7983 */ /* 0x000ee20000100800 */
[----:B----4-:R-:W-:-:S02]  /*194b0*/  IADD3 R6, P2, R3, UR4, RZ ;  /* 0x0000000403067c10 */ /* 0x010fc4000ff5e0ff */
[----:B------:R-:W-:-:S05]  /*194c0*/  IADD3.X R13, R2, UR61, RZ, P1, !PT ;  /* 0x0000003d020d7c10 */ /* 0x000fca0008ffe4ff */
[----:B------:R4:W3:Y:S04]  /*194d0*/  LDG.E.U8 R230, desc[UR6][R12.64] ;  /* 0x000000060ce67981 */ /* 0x0008e8000c1e1100 */
[----:B--2---:R-:W-:Y:S04]  /*194e0*/  STL [R1+0x12d0], R59 ;  /* 0x0012d03b01007387 */ /* 0x004fe80000100800 */
[----:B------:R-:W2:Y:S04]  /*194f0*/  LDL R2, [R1+0x9e4] ;  /* 0x0009e40001027983 */ /* 0x000ea80000100800 */
[----:B------:R-:W2:Y:S01]  /*19500*/  LDL R3, [R1+0x9f0] ;  /* 0x0009f00001037983 */ /* 0x000ea20000100800 */
[----:B-1----:R-:W-:-:S02]  /*19510*/  IADD3 R14, P1, R18, UR4, RZ ;  /* 0x00000004120e7c10 */ /* 0x002fc4000ff3e0ff */
[----:B------:R-:W-:Y:S02]  /*19520*/  IADD3.X R7, R17, UR61, RZ, P2, !PT ;  /* 0x0000003d11077c10 */ /* 0x000fe400097fe4ff */
[----:B------:R-:W-:-:S03]  /*19530*/  IADD3.X R15, R10, UR61, RZ, P1, !PT ;  /* 0x0000003d0a0f7c10 */ /* 0x000fc60008ffe4ff */
[----:B------:R1:W2:Y:S01]  /*19540*/  LDG.E.U8 R120, desc[UR6][R6.64] ;  /* 0x0000000606787981 */ /* 0x0002a2000c1e1100 */
[----:B----4-:R-:W-:-:S03]  /*19550*/  IADD3 R12, P2, R0, UR4, RZ ;  /* 0x00000004000c7c10 */ /* 0x010fc6000ff5e0ff */
[----:B------:R4:W2:Y:S04]  /*19560*/  LDG.E.U8 R40, desc[UR6][R14.64] ;  /* 0x000000060e287981 */ /* 0x0008a8000c1e1100 */
[----:B------:R-:W-:Y:S04]  /*19570*/  STL [R1+0x12d4], R29 ;  /* 0x0012d41d01007387 */ /* 0x000fe80000100800 */
[----:B------:R-:W2:Y:S01]  /*19580*/  LDL R0, [R1+0x9ec] ;  /* 0x0009ec0001007983 */ /* 0x000ea20000100800 */
[----:B------:R-:W-:-:S03]  /*19590*/  IADD3.X R13, R16, UR61, RZ, P2, !PT ;  /* 0x0000003d100d7c10 */ /* 0x000fc600097fe4ff */
[----:B------:R-:W2:Y:S01]  /*195a0*/  LDL R17, [R1+0x9f8] ;  /* 0x0009f80001117983 */ /* 0x000ea20000100800 */
[----:B-1----:R-:W-:-:S03]  /*195b0*/  IADD3 R6, P1, R9, UR4, RZ ;  /* 0x0000000409067c10 */ /* 0x002fc6000ff3e0ff */
[----:B------:R1:W2:Y:S01]  /*195c0*/  LDG.E.U8 R149, desc[UR6][R12.64] ;  /* 0x000000060c957981 */ /* 0x0002a2000c1e1100 */
[----:B---3--:R-:W-:Y:S02]  /*195d0*/  IADD3.X R7, R5, UR61, RZ, P1, !PT ;  /* 0x0000003d05077c10 */ /* 0x008fe40008ffe4ff */
[----:B----4-:R-:W-:-:S03]  /*195e0*/  IADD3 R14, P2, R8, UR4, RZ ;  /* 0x00000004080e7c10 */ /* 0x010fc6000ff5e0ff */
[----:B------:R3:W4:Y:S01]  /*195f0*/  LDG.E.U8 R118, desc[UR6][R6.64] ;  /* 0x0000000606767981 */ /* 0x000722000c1e1100 */
[----:B------:R-:W-:-:S05]  /*19600*/  IADD3.X R15, R4, UR61, RZ, P2, !PT ;  /* 0x0000003d040f7c10 */ /* 0x000fca00097fe4ff */
[----:B------:R0:W4:Y:S01]  /*19610*/  LDG.E.U8 R88, desc[UR6][R14.64] ;  /* 0x000000060e587981 */ /* 0x000122000c1e1100 */
[----:B-1----:R-:W-:-:S04]  /*19620*/  IADD3 R12, P1, R11, UR4, RZ ;  /* 0x000000040b0c7c10 */ /* 0x002fc8000ff3e0ff */
[----:B--2---:R-:W-:Y:S02]  /*19630*/  IADD3.X R13, R2, UR61, RZ, P1, !PT ;  /* 0x0000003d020d7c10 */ /* 0x004fe40008ffe4ff */
[----:B---3--:R-:W-:-:S03]  /*19640*/  IADD3 R6, P2, R3, UR4, RZ ;  /* 0x0000000403067c10 */ /* 0x008fc6000ff5e0ff */
[----:B------:R-:W2:Y:S04]  /*19650*/  LDG.E.U8 R58, desc[UR6][R12.64] ;  /* 0x000000060c3a7981 */ /* 0x000ea8000c1e1100 */
[----:B------:R-:W-:Y:S04]  /*19660*/  STL [R1+0x12d8], R120 ;  /* 0x0012d87801007387 */ /* 0x000fe80000100800 */
[----:B------:R-:W3:Y:S04]  /*19670*/  LDL R10, [R1+0xa00] ;  /* 0x000a0000010a7983 */ /* 0x000ee80000100800 */
[----:B------:R-:W3:Y:S04]  /*19680*/  LDL R9, [R1+0x9f4] ;  /* 0x0009f40001097983 */ /* 0x000ee80000100800 */
[----:B------:R-:W-:Y:S01]  /*19690*/  STL [R1+0x12dc], R40 ;  /* 0x0012dc2801007387 */ /* 0x000fe20000100800 */
[----:B------:R-:W-:-:S03]  /*196a0*/  IADD3.X R7, R0, UR61, RZ, P2, !PT ;  /* 0x0000003d00077c10 */ /* 0x000fc600097fe4ff */
[----:B------:R-:W3:Y:S04]  /*196b0*/  LDL R16, [R1+0x9fc] ;  /* 0x0009fc0001107983 */ /* 0x000ee80000100800 */
[----:B------:R-:W3:Y:S04]  /*196c0*/  LDL R18, [R1+0xa08] ;  /* 0x000a080001127983 */ /* 0x000ee80000100800 */
[----:B------:R-:W3:Y:S04]  /*196d0*/  LDL R8, [R1+0xa10] ;  /* 0x000a100001087983 */ /* 0x000ee80000100800 */
[----:B------:R-:W3:Y:S04]  /*196e0*/  LDL R5, [R1+0xa04] ;  /* 0x000a040001057983 */ /* 0x000ee80000100800 */
[----:B------:R1:W3:Y:S04]  /*196f0*/  LDG.E.U8 R28, desc[UR6][R6.64] ;  /* 0x00000006061c7981 */ /* 0x0002e8000c1e1100 */
[----:B------:R-:W-:Y:S04]  /*19700*/  STL [R1+0x12e0], R149 ;  /* 0x0012e09501007387 */ /* 0x000fe80000100800 */
[----:B------:R-:W3:Y:S04]  /*19710*/  LDL R11, [R1+0xa0c] ;  /* 0x000a0c00010b7983 */ /* 0x000ee80000100800 */
[----:B------:R-:W3:Y:S01]  /*19720*/  LDL R4, [R1+0xa18] ;  /* 0x000a180001047983 */ /* 0x000ee20000100800 */
[----:B0-----:R-:W-:-:S03]  /*19730*/  IADD3 R14, P1, R17, UR4, RZ ;  /* 0x00000004110e7c10 */ /* 0x001fc6000ff3e0ff */
[----:B----4-:R-:W-:Y:S04]  /*19740*/  STL [R1+0x12e4], R118 ;  /* 0x0012e47601007387 */ /* 0x010fe80000100800 */
[----:B------:R-:W4:Y:S04]  /*19750*/  LDL R2, [R1+0xa14] ;  /* 0x000a140001027983 */ /* 0x000f280000100800 */
[----:B------:R-:W4:Y:S04]  /*19760*/  LDL R3, [R1+0xa20] ;  /* 0x000a200001037983 */ /* 0x000f280000100800 */
[----:B------:R-:W-:Y:S04]  /*19770*/  STL [R1+0x12e8], R88 ;  /* 0x0012e85801007387 */ /* 0x000fe80000100800 */
[----:B------:R-:W4:Y:S04]  /*19780*/  LDL R17, [R1+0xa1c] ;  /* 0x000a1c0001117983 */ /* 0x000f280000100800 */
[----:B------:R-:W4:Y:S04]  /*19790*/  LDL R0, [R1+0xa28] ;  /* 0x000a280001007983 */ /* 0x000f280000100800 */
[----:B--2---:R-:W-:Y:S01]  /*197a0*/  STL [R1+0x12ec], R58 ;  /* 0x0012ec3a01007387 */ /* 0x004fe20000100800 */
[----:B---3--:R-:W-:-:S03]  /*197b0*/  IADD3 R12, P2, R10, UR4, RZ ;  /* 0x000000040a0c7c10 */ /* 0x008fc6000ff5e0ff */
[----:B------:R-:W2:Y:S01]  /*197c0*/  LDL R10, [R1+0xa30] ;  /* 0x000a3000010a7983 */ /* 0x000ea20000100800 */
[----:B------:R-:W-:-:S03]  /*197d0*/  IADD3.X R15, R9, UR61, RZ, P1, !PT ;  /* 0x0000003d090f7c10 */ /* 0x000fc60008ffe4ff */
[----:B------:R-:W3:Y:S04]  /*197e0*/  LDL R9, [R1+0xa24] ;  /* 0x000a240001097983 */ /* 0x000ee80000100800 */
[----:B------:R0:W3:Y:S01]  /*197f0*/  LDG.E.U8 R229, desc[UR6][R14.64] ;  /* 0x000000060ee57981 */ /* 0x0000e2000c1e1100 */
[----:B------:R-:W-:Y:S02]  /*19800*/  IADD3.X R13, R16, UR61, RZ, P2, !PT ;  /* 0x0000003d100d7c10 */ /* 0x000fe400097fe4ff */
[----:B-1----:R-:W-:-:S03]  /*19810*/  IADD3 R6, P1, R18, UR4, RZ ;  /* 0x0000000412067c10 */ /* 0x002fc6000ff3e0ff */
[----:B------:R1:W3:Y:S01]  /*19820*/  LDG.E.U8 R151, desc[UR6][R12.64] ;  /* 0x000000060c977981 */ /* 0x0002e2000c1e1100 */
[----:B0-----:R-:W-:Y:S02]  /*19830*/  IADD3 R14, P2, R8, UR4, RZ ;  /* 0x00000004080e7c10 */ /* 0x001fe4000ff5e0ff */
[----:B------:R-:W-:Y:S01]  /*19840*/  IADD3.X R7, R5, UR61, RZ, P1, !PT ;  /* 0x0000003d05077c10 */ /* 0x000fe20008ffe4ff */
[----:B------:R-:W-:Y:S04]  /*19850*/  STL [R1+0x12f0], R28 ;  /* 0x0012f01c01007387 */ /* 0x000fe80000100800 */
[----:B------:R-:W3:Y:S04]  /*19860*/  LDL R8, [R1+0xa2c] ;  /* 0x000a2c0001087983 */ /* 0x000ee80000100800 */
[----:B------:R0:W3:Y:S01]  /*19870*/  LDG.E.U8 R70, desc[UR6][R6.64] ;  /* 0x0000000606467981 */ /* 0x0000e2000c1e1100 */
[----:B------:R-:W-:-:S02]  /*19880*/  IADD3.X R15, R11, UR61, RZ, P2, !PT ;  /* 0x0000003d0b0f7c10 */ /* 0x000fc400097fe4ff */
[----:B-1----:R-:W-:Y:S01]  /*19890*/  IADD3 R12, P1, R4, UR4, RZ ;  /* 0x00000004040c7c10 */ /* 0x002fe2000ff3e0ff */
[----:B------:R-:W3:Y:S04]  /*198a0*/  LDL R16, [R1+0xa38] ;  /* 0x000a380001107983 */ /* 0x000ee80000100800 */
[----:B------:R1:W3:Y:S01]  /*198b0*/  LDG.E.U8 R148, desc[UR6][R14.64] ;  /* 0x000000060e947981 */ /* 0x0002e2000c1e1100 */
[----:B----4-:R-:W-:Y:S02]  /*198c0*/  IADD3.X R13, R2, UR61, RZ, P1, !PT ;  /* 0x0000003d020d7c10 */ /* 0x010fe40008ffe4ff */
[----:B0-----:R-:W-:-:S03]  /*198d0*/  IADD3 R6, P2, R3, UR4, RZ ;  /* 0x0000000403067c10 */ /* 0x001fc6000ff5e0ff */
[----:B------:R2:W4:Y:S01]  /*198e0*/  LDG.E.U8 R117, desc[UR6][R12.64] ;  /* 0x000000060c757981 */ /* 0x000522000c1e1100 */
[----:B------:R-:W-:-:S05]  /*198f0*/  IADD3.X R7, R17, UR61, RZ, P2, !PT ;  /* 0x0000003d11077c10 */ /* 0x000fca00097fe4ff */
[----:B------:R0:W4:Y:S01]  /*19900*/  LDG.E.U8 R87, desc[UR6][R6.64] ;  /* 0x0000000606577981 */ /* 0x000122000c1e1100 */
[----:B-1----:R-:W-:Y:S02]  /*19910*/  IADD3 R14, P1, R0, UR4, RZ ;  /* 0x00000004000e7c10 */ /* 0x002fe4000ff3e0ff */
[----:B--2---:R-:W-:Y:S02]  /*19920*/  IADD3 R12, P2, R10, UR4, RZ ;  /* 0x000000040a0c7c10 */ /* 0x004fe4000ff5e0ff */
[----:B---3--:R-:W-:-:S05]  /*19930*/  IADD3.X R15, R9, UR61, RZ, P1, !PT ;  /* 0x0000003d090f7c10 */ /* 0x008fca0008ffe4ff */
[----:B------:R-:W2:Y:S04]  /*19940*/  LDG.E.U8 R57, desc[UR6][R14.64] ;  /* 0x000000060e397981 */ /* 0x000ea8000c1e1100 */
[----:B------:R-:W-:Y:S04]  /*19950*/  STL [R1+0x12f4], R151 ;  /* 0x0012f49701007387 */ /* 0x000fe80000100800 */
[----:B------:R-:W3:Y:S04]  /*19960*/  LDL R5, [R1+0xa40] ;  /* 0x000a400001057983 */ /* 0x000ee80000100800 */
[----:B------:R-:W3:Y:S01]  /*19970*/  LDL R4, [R1+0xa34] ;  /* 0x000a340001047983 */ /* 0x000ee20000100800 */
[----:B------:R-:W-:-:S03]  /*19980*/  IADD3.X R13, R8, UR61, RZ, P2, !PT ;  /* 0x0000003d080d7c10 */ /* 0x000fc600097fe4ff */
[----:B------:R-:W-:Y:S04]  /*19990*/  STL [R1+0x12f8], R70 ;  /* 0x0012f84601007387 */ /* 0x000fe80000100800 */
[----:B------:R-:W3:Y:S04]  /*199a0*/  LDL R11, [R1+0xa48] ;  /* 0x000a4800010b7983 */ /* 0x000ee80000100800 */
[----:B------:R1:W3:Y:S04]  /*199b0*/  LDG.E.U8 R27, desc[UR6][R12.64] ;  /* 0x000000060c1b7981 */ /* 0x0002e8000c1e1100 */
[----:B------:R-:W3:Y:S04]  /*199c0*/  LDL R3, [R1+0xa3c] ;  /* 0x000a3c0001037983 */ /* 0x000ee80000100800 */
[----:B------:R-:W3:Y:S04]  /*199d0*/  LDL R2, [R1+0xa50] ;  /* 0x000a500001027983 */ /* 0x000ee80000100800 */
[----:B------:R-:W-:Y:S04]  /*199e0*/  STL [R1+0x12fc], R148 ;  /* 0x0012fc9401007387 */ /* 0x000fe80000100800 */
[----:B------:R-:W3:Y:S01]  /*199f0*/  LDL R0, [R1+0xa44] ;  /* 0x000a440001007983 */ /* 0x000ee20000100800 */
[----:B0-----:R-:W-:-:S03]  /*19a00*/  IADD3 R6, P1, R16, UR4, RZ ;  /* 0x0000000410067c10 */ /* 0x001fc6000ff3e0ff */
[----:B----4-:R-:W-:Y:S04]  /*19a10*/  STL [R1+0x1300], R117 ;  /* 0x0013007501007387 */ /* 0x010fe80000100800 */
[----:B------:R-:W4:Y:S04]  /*19a20*/  LDL R10, [R1+0xa58] ;  /* 0x000a5800010a7983 */ /* 0x000f280000100800 */
[----:B------:R-:W4:Y:S04]  /*19a30*/  LDL R9, [R1+0xa4c] ;  /* 0x000a4c0001097983 */ /* 0x000f280000100800 */
[----:B------:R-:W4:Y:S04]  /*19a40*/  LDL R18, [R1+0xa60] ;  /* 0x000a600001127983 */ /* 0x000f280000100800 */
[----:B------:R-:W-:Y:S04]  /*19a50*/  STL [R1+0x1304], R87 ;  /* 0x0013045701007387 */ /* 0x000fe80000100800 */
[----:B------:R-:W4:Y:S04]  /*19a60*/  LDL R16, [R1+0xa54] ;  /* 0x000a540001107983 */ /* 0x000f280000100800 */
        /* <DEDUP_REMOVED lines=8> */
[----:B-1----:R-:W-:-:S03]  /*19af0*/  IADD3 R12, P1, R11, UR4, RZ ;  /* 0x000000040b0c7c10 */ /* 0x002fc6000ff3e0ff */
[----:B------:R-:W-:Y:S04]  /*19b00*/  STL [R1+0x130c], R27 ;  /* 0x00130c1b01007387 */ /* 0x000fe80000100800 */
[----:B------:R-:W3:Y:S01]  /*19b10*/  LDL R11, [R1+0xa78] ;  /* 0x000a7800010b7983 */ /* 0x000ee20000100800 */
[----:B------:R-:W-:-:S03]  /*19b20*/  IADD3.X R15, R3, UR61, RZ, P2, !PT ;  /* 0x0000003d030f7c10 */ /* 0x000fc600097fe4ff */
[----:B------:R-:W3:Y:S01]  /*19b30*/  LDL R3, [R1+0xa6c] ;  /* 0x000a6c0001037983 */ /* 0x000ee20000100800 */
[----:B0-----:R-:W-:-:S03]  /*19b40*/  IADD3 R6, P2, R2, UR4, RZ ;  /* 0x0000000402067c10 */ /* 0x001fc6000ff5e0ff */
[----:B------:R-:W3:Y:S01]  /*19b50*/  LDL R2, [R1+0xa80] ;  /* 0x000a800001027983 */ /* 0x000ee20000100800 */
[----:B------:R-:W-:-:S03]  /*19b60*/  IADD3.X R13, R0, UR61, RZ, P1, !PT ;  /* 0x0000003d000d7c10 */ /* 0x000fc60008ffe4ff */
[----:B------:R-:W3:Y:S04]  /*19b70*/  LDL R19, [R1+0xa88] ;  /* 0x000a880001137983 */ /* 0x000ee80000100800 */
[----:B------:R-:W3:Y:S04]  /*19b80*/  LDL R0, [R1+0xa74] ;  /* 0x000a740001007983 */ /* 0x000ee80000100800 */
[----:B------:R4:W3:Y:S04]  /*19b90*/  LDG.E.U8 R129, desc[UR6][R14.64] ;  /* 0x000000060e817981 */ /* 0x0008e8000c1e1100 */
[----:B------:R0:W3:Y:S04]  /*19ba0*/  LDG.E.U8 R100, desc[UR6][R12.64] ;  /* 0x000000060c647981 */ /* 0x0000e8000c1e1100 */
[----:B------:R-:W3:Y:S01]  /*19bb0*/  LDL R20, [R1+0xaf0] ;  /* 0x000af00001147983 */ /* 0x000ee20000100800 */
[----:B----4-:R-:W-:-:S03]  /*19bc0*/  IADD3 R14, P1, R10, UR4, RZ ;  /* 0x000000040a0e7c10 */ /* 0x010fc6000ff3e0ff */
[----:B------:R-:W4:Y:S01]  /*19bd0*/  LDL R10, [R1+0xa7c] ;  /* 0x000a7c00010a7983 */ /* 0x000f220000100800 */
[----:B------:R-:W-:-:S03]  /*19be0*/  IADD3.X R7, R9, UR61, RZ, P2, !PT ;  /* 0x0000003d09077c10 */ /* 0x000fc600097fe4ff */
[----:B------:R-:W4:Y:S01]  /*19bf0*/  LDL R9, [R1+0xa90] ;  /* 0x000a900001097983 */ /* 0x000f220000100800 */
[----:B0-----:R-:W-:-:S03]  /*19c00*/  IADD3 R12, P2, R18, UR4, RZ ;  /* 0x00000004120c7c10 */ /* 0x001fc6000ff5e0ff */
[----:B------:R-:W4:Y:S04]  /*19c10*/  LDL R18, [R1+0xa84] ;  /* 0x000a840001127983 */ /* 0x000f280000100800 */
[----:B------:R0:W4:Y:S01]  /*19c20*/  LDG.E.U8 R147, desc[UR6][R6.64] ;  /* 0x0000000606937981 */ /* 0x000122000c1e1100 */
[----:B------:R-:W-:-:S03]  /*19c30*/  IADD3.X R15, R16, UR61, RZ, P1, !PT ;  /* 0x0000003d100f7c10 */ /* 0x000fc60008ffe4ff */
[----:B------:R-:W4:Y:S04]  /*19c40*/  LDL R16, [R1+0xa98] ;  /* 0x000a980001107983 */ /* 0x000f280000100800 */
[----:B------:R2:W4:Y:S01]  /*19c50*/  LDG.E.U8 R116, desc[UR6][R14.64] ;  /* 0x000000060e747981 */ /* 0x000522000c1e1100 */
[----:B0-----:R-:W-:-:S03]  /*19c60*/  IADD3 R6, P1, R17, UR4, RZ ;  /* 0x0000000411067c10 */ /* 0x001fc6000ff3e0ff */
[----:B------:R-:W4:Y:S01]  /*19c70*/  LDL R17, [R1+0xa8c] ;  /* 0x000a8c0001117983 */ /* 0x000f220000100800 */
[----:B------:R-:W-:-:S03]  /*19c80*/  IADD3.X R13, R8, UR61, RZ, P2, !PT ;  /* 0x0000003d080d7c10 */ /* 0x000fc600097fe4ff */
[----:B------:R-:W4:Y:S04]  /*19c90*/  LDL R8, [R1+0xaa0] ;  /* 0x000aa00001087983 */ /* 0x000f280000100800 */
[----:B------:R0:W4:Y:S01]  /*19ca0*/  LDG.E.U8 R86, desc[UR6][R12.64] ;  /* 0x000000060c567981 */ /* 0x000122000c1e1100 */
[----:B--2---:R-:W-:-:S03]  /*19cb0*/  IADD3 R14, P2, R5, UR4, RZ ;  /* 0x00000004050e7c10 */ /* 0x004fc6000ff5e0ff */
[----:B------:R-:W2:Y:S01]  /*19cc0*/  LDL R5, [R1+0xa94] ;  /* 0x000a940001057983 */ /* 0x000ea20000100800 */
[----:B---3--:R-:W-:-:S03]  /*19cd0*/  IADD3.X R7, R4, UR61, RZ, P1, !PT ;  /* 0x0000003d04077c10 */ /* 0x008fc60008ffe4ff */
[----:B------:R-:W3:Y:S04]  /*19ce0*/  LDL R4, [R1+0xaa8] ;  /* 0x000aa80001047983 */ /* 0x000ee80000100800 */
[----:B------:R1:W3:Y:S01]  /*19cf0*/  LDG.E.U8 R56, desc[UR6][R6.64] ;  /* 0x0000000606387981 */ /* 0x0002e2000c1e1100 */
[----:B0-----:R-:W-:-:S03]  /*19d00*/  IADD3 R12, P1, R11, UR4, RZ ;  /* 0x000000040b0c7c10 */ /* 0x001fc6000ff3e0ff */
[----:B------:R-:W3:Y:S01]  /*19d10*/  LDL R11, [R1+0xa9c] ;  /* 0x000a9c00010b7983 */ /* 0x000ee20000100800 */
[----:B------:R-:W-:-:S03]  /*19d20*/  IADD3.X R15, R3, UR61, RZ, P2, !PT ;  /* 0x0000003d030f7c10 */ /* 0x000fc600097fe4ff */
[----:B------:R-:W3:Y:S01]  /*19d30*/  LDL R3, [R1+0xab0] ;  /* 0x000ab00001037983 */ /* 0x000ee20000100800 */
[----:B-1----:R-:W-:-:S03]  /*19d40*/  IADD3 R6, P2, R2, UR4, RZ ;  /* 0x0000000402067c10 */ /* 0x002fc6000ff5e0ff */
[----:B------:R-:W3:Y:S04]  /*19d50*/  LDL R2, [R1+0xaa4] ;  /* 0x000aa40001027983 */ /* 0x000ee80000100800 */
[----:B------:R0:W3:Y:S01]  /*19d60*/  LDG.E.U8 R26, desc[UR6][R14.64] ;  /* 0x000000060e1a7981 */ /* 0x0000e2000c1e1100 */
[----:B------:R-:W-:-:S03]  /*19d70*/  IADD3.X R13, R0, UR61, RZ, P1, !PT ;  /* 0x0000003d000d7c10 */ /* 0x000fc60008ffe4ff */
[----:B------:R-:W3:Y:S04]  /*19d80*/  LDL R0, [R1+0xab8] ;  /* 0x000ab80001007983 */ /* 0x000ee80000100800 */
[----:B------:R1:W3:Y:S01]  /*19d90*/  LDG.E.U8 R227, desc[UR6][R12.64] ;  /* 0x000000060ce37981 */ /* 0x0002e2000c1e1100 */
[----:B0-----:R-:W-:-:S03]  /*19da0*/  IADD3 R14, P1, R19, UR4, RZ ;  /* 0x00000004130e7c10 */ /* 0x001fc6000ff3e0ff */
[----:B------:R-:W3:Y:S01]  /*19db0*/  LDL R19, [R1+0xaac] ;  /* 0x000aac0001137983 */ /* 0x000ee20000100800 */
[----:B----4-:R-:W-:-:S03]  /*19dc0*/  IADD3.X R7, R10, UR61, RZ, P2, !PT ;  /* 0x0000003d0a077c10 */ /* 0x010fc600097fe4ff */
[----:B------:R-:W4:Y:S01]  /*19dd0*/  LDL R10, [R1+0xac0] ;  /* 0x000ac000010a7983 */ /* 0x000f220000100800 */
[----:B-1----:R-:W-:-:S03]  /*19de0*/  IADD3 R12, P2, R9, UR4, RZ ;  /* 0x00000004090c7c10 */ /* 0x002fc6000ff5e0ff */
[----:B------:R-:W4:Y:S01]  /*19df0*/  LDL R9, [R1+0xab4] ;  /* 0x000ab40001097983 */ /* 0x000f220000100800 */
[----:B------:R-:W-:-:S03]  /*19e00*/  IADD3.X R15, R18, UR61, RZ, P1, !PT ;  /* 0x0000003d120f7c10 */ /* 0x000fc60008ffe4ff */
[----:B------:R-:W4:Y:S04]  /*19e10*/  LDL R18, [R1+0xac8] ;  /* 0x000ac80001127983 */ /* 0x000f280000100800 */
[----:B------:R0:W4:Y:S04]  /*19e20*/  LDG.E.U8 R31, desc[UR6][R6.64] ;  /* 0x00000006061f7981 */ /* 0x000128000c1e1100 */
[----:B------:R1:W4:Y:S01]  /*19e30*/  LDG.E.U8 R130, desc[UR6][R14.64] ;  /* 0x000000060e827981 */ /* 0x000322000c1e1100 */
[----:B0-----:R-:W-:Y:S02]  /*19e40*/  IADD3 R6, P1, R16, UR4, RZ ;  /* 0x0000000410067c10 */ /* 0x001fe4000ff3e0ff */
[----:B------:R-:W-:Y:S01]  /*19e50*/  IADD3.X R13, R17, UR61, RZ, P2, !PT ;  /* 0x0000003d110d7c10 */ /* 0x000fe200097fe4ff */
[----:B------:R-:W4:Y:S01]  /*19e60*/  LDL R16, [R1+0xabc] ;  /* 0x000abc0001107983 */ /* 0x000f220000100800 */
[----:B-1----:R-:W-:-:S03]  /*19e70*/  IADD3 R14, P2, R8, UR4, RZ ;  /* 0x00000004080e7c10 */ /* 0x002fc6000ff5e0ff */
[----:B------:R-:W4:Y:S04]  /*19e80*/  LDL R8, [R1+0xac4] ;  /* 0x000ac40001087983 */ /* 0x000f280000100800 */
[----:B------:R-:W4:Y:S04]  /*19e90*/  LDL R17, [R1+0xad0] ;  /* 0x000ad00001117983 */ /* 0x000f280000100800 */
[----:B------:R3:W4:Y:S01]  /*19ea0*/  LDG.E.U8 R146, desc[UR6][R12.64] ;  /* 0x000000060c927981 */ /* 0x000722000c1e1100 */
[----:B--2---:R-:W-:-:S03]  /*19eb0*/  IADD3.X R7, R5, UR61, RZ, P1, !PT ;  /* 0x0000003d05077c10 */ /* 0x004fc60008ffe4ff */
[----:B------:R-:W2:Y:S01]  /*19ec0*/  LDL R5, [R1+0xad8] ;  /* 0x000ad80001057983 */ /* 0x000ea20000100800 */
[----:B---3--:R-:W-:-:S03]  /*19ed0*/  IADD3 R12, P1, R4, UR4, RZ ;  /* 0x00000004040c7c10 */ /* 0x008fc6000ff3e0ff */
[----:B------:R-:W3:Y:S04]  /*19ee0*/  LDL R4, [R1+0xacc] ;  /* 0x000acc0001047983 */ /* 0x000ee80000100800 */
[----:B------:R0:W3:Y:S01]  /*19ef0*/  LDG.E.U8 R115, desc[UR6][R6.64] ;  /* 0x0000000606737981 */ /* 0x0000e2000c1e1100 */
[----:B------:R-:W-:-:S03]  /*19f00*/  IADD3.X R15, R11, UR61, RZ, P2, !PT ;  /* 0x0000003d0b0f7c10 */ /* 0x000fc600097fe4ff */
[----:B------:R-:W3:Y:S01]  /*19f10*/  LDL R11, [R1+0xae0] ;  /* 0x000ae000010b7983 */ /* 0x000ee20000100800 */
[----:B0-----:R-:W-:-:S03]  /*19f20*/  IADD3 R6, P2, R3, UR4, RZ ;  /* 0x0000000403067c10 */ /* 0x001fc6000ff5e0ff */
[----:B------:R-:W3:Y:S01]  /*19f30*/  LDL R3, [R1+0xad4] ;  /* 0x000ad40001037983 */ /* 0x000ee20000100800 */
[----:B------:R-:W-:-:S03]  /*19f40*/  IADD3.X R13, R2, UR61, RZ, P1, !PT ;  /* 0x0000003d020d7c10 */ /* 0x000fc60008ffe4ff */
[----:B------:R0:W3:Y:S04]  /*19f50*/  LDG.E.U8 R85, desc[UR6][R14.64] ;  /* 0x000000060e557981 */ /* 0x0000e8000c1e1100 */
[----:B------:R-:W3:Y:S04]  /*19f60*/  LDL R2, [R1+0xae8] ;  /* 0x000ae80001027983 */ /* 0x000ee80000100800 */
[----:B------:R4:W3:Y:S01]  /*19f70*/  LDG.E.U8 R55, desc[UR6][R12.64] ;  /* 0x000000060c377981 */ /* 0x0008e2000c1e1100 */
[----:B0-----:R-:W-:-:S03]  /*19f80*/  IADD3 R14, P1, R0, UR4, RZ ;  /* 0x00000004000e7c10 */ /* 0x001fc6000ff3e0ff */
[----:B------:R-:W3:Y:S01]  /*19f90*/  LDL R0, [R1+0xadc] ;  /* 0x000adc0001007983 */ /* 0x000ee20000100800 */
[----:B------:R-:W-:-:S03]  /*19fa0*/  IADD3.X R7, R19, UR61, RZ, P2, !PT ;  /* 0x0000003d13077c10 */ /* 0x000fc600097fe4ff */
[----:B------:R-:W3:Y:S04]  /*19fb0*/  LDL R19, [R1+0xaf8] ;  /* 0x000af80001137983 */ /* 0x000ee80000100800 */
[----:B------:R0:W3:Y:S01]  /*19fc0*/  LDG.E.U8 R25, desc[UR6][R6.64] ;  /* 0x0000000606197981 */ /* 0x0000e2000c1e1100 */
        /* <DEDUP_REMOVED lines=8> */
[----:B------:R-:W4:Y:S01]  /*1a050*/  LDL R16, [R1+0xaf4] ;  /* 0x000af40001107983 */ /* 0x000f220000100800 */
[----:B------:R-:W-:-:S03]  /*1a060*/  IADD3.X R7, R8, UR61, RZ, P1, !PT ;  /* 0x0000003d08077c10 */ /* 0x000fc60008ffe4ff */
[----:B------:R-:W4:Y:S01]  /*1a070*/  LDL R8, [R1+0xb08] ;  /* 0x000b080001087983 */ /* 0x000f220000100800 */
[----:B0-----:R-:W-:-:S03]  /*1a080*/  IADD3 R14, P2, R17, UR4, RZ ;  /* 0x00000004110e7c10 */ /* 0x001fc6000ff5e0ff */
[----:B------:R2:W4:Y:S04]  /*1a090*/  LDG.E.U8 R61, desc[UR6][R12.64] ;  /* 0x000000060c3d7981 */ /* 0x000528000c1e1100 */
[----:B------:R-:W4:Y:S04]  /*1a0a0*/  LDL R17, [R1+0xafc] ;  /* 0x000afc0001117983 */ /* 0x000f280000100800 */
[----:B------:R0:W4:Y:S01]  /*1a0b0*/  LDG.E.U8 R133, desc[UR6][R6.64] ;  /* 0x0000000606857981 */ /* 0x000122000c1e1100 */
[----:B--2---:R-:W-:-:S03]  /*1a0c0*/  IADD3 R12, P1, R5, UR4, RZ ;  /* 0x00000004050c7c10 */ /* 0x004fc6000ff3e0ff */
[----:B------:R-:W2:Y:S01]  /*1a0d0*/  LDL R5, [R1+0xb10] ;  /* 0x000b100001057983 */ /* 0x000ea20000100800 */
[----:B---3--:R-:W-:-:S03]  /*1a0e0*/  IADD3.X R15, R4, UR61, RZ, P2, !PT ;  /* 0x0000003d040f7c10 */ /* 0x008fc600097fe4ff */
[----:B------:R-:W3:Y:S04]  /*1a0f0*/  LDL R4, [R1+0xb04] ;  /* 0x000b040001047983 */ /* 0x000ee80000100800 */
[----:B------:R1:W3:Y:S01]  /*1a100*/  LDG.E.U8 R145, desc[UR6][R14.64] ;  /* 0x000000060e917981 */ /* 0x0002e2000c1e1100 */
[----:B------:R-:W-:-:S03]  /*1a110*/  IADD3.X R13, R3, UR61, RZ, P1, !PT ;  /* 0x0000003d030d7c10 */ /* 0x000fc60008ffe4ff */
[----:B------:R-:W3:Y:S01]  /*1a120*/  LDL R3, [R1+0xb0c] ;  /* 0x000b0c0001037983 */ /* 0x000ee20000100800 */
[----:B0-----:R-:W-:-:S03]  /*1a130*/  IADD3 R6, P2, R11, UR4, RZ ;  /* 0x000000040b067c10 */ /* 0x001fc6000ff5e0ff */
        /* <DEDUP_REMOVED lines=11> */
[----:B-1----:R-:W-:Y:S02]  /*1a1f0*/  IADD3 R6, P1, R19, UR4, RZ ;  /* 0x0000000413067c10 */ /* 0x002fe4000ff3e0ff */
[----:B------:R-:W-:Y:S01]  /*1a200*/  IADD3.X R13, R9, UR61, RZ, P2, !PT ;  /* 0x0000003d090d7c10 */ /* 0x000fe200097fe4ff */
[----:B------:R-:W4:Y:S04]  /*1a210*/  LDL R19, [R1+0xb1c] ;  /* 0x000b1c0001137983 */ /* 0x000f280000100800 */
[----:B------:R-:W4:Y:S04]  /*1a220*/  LDL R9, [R1+0xb30] ;  /* 0x000b300001097983 */ /* 0x000f280000100800 */
[----:B------:R0:W4:Y:S04]  /*1a230*/  LDG.E.U8 R24, desc[UR6][R12.64] ;  /* 0x000000060c187981 */ /* 0x000128000c1e1100 */
[----:B------:R1:W4:Y:S01]  /*1a240*/  LDG.E.U8 R54, desc[UR6][R14.64] ;  /* 0x000000060e367981 */ /* 0x000322000c1e1100 */
[----:B------:R-:W-:-:S03]  /*1a250*/  IADD3.X R7, R16, UR61, RZ, P1, !PT ;  /* 0x0000003d10077c10 */ /* 0x000fc60008ffe4ff */
[----:B------:R-:W4:Y:S01]  /*1a260*/  LDL R16, [R1+0xb24] ;  /* 0x000b240001107983 */ /* 0x000f220000100800 */
[----:B0-----:R-:W-:-:S03]  /*1a270*/  IADD3 R12, P1, R8, UR4, RZ ;  /* 0x00000004080c7c10 */ /* 0x001fc6000ff3e0ff */
[----:B------:R-:W4:Y:S01]  /*1a280*/  LDL R8, [R1+0xb38] ;  /* 0x000b380001087983 */ /* 0x000f220000100800 */
[----:B-1----:R-:W-:-:S03]  /*1a290*/  IADD3 R14, P2, R18, UR4, RZ ;  /* 0x00000004120e7c10 */ /* 0x002fc6000ff5e0ff */
[----:B------:R2:W4:Y:S01]  /*1a2a0*/  LDG.E.U8 R225, desc[UR6][R6.64] ;  /* 0x0000000606e17981 */ /* 0x000522000c1e1100 */
[----:B------:R-:W-:-:S03]  /*1a2b0*/  IADD3.X R15, R17, UR61, RZ, P2, !PT ;  /* 0x0000003d110f7c10 */ /* 0x000fc600097fe4ff */
[----:B------:R-:W4:Y:S04]  /*1a2c0*/  LDL R18, [R1+0xb2c] ;  /* 0x000b2c0001127983 */ /* 0x000f280000100800 */
[----:B------:R0:W4:Y:S04]  /*1a2d0*/  LDG.E.U8 R91, desc[UR6][R14.64] ;  /* 0x000000060e5b7981 */ /* 0x000128000c1e1100 */
[----:B------:R-:W4:Y:S01]  /*1a2e0*/  LDL R17, [R1+0xb48] ;  /* 0x000b480001117983 */ /* 0x000f220000100800 */
        /* <DEDUP_REMOVED lines=30> */
[----:B--2---:R-:W-:-:S03]  /*1a4d0*/  IADD3 R6, P2, R5, UR4, RZ ;  /* 0x0000000405067c10 */ /* 0x004fc6000ff5e0ff */
[----:B------:R-:W2:Y:S01]  /*1a4e0*/  LDL R5, [R1+0xb64] ;  /* 0x000b640001057983 */ /* 0x000ea20000100800 */
[----:B---3--:R-:W-:-:S03]  /*1a4f0*/  IADD3.X R13, R4, UR61, RZ, P1, !PT ;  /* 0x0000003d040d7c10 */ /* 0x008fc60008ffe4ff */
[----:B------:R-:W3:Y:S01]  /*1a500*/  LDL R4, [R1+0xb78] ;  /* 0x000b780001047983 */ /* 0x000ee20000100800 */
[----:B------:R-:W-:-:S03]  /*1a510*/  IADD3.X R7, R3, UR61, RZ, P2, !PT ;  /* 0x0000003d03077c10 */ /* 0x000fc600097fe4ff */
[----:B------:R1:W3:Y:S04]  /*1a520*/  LDG.E.U8 R21, desc[UR6][R12.64] ;  /* 0x000000060c157981 */ /* 0x0002e8000c1e1100 */
[----:B------:R-:W3:Y:S01]  /*1a530*/  LDL R3, [R1+0xb80] ;  /* 0x000b800001037983 */ /* 0x000ee20000100800 */
[----:B0-----:R-:W-:-:S03]  /*1a540*/  IADD3 R14, P1, R17, UR4, RZ ;  /* 0x00000004110e7c10 */ /* 0x001fc6000ff3e0ff */
[----:B------:R-:W3:Y:S01]  /*1a550*/  LDL R17, [R1+0xb74] ;  /* 0x000b740001117983 */ /* 0x000ee20000100800 */
[----:B-1----:R-:W-:-:S03]  /*1a560*/  IADD3 R12, P2, R2, UR4, RZ ;  /* 0x00000004020c7c10 */ /* 0x002fc6000ff5e0ff */
[----:B------:R-:W3:Y:S01]  /*1a570*/  LDL R2, [R1+0xb88] ;  /* 0x000b880001027983 */ /* 0x000ee20000100800 */
[----:B------:R-:W-:-:S03]  /*1a580*/  IADD3.X R15, R0, UR61, RZ, P1, !PT ;  /* 0x0000003d000f7c10 */ /* 0x000fc60008ffe4ff */
[----:B------:R0:W3:Y:S04]  /*1a590*/  LDG.E.U8 R121, desc[UR6][R6.64] ;  /* 0x0000000606797981 */ /* 0x0000e8000c1e1100 */
[----:B------:R-:W3:Y:S04]  /*1a5a0*/  LDL R0, [R1+0xb7c] ;  /* 0x000b7c0001007983 */ /* 0x000ee80000100800 */
[----:B------:R1:W3:Y:S01]  /*1a5b0*/  LDG.E.U8 R71, desc[UR6][R14.64] ;  /* 0x000000060e477981 */ /* 0x0002e2000c1e1100 */
[----:B0-----:R-:W-:-:S03]  /*1a5c0*/  IADD3 R6, P1, R11, UR4, RZ ;  /* 0x000000040b067c10 */ /* 0x001fc6000ff3e0ff */
[----:B------:R-:W3:Y:S01]  /*1a5d0*/  LDL R11, [R1+0xb90] ;  /* 0x000b9000010b7983 */ /* 0x000ee20000100800 */
[----:B----4-:R-:W-:-:S03]  /*1a5e0*/  IADD3.X R13, R10, UR61, RZ, P2, !PT ;  /* 0x0000003d0a0d7c10 */ /* 0x010fc600097fe4ff */
[----:B------:R-:W4:Y:S01]  /*1a5f0*/  LDL R10, [R1+0xb84] ;  /* 0x000b8400010a7983 */ /* 0x000f220000100800 */
[----:B-1----:R-:W-:-:S03]  /*1a600*/  IADD3 R14, P2, R20, UR4, RZ ;  /* 0x00000004140e7c10 */ /* 0x002fc6000ff5e0ff */
[----:B------:R0:W4:Y:S01]  /*1a610*/  LDG.E.U8 R143, desc[UR6][R12.64] ;  /* 0x000000060c8f7981 */ /* 0x000122000c1e1100 */
[----:B------:R-:W-:-:S03]  /*1a620*/  IADD3.X R7, R9, UR61, RZ, P1, !PT ;  /* 0x0000003d09077c10 */ /* 0x000fc60008ffe4ff */
[----:B------:R-:W4:Y:S04]  /*1a630*/  LDL R9, [R1+0xb98] ;  /* 0x000b980001097983 */ /* 0x000f280000100800 */
[----:B------:R1:W4:Y:S01]  /*1a640*/  LDG.E.U8 R112, desc[UR6][R6.64] ;  /* 0x0000000606707981 */ /* 0x000322000c1e1100 */
[----:B0-----:R-:W-:-:S03]  /*1a650*/  IADD3 R12, P1, R16, UR4, RZ ;  /* 0x00000004100c7c10 */ /* 0x001fc6000ff3e0ff */
[----:B------:R-:W4:Y:S01]  /*1a660*/  LDL R16, [R1+0xb8c] ;  /* 0x000b8c0001107983 */ /* 0x000f220000100800 */
[----:B------:R-:W-:-:S03]  /*1a670*/  IADD3.X R15, R8, UR61, RZ, P2, !PT ;  /* 0x0000003d080f7c10 */ /* 0x000fc600097fe4ff */
[----:B------:R-:W4:Y:S01]  /*1a680*/  LDL R8, [R1+0xba0] ;  /* 0x000ba00001087983 */ /* 0x000f220000100800 */
[----:B-1----:R-:W-:-:S03]  /*1a690*/  IADD3 R6, P2, R19, UR4, RZ ;  /* 0x0000000413067c10 */ /* 0x002fc6000ff5e0ff */
[----:B------:R-:W4:Y:S01]  /*1a6a0*/  LDL R19, [R1+0xb94] ;  /* 0x000b940001137983 */ /* 0x000f220000100800 */
[----:B------:R-:W-:-:S03]  /*1a6b0*/  IADD3.X R7, R18, UR61, RZ, P2, !PT ;  /* 0x0000003d12077c10 */ /* 0x000fc600097fe4ff */
[----:B------:R3:W4:Y:S04]  /*1a6c0*/  LDG.E.U8 R82, desc[UR6][R14.64] ;  /* 0x000000060e527981 */ /* 0x000728000c1e1100 */
[----:B------:R-:W4:Y:S01]  /*1a6d0*/  LDG.E.U8 R23, desc[UR6][R6.64] ;  /* 0x0000000606177981 */ /* 0x000f22000c1e1100 */
[----:B--2---:R-:W-:-:S03]  /*1a6e0*/  IADD3.X R13, R5, UR61, RZ, P1, !PT ;  /* 0x0000003d050d7c10 */ /* 0x004fc60008ffe4ff */
[----:B------:R-:W2:Y:S01]  /*1a6f0*/  LDL R5, [R1+0xba8] ;  /* 0x000ba80001057983 */ /* 0x000ea20000100800 */
[----:B---3--:R-:W-:-:S03]  /*1a700*/  IADD3 R14, P1, R4, UR4, RZ ;  /* 0x00000004040e7c10 */ /* 0x008fc6000ff3e0ff */
[----:B------:R0:W-:Y:S04]  /*1a710*/  STL [R1+0x31c], R22 ;  /* 0x00031c1601007387 */ /* 0x0001e80000100800 */
[----:B------:R-:W3:Y:S04]  /*1a720*/  LDL R4, [R1+0xb9c] ;  /* 0x000b9c0001047983 */ /* 0x000ee80000100800 */
[----:B------:R1:W3:Y:S04]  /*1a730*/  LDG.E.U8 R52, desc[UR6][R12.64] ;  /* 0x000000060c347981 */ /* 0x0002e8000c1e1100 */
[----:B------:R-:W3:Y:S04]  /*1a740*/  LDL R18, [R1+0xbb0] ;  /* 0x000bb00001127983 */ /* 0x000ee80000100800 */
[----:B0-----:R-:W3:Y:S01]  /*1a750*/  LDL R22, [R1+0xbd8] ;  /* 0x000bd80001167983 */ /* 0x001ee20000100800 */
[----:B-1----:R-:W-:-:S03]  /*1a760*/  IADD3 R12, P2, R3, UR4, RZ ;  /* 0x00000004030c7c10 */ /* 0x002fc6000ff5e0ff */
[----:B------:R-:W3:Y:S01]  /*1a770*/  LDL R3, [R1+0xba4] ;  /* 0x000ba40001037983 */ /* 0x000ee20000100800 */
[----:B------:R-:W-:-:S03]  /*1a780*/  IADD3.X R15, R17, UR61, RZ, P1, !PT ;  /* 0x0000003d110f7c10 */ /* 0x000fc60008ffe4ff */
[----:B------:R-:W3:Y:S01]  /*1a790*/  LDL R17, [R1+0xbc8] ;  /* 0x000bc80001117983 */ /* 0x000ee20000100800 */
[----:B------:R-:W-:-:S03]  /*1a7a0*/  IADD3 R6, P1, R2, UR4, RZ ;  /* 0x0000000402067c10 */ /* 0x000fc6000ff3e0ff */
        /* <DEDUP_REMOVED lines=8> */
[----:B------:R-:W4:Y:S04]  /*1a830*/  LDL R10, [R1+0xbb4] ;  /* 0x000bb400010a7983 */ /* 0x000f280000100800 */
[----:B------:R0:W4:Y:S01]  /*1a840*/  LDG.E.U8 R101, desc[UR6][R6.64] ;  /* 0x0000000606657981 */ /* 0x000122000c1e1100 */
[----:B-1----:R-:W-:-:S03]  /*1a850*/  IADD3 R12, P1, R9, UR4, RZ ;  /* 0x00000004090c7c10 */ /* 0x002fc6000ff3e0ff */
[----:B------:R-:W4:Y:S01]  /*1a860*/  LDL R9, [R1+0xbbc] ;  /* 0x000bbc0001097983 */ /* 0x000f220000100800 */
[----:B------:R-:W-:-:S03]  /*1a870*/  IADD3.X R15, R16, UR61, RZ, P2, !PT ;  /* 0x0000003d100f7c10 */ /* 0x000fc600097fe4ff */
[----:B------:R-:W4:Y:S01]  /*1a880*/  LDL R16, [R1+0xbd0] ;  /* 0x000bd00001107983 */ /* 0x000f220000100800 */
[----:B0-----:R-:W-:-:S03]  /*1a890*/  IADD3 R6, P2, R8, UR4, RZ ;  /* 0x0000000408067c10 */ /* 0x001fc6000ff5e0ff */
[----:B------:R-:W4:Y:S01]  /*1a8a0*/  LDL R8, [R1+0xbc4] ;  /* 0x000bc40001087983 */ /* 0x000f220000100800 */
[----:B------:R-:W-:-:S03]  /*1a8b0*/  IADD3.X R13, R19, UR61, RZ, P1, !PT ;  /* 0x0000003d130d7c10 */ /* 0x000fc60008ffe4ff */
        /* <DEDUP_REMOVED lines=9> */
[----:B------:R-:W3:Y:S04]  /*1a950*/  LDL R18, [R1+0xbe8] ;  /* 0x000be80001127983 */ /* 0x000ee80000100800 */
[----:B------:R0:W-:Y:S01]  /*1a960*/  STL [R1+0x304], R23 ;  /* 0x0003041701007387 */ /* 0x0001e20000100800 */
[----:B------:R-:W-:-:S03]  /*1a970*/  IADD3.X R15, R3, UR61, RZ, P1, !PT ;  /* 0x0000003d030f7c10 */ /* 0x000fc60008ffe4ff */
[----:B------:R-:W3:Y:S04]  /*1a980*/  LDL R3, [R1+0xbdc] ;  /* 0x000bdc0001037983 */ /* 0x000ee80000100800 */
[----:B------:R0:W3:Y:S01]  /*1a990*/  LDG.E.U8 R51, desc[UR6][R14.64] ;  /* 0x000000060e337981 */ /* 0x0000e2000c1e1100 */
[----:B-1----:R-:W-:-:S03]  /*1a9a0*/  IADD3 R6, P1, R2, UR4, RZ ;  /* 0x0000000402067c10 */ /* 0x002fc6000ff3e0ff */
[----:B------:R-:W3:Y:S01]  /*1a9b0*/  LDL R2, [R1+0xbf0] ;  /* 0x000bf00001027983 */ /* 0x000ee20000100800 */
[----:B------:R-:W-:-:S03]  /*1a9c0*/  IADD3.X R13, R0, UR61, RZ, P2, !PT ;  /* 0x0000003d000d7c10 */ /* 0x000fc600097fe4ff */
[----:B------:R-:W3:Y:S04]  /*1a9d0*/  LDL R0, [R1+0xbe4] ;  /* 0x000be40001007983 */ /* 0x000ee80000100800 */
[----:B0-----:R0:W3:Y:S01]  /*1a9e0*/  LDG.E.U8 R23, desc[UR6][R12.64] ;  /* 0x000000060c177981 */ /* 0x0010e2000c1e1100 */
[----:B------:R-:W-:-:S03]  /*1a9f0*/  IADD3 R14, P2, R11, UR4, RZ ;  /* 0x000000040b0e7c10 */ /* 0x000fc6000ff5e0ff */
[----:B------:R-:W3:Y:S01]  /*1aa00*/  LDL R11, [R1+0xbf8] ;  /* 0x000bf800010b7983 */ /* 0x000ee20000100800 */
[----:B----4-:R-:W-:-:S03]  /*1aa10*/  IADD3.X R7, R10, UR61, RZ, P1, !PT ;  /* 0x0000003d0a077c10 */ /* 0x010fc60008ffe4ff */
[----:B------:R-:W4:Y:S01]  /*1aa20*/  LDL R10, [R1+0xbec] ;  /* 0x000bec00010a7983 */ /* 0x000f220000100800 */
[----:B0-----:R-:W-:-:S03]  /*1aa30*/  IADD3 R12, P1, R17, UR4, RZ ;  /* 0x00000004110c7c10 */ /* 0x001fc6000ff3e0ff */
[----:B------:R-:W4:Y:S01]  /*1aa40*/  LDL R17, [R1+0xc00] ;  /* 0x000c000001117983 */ /* 0x000f220000100800 */
[----:B------:R-:W-:-:S03]  /*1aa50*/  IADD3.X R15, R9, UR61, RZ, P2, !PT ;  /* 0x0000003d090f7c10 */ /* 0x000fc600097fe4ff */
[----:B------:R-:W4:Y:S04]  /*1aa60*/  LDL R9, [R1+0xbf4] ;  /* 0x000bf40001097983 */ /* 0x000f280000100800 */
[----:B------:R0:W4:Y:S04]  /*1aa70*/  LDG.E.U8 R30, desc[UR6][R6.64] ;  /* 0x00000006061e7981 */ /* 0x000128000c1e1100 */
[----:B------:R1:W4:Y:S01]  /*1aa80*/  LDG.E.U8 R99, desc[UR6][R14.64] ;  /* 0x000000060e637981 */ /* 0x000322000c1e1100 */
[----:B------:R-:W-:-:S03]  /*1aa90*/  IADD3.X R13, R8, UR61, RZ, P1, !PT ;  /* 0x0000003d080d7c10 */ /* 0x000fc60008ffe4ff */
[----:B------:R-:W4:Y:S01]  /*1aaa0*/  LDL R8, [R1+0xbfc] ;  /* 0x000bfc0001087983 */ /* 0x000f220000100800 */
[----:B0-----:R-:W-:Y:S02]  /*1aab0*/  IADD3 R6, P2, R16, UR4, RZ ;  /* 0x0000000410067c10 */ /* 0x001fe4000ff5e0ff */
[----:B-1----:R-:W-:Y:S01]  /*1aac0*/  IADD3 R14, P1, R22, UR4, RZ ;  /* 0x00000004160e7c10 */ /* 0x002fe2000ff3e0ff */
[----:B------:R0:W4:Y:S04]  /*1aad0*/  LDG.E.U8 R131, desc[UR6][R12.64] ;  /* 0x000000060c837981 */ /* 0x000128000c1e1100 */
[----:B------:R-:W4:Y:S01]  /*1aae0*/  LDL R16, [R1+0xc08] ;  /* 0x000c080001107983 */ /* 0x000f220000100800 */
[----:B--2---:R-:W-:Y:S02]  /*1aaf0*/  IADD3.X R7, R5, UR61, RZ, P2, !PT ;  /* 0x0000003d05077c10 */ /* 0x004fe400097fe4ff */
[----:B0-----:R-:W-:Y:S01]  /*1ab00*/  IADD3 R12, P2, R19, UR4, RZ ;  /* 0x00000004130c7c10 */ /* 0x001fe2000ff5e0ff */
[----:B------:R-:W2:Y:S04]  /*1ab10*/  LDL R5, [R1+0xc10] ;  /* 0x000c100001057983 */ /* 0x000ea80000100800 */
[----:B------:R0:W2:Y:S01]  /*1ab20*/  LDG.E.U8 R141, desc[UR6][R6.64] ;  /* 0x00000006068d7981 */ /* 0x0000a2000c1e1100 */
[----:B---3--:R-:W-:-:S03]  /*1ab30*/  IADD3.X R15, R4, UR61, RZ, P1, !PT ;  /* 0x0000003d040f7c10 */ /* 0x008fc60008ffe4ff */
[----:B------:R-:W3:Y:S04]  /*1ab40*/  LDL R4, [R1+0xc04] ;  /* 0x000c040001047983 */ /* 0x000ee80000100800 */
[----:B------:R1:W3:Y:S01]  /*1ab50*/  LDG.E.U8 R110, desc[UR6][R14.64] ;  /* 0x000000060e6e7981 */ /* 0x0002e2000c1e1100 */
[----:B------:R-:W-:-:S03]  /*1ab60*/  IADD3.X R13, R3, UR61, RZ, P2, !PT ;  /* 0x0000003d030d7c10 */ /* 0x000fc600097fe4ff */
[----:B------:R-:W3:Y:S01]  /*1ab70*/  LDL R3, [R1+0xc18] ;  /* 0x000c180001037983 */ /* 0x000ee20000100800 */
[----:B0-----:R-:W-:-:S03]  /*1ab80*/  IADD3 R6, P1, R18, UR4, RZ ;  /* 0x0000000412067c10 */ /* 0x001fc6000ff3e0ff */
[----:B------:R0:W3:Y:S01]  /*1ab90*/  LDG.E.U8 R80, desc[UR6][R12.64] ;  /* 0x000000060c507981 */ /* 0x0000e2000c1e1100 */
[----:B-1----:R-:W-:-:S03]  /*1aba0*/  IADD3 R14, P2, R2, UR4, RZ ;  /* 0x00000004020e7c10 */ /* 0x002fc6000ff5e0ff */
[----:B------:R-:W3:Y:S01]  /*1abb0*/  LDL R2, [R1+0xc0c] ;  /* 0x000c0c0001027983 */ /* 0x000ee20000100800 */
[----:B------:R-:W-:-:S03]  /*1abc0*/  IADD3.X R7, R0, UR61, RZ, P1, !PT ;  /* 0x0000003d00077c10 */ /* 0x000fc60008ffe4ff */
[----:B------:R-:W3:Y:S04]  /*1abd0*/  LDL R0, [R1+0xc20] ;  /* 0x000c200001007983 */ /* 0x000ee80000100800 */
[----:B------:R1:W3:Y:S01]  /*1abe0*/  LDG.E.U8 R50, desc[UR6][R6.64] ;  /* 0x0000000606327981 */ /* 0x0002e2000c1e1100 */
[----:B0-----:R-:W-:-:S03]  /*1abf0*/  IADD3 R12, P1, R11, UR4, RZ ;  /* 0x000000040b0c7c10 */ /* 0x001fc6000ff3e0ff */
[----:B------:R-:W3:Y:S04]  /*1ac00*/  LDL R11, [R1+0xc14] ;  /* 0x000c1400010b7983 */ /* 0x000ee80000100800 */
[----:B------:R0:W-:Y:S04]  /*1ac10*/  STL [R1+0x2e4], R23 ;  /* 0x0002e41701007387 */ /* 0x0001e80000100800 */
[----:B------:R-:W3:Y:S04]  /*1ac20*/  LDL R28, [R1+0xc1c] ;  /* 0x000c1c00011c7983 */ /* 0x000ee80000100800 */
[----:B------:R-:W3:Y:S04]  /*1ac30*/  LDL R27, [R1+0xc30] ;  /* 0x000c3000011b7983 */ /* 0x000ee80000100800 */
[----:B------:R-:W3:Y:S04]  /*1ac40*/  LDL R22, [R1+0xc40] ;  /* 0x000c400001167983 */ /* 0x000ee80000100800 */
[----:B0-----:R-:W3:Y:S04]  /*1ac50*/  LDL R23, [R1+0xc38] ;  /* 0x000c380001177983 */ /* 0x001ee80000100800 */
[----:B------:R-:W3:Y:S04]  /*1ac60*/  LDL R19, [R1+0xc34] ;  /* 0x000c340001137983 */ /* 0x000ee80000100800 */
[----:B------:R-:W3:Y:S01]  /*1ac70*/  LDL R18, [R1+0xc48] ;  /* 0x000c480001127983 */ /* 0x000ee20000100800 */
[----:B----4-:R-:W-:-:S03]  /*1ac80*/  IADD3.X R15, R10, UR61, RZ, P2, !PT ;  /* 0x0000003d0a0f7c10 */ /* 0x010fc600097fe4ff */
[----:B------:R-:W4:Y:S01]  /*1ac90*/  LDL R10, [R1+0xc28] ;  /* 0x000c2800010a7983 */ /* 0x000f220000100800 */
[----:B-1----:R-:W-:-:S03]  /*1aca0*/  IADD3 R6, P2, R17, UR4, RZ ;  /* 0x0000000411067c10 */ /* 0x002fc6000ff5e0ff */
[----:B------:R0:W4:Y:S01]  /*1acb0*/  LDG.E.U8 R29, desc[UR6][R14.64] ;  /* 0x000000060e1d7981 */ /* 0x000122000c1e1100 */
[----:B------:R-:W-:-:S03]  /*1acc0*/  IADD3.X R13, R9, UR61, RZ, P1, !PT ;  /* 0x0000003d090d7c10 */ /* 0x000fc60008ffe4ff */
[----:B------:R-:W4:Y:S04]  /*1acd0*/  LDL R9, [R1+0xc24] ;  /* 0x000c240001097983 */ /* 0x000f280000100800 */
[----:B------:R2:W4:Y:S04]  /*1ace0*/  LDG.E.U8 R60, desc[UR6][R12.64] ;  /* 0x000000060c3c7981 */ /* 0x000528000c1e1100 */
[----:B------:R-:W4:Y:S01]  /*1acf0*/  LDL R17, [R1+0xc60] ;  /* 0x000c600001117983 */ /* 0x000f220000100800 */
[----:B------:R-:W-:-:S03]  /*1ad00*/  IADD3.X R7, R8, UR61, RZ, P2, !PT ;  /* 0x0000003d08077c10 */ /* 0x000fc600097fe4ff */
[----:B------:R-:W4:Y:S04]  /*1ad10*/  LDL R8, [R1+0xc2c] ;  /* 0x000c2c0001087983 */ /* 0x000f280000100800 */
[----:B------:R1:W4:Y:S01]  /*1ad20*/  LDG.E.U8 R126, desc[UR6][R6.64] ;  /* 0x00000006067e7981 */ /* 0x000322000c1e1100 */
[----:B0-----:R-:W-:-:S03]  /*1ad30*/  IADD3 R14, P1, R16, UR4, RZ ;  /* 0x00000004100e7c10 */ /* 0x001fc6000ff3e0ff */
[----:B------:R-:W4:Y:S01]  /*1ad40*/  LDL R16, [R1+0xc54] ;  /* 0x000c540001107983 */ /* 0x000f220000100800 */
[----:B--2---:R-:W-:-:S03]  /*1ad50*/  IADD3 R12, P2, R5, UR4, RZ ;  /* 0x00000004050c7c10 */ /* 0x004fc6000ff5e0ff */
[----:B------:R-:W2:Y:S01]  /*1ad60*/  LDL R5, [R1+0xc3c] ;  /* 0x000c3c0001057983 */ /* 0x000ea20000100800 */
[----:B---3--:R-:W-:-:S03]  /*1ad70*/  IADD3.X R15, R4, UR61, RZ, P1, !PT ;  /* 0x0000003d040f7c10 */ /* 0x008fc60008ffe4ff */
[----:B------:R-:W3:Y:S04]  /*1ad80*/  LDL R4, [R1+0xc50] ;  /* 0x000c500001047983 */ /* 0x000ee80000100800 */
[----:B------:R0:W3:Y:S01]  /*1ad90*/  LDG.E.U8 R103, desc[UR6][R14.64] ;  /* 0x000000060e677981 */ /* 0x0000e2000c1e1100 */
[----:B-1----:R-:W-:-:S03]  /*1ada0*/  IADD3 R6, P1, R3, UR4, RZ ;  /* 0x0000000403067c10 */ /* 0x002fc6000ff3e0ff */
[----:B------:R-:W3:Y:S01]  /*1adb0*/  LDL R3, [R1+0xc44] ;  /* 0x000c440001037983 */ /* 0x000ee20000100800 */
[----:B------:R-:W-:-:S03]  /*1adc0*/  IADD3.X R13, R2, UR61, RZ, P2, !PT ;  /* 0x0000003d020d7c10 */ /* 0x000fc600097fe4ff */
[----:B------:R-:W3:Y:S04]  /*1add0*/  LDL R2, [R1+0xc58] ;  /* 0x000c580001027983 */ /* 0x000ee80000100800 */
[----:B------:R-:W3:Y:S01]  /*1ade0*/  LDG.E.U8 R140, desc[UR6][R12.64] ;  /* 0x000000060c8c7981 */ /* 0x000ee2000c1e1100 */
[----:B0-----:R-:W-:-:S03]  /*1adf0*/  IADD3 R14, P2, R0, UR4, RZ ;  /* 0x00000004000e7c10 */ /* 0x001fc6000ff5e0ff */
[----:B------:R-:W3:Y:S01]  /*1ae00*/  LDL R0, [R1+0xc4c] ;  /* 0x000c4c0001007983 */ /* 0x000ee20000100800 */
[----:B------:R-:W-:-:S03]  /*1ae10*/  IADD3.X R7, R11, UR61, RZ, P1, !PT ;  /* 0x0000003d0b077c10 */ /* 0x000fc60008ffe4ff */
[----:B------:R-:W3:Y:S04]  /*1ae20*/  LDL R11, [R1+0xc68] ;  /* 0x000c6800010b7983 */ /* 0x000ee80000100800 */
[----:B------:R0:W3:Y:S01]  /*1ae30*/  LDG.E.U8 R109, desc[UR6][R6.64] ;  /* 0x00000006066d7981 */ /* 0x0000e2000c1e1100 */
[----:B------:R-:W-:-:S05]  /*1ae40*/  IADD3.X R15, R28, UR61, RZ, P2, !PT ;  /* 0x0000003d1c0f7c10 */ /* 0x000fca00097fe4ff */
[----:B------:R-:W3:Y:S01]  /*1ae50*/  LDG.E.U8 R79, desc[UR6][R14.64] ;  /* 0x000000060e4f7981 */ /* 0x000ee2000c1e1100 */
[----:B0-----:R-:W-:Y:S02]  /*1ae60*/  IADD3 R6, P2, R27, UR4, RZ ;  /* 0x000000041b067c10 */ /* 0x001fe4000ff5e0ff */
[----:B----4-:R-:W-:Y:S02]  /*1ae70*/  IADD3 R12, P1, R10, UR4, RZ ;  /* 0x000000040a0c7c10 */ /* 0x010fe4000ff3e0ff */
[----:B------:R-:W4:Y:S02]  /*1ae80*/  LDL R10, [R1+0xc5c] ;  /* 0x000c5c00010a7983 */ /* 0x000f240000100800 */
[----:B------:R-:W-:-:S05]  /*1ae90*/  IADD3.X R13, R9, UR61, RZ, P1, !PT ;  /* 0x0000003d090d7c10 */ /* 0x000fca0008ffe4ff */
[----:B------:R0:W4:Y:S01]  /*1aea0*/  LDG.E.U8 R49, desc[UR6][R12.64] ;  /* 0x000000060c317981 */ /* 0x000122000c1e1100 */
[----:B------:R-:W-:Y:S02]  /*1aeb0*/  IADD3.X R7, R8, UR61, RZ, P2, !PT ;  /* 0x0000003d08077c10 */ /* 0x000fe400097fe4ff */
[----:B0-----:R-:W-:-:S03]  /*1aec0*/  IADD3 R12, P2, R22, UR4, RZ ;  /* 0x00000004160c7c10 */ /* 0x001fc6000ff5e0ff */
[----:B------:R0:W4:Y:S01]  /*1aed0*/  LDG.E.U8 R22, desc[UR6][R6.64] ;  /* 0x0000000606167981 */ /* 0x000122000c1e1100 */
[----:B------:R-:W-:-:S03]  /*1aee0*/  IADD3 R14, P1, R23, UR4, RZ ;  /* 0x00000004170e7c10 */ /* 0x000fc6000ff3e0ff */
[----:B------:R1:W-:Y:S01]  /*1aef0*/  STL [R1+0x2c8], R29 ;  /* 0x0002c81d01007387 */ /* 0x0003e20000100800 */
[----:B------:R-:W-:-:S03]  /*1af00*/  IADD3.X R15, R19, UR61, RZ, P1, !PT ;  /* 0x0000003d130f7c10 */ /* 0x000fc60008ffe4ff */
[----:B------:R-:W4:Y:S01]  /*1af10*/  LDL R9, [R1+0xc70] ;  /* 0x000c700001097983 */ /* 0x000f220000100800 */
[----:B0-----:R-:W-:-:S03]  /*1af20*/  IADD3 R6, P1, R18, UR4, RZ ;  /* 0x0000000412067c10 */ /* 0x001fc6000ff3e0ff */
[----:B------:R-:W4:Y:S04]  /*1af30*/  LDL R8, [R1+0xc64] ;  /* 0x000c640001087983 */ /* 0x000f280000100800 */
[----:B------:R0:W4:Y:S04]  /*1af40*/  LDG.E.U8 R251, desc[UR6][R14.64] ;  /* 0x000000060efb7981 */ /* 0x000128000c1e1100 */
[----:B------:R-:W4:Y:S04]  /*1af50*/  LDL R35, [R1+0xc88] ;  /* 0x000c880001237983 */ /* 0x000f280000100800 */
[----:B------:R-:W4:Y:S04]  /*1af60*/  LDL R34, [R1+0xc7c] ;  /* 0x000c7c0001227983 */ /* 0x000f280000100800 */
[----:B------:R-:W4:Y:S04]  /*1af70*/  LDL R33, [R1+0xc90] ;  /* 0x000c900001217983 */ /* 0x000f280000100800 */
[----:B------:R-:W4:Y:S04]  /*1af80*/  LDL R19, [R1+0xc84] ;  /* 0x000c840001137983 */ /* 0x000f280000100800 */
[----:B------:R-:W4:Y:S04]  /*1af90*/  LDL R18, [R1+0xc98] ;  /* 0x000c980001127983 */ /* 0x000f280000100800 */
[----:B------:R-:W4:Y:S04]  /*1afa0*/  LDL R32, [R1+0xc94] ;  /* 0x000c940001207983 */ /* 0x000f280000100800 */
[----:B-1----:R-:W4:Y:S01]  /*1afb0*/  LDL R29, [R1+0xca8] ;  /* 0x000ca800011d7983 */ /* 0x002f220000100800 */
[----:B--2---:R-:W-:-:S03]  /*1afc0*/  IADD3.X R13, R5, UR61, RZ, P2, !PT ;  /* 0x0000003d050d7c10 */ /* 0x004fc600097fe4ff */
[----:B------:R-:W2:Y:S01]  /*1afd0*/  LDL R5, [R1+0xc78] ;  /* 0x000c780001057983 */ /* 0x000ea20000100800 */
[----:B---3--:R-:W-:-:S03]  /*1afe0*/  IADD3.X R7, R3, UR61, RZ, P1, !PT ;  /* 0x0000003d03077c10 */ /* 0x008fc60008ffe4ff */
[----:B------:R-:W3:Y:S01]  /*1aff0*/  LDL R3, [R1+0xc6c] ;  /* 0x000c6c0001037983 */ /* 0x000ee20000100800 */
[----:B0-----:R-:W-:-:S03]  /*1b000*/  IADD3 R14, P2, R4, UR4, RZ ;  /* 0x00000004040e7c10 */ /* 0x001fc6000ff5e0ff */
[----:B------:R0:W3:Y:S04]  /*1b010*/  LDG.E.U8 R4, desc[UR6][R12.64] ;  /* 0x000000060c047981 */ /* 0x0000e8000c1e1100 */
[----:B------:R1:W3:Y:S01]  /*1b020*/  LDG.E.U8 R42, desc[UR6][R6.64] ;  /* 0x00000006062a7981 */ /* 0x0002e2000c1e1100 */
[----:B------:R-:W-:Y:S02]  /*1b030*/  IADD3.X R15, R0, UR61, RZ, P2, !PT ;  /* 0x0000003d000f7c10 */ /* 0x000fe400097fe4ff */
[----:B0-----:R-:W-:Y:S01]  /*1b040*/  IADD3 R12, P1, R2, UR4, RZ ;  /* 0x00000004020c7c10 */ /* 0x001fe2000ff3e0ff */
[----:B------:R-:W3:Y:S04]  /*1b050*/  LDL R0, [R1+0xc74] ;  /* 0x000c740001007983 */ /* 0x000ee80000100800 */
[----:B------:R-:W3:Y:S01]  /*1b060*/  LDL R2, [R1+0xc80] ;  /* 0x000c800001027983 */ /* 0x000ee20000100800 */
[----:B-1----:R-:W-:-:S02]  /*1b070*/  IADD3 R6, P2, R17, UR4, RZ ;  /* 0x0000000411067c10 */ /* 0x002fc4000ff5e0ff */
[----:B------:R-:W-:Y:S01]  /*1b080*/  IADD3.X R13, R16, UR61, RZ, P1, !PT ;  /* 0x0000003d100d7c10 */ /* 0x000fe20008ffe4ff */
[----:B------:R-:W3:Y:S04]  /*1b090*/  LDL R17, [R1+0xc8c] ;  /* 0x000c8c0001117983 */ /* 0x000ee80000100800 */
[----:B------:R-:W3:Y:S04]  /*1b0a0*/  LDL R16, [R1+0xca0] ;  /* 0x000ca00001107983 */ /* 0x000ee80000100800 */
[----:B------:R0:W3:Y:S04]  /*1b0b0*/  LDG.E.U8 R139, desc[UR6][R14.64] ;  /* 0x000000060e8b7981 */ /* 0x0000e8000c1e1100 */
[----:B------:R1:W3:Y:S01]  /*1b0c0*/  LDG.E.U8 R108, desc[UR6][R12.64] ;  /* 0x000000060c6c7981 */ /* 0x0002e2000c1e1100 */
[----:B0-----:R-:W-:-:S02]  /*1b0d0*/  IADD3 R14, P1, R11, UR4, RZ ;  /* 0x000000040b0e7c10 */ /* 0x001fc4000ff3e0ff */
[----:B----4-:R-:W-:-:S05]  /*1b0e0*/  IADD3.X R7, R10, UR61, RZ, P2, !PT ;  /* 0x0000003d0a077c10 */ /* 0x010fca00097fe4ff */
[----:B------:R2:W4:Y:S04]  /*1b0f0*/  LDG.E.U8 R78, desc[UR6][R6.64] ;  /* 0x00000006064e7981 */ /* 0x000528000c1e1100 */
[----:B------:R0:W-:Y:S04]  /*1b100*/  STL [R1+0x2ac], R22 ;  /* 0x0002ac1601007387 */ /* 0x0001e80000100800 */
[----:B------:R-:W4:Y:S04]  /*1b110*/  LDL R28, [R1+0xcb0] ;  /* 0x000cb000011c7983 */ /* 0x000f280000100800 */
[----:B------:R-:W4:Y:S04]  /*1b120*/  LDL R27, [R1+0xc9c] ;  /* 0x000c9c00011b7983 */ /* 0x000f280000100800 */
[----:B------:R-:W4:Y:S04]  /*1b130*/  LDL R23, [R1+0xcb8] ;  /* 0x000cb80001177983 */ /* 0x000f280000100800 */
[----:B------:R-:W4:Y:S04]  /*1b140*/  LDL R11, [R1+0xcac] ;  /* 0x000cac00010b7983 */ /* 0x000f280000100800 */
[----:B------:R-:W4:Y:S01]  /*1b150*/  LDL R10, [R1+0xcb4] ;  /* 0x000cb400010a7983 */ /* 0x000f220000100800 */
[----:B-1----:R-:W-:-:S02]  /*1b160*/  IADD3 R12, P2, R9, UR4, RZ ;  /* 0x00000004090c7c10 */ /* 0x002fc4000ff5e0ff */
[----:B------:R-:W-:Y:S01]  /*1b170*/  IADD3.X R15, R8, UR61, RZ, P1, !PT ;  /* 0x0000003d080f7c10 */ /* 0x000fe20008ffe4ff */
[----:B0-----:R-:W4:Y:S04]  /*1b180*/  LDL R22, [R1+0xca4] ;  /* 0x000ca40001167983 */ /* 0x001f280000100800 */
[----:B------:R-:W4:Y:S04]  /*1b190*/  LDG.E.U8 R48, desc[UR6][R14.64] ;  /* 0x000000060e307981 */ /* 0x000f28000c1e1100 */
[----:B------:R-:W4:Y:S04]  /*1b1a0*/  LDL R8, [R1+0xcc8] ;  /* 0x000cc80001087983 */ /* 0x000f280000100800 */
[----:B------:R-:W4:Y:S01]  /*1b1b0*/  LDL R9, [R1+0xcc0] ;  /* 0x000cc00001097983 */ /* 0x000f220000100800 */
[----:B--2---:R-:W-:-:S03]  /*1b1c0*/  IADD3 R6, P1, R5, UR4, RZ ;  /* 0x0000000405067c10 */ /* 0x004fc6000ff3e0ff */
[----:B------:R-:W2:Y:S01]  /*1b1d0*/  LDL R5, [R1+0xcd0] ;  /* 0x000cd00001057983 */ /* 0x000ea20000100800 */
[----:B---3--:R-:W-:-:S03]  /*1b1e0*/  IADD3.X R13, R3, UR61, RZ, P2, !PT ;  /* 0x0000003d030d7c10 */ /* 0x008fc600097fe4ff */
[----:B------:R-:W3:Y:S04]  /*1b1f0*/  LDL R3, [R1+0xcbc] ;  /* 0x000cbc0001037983 */ /* 0x000ee80000100800 */
[----:B------:R0:W2:Y:S01]  /*1b200*/  LDG.E.U8 R36, desc[UR6][R12.64] ;  /* 0x000000060c247981 */ /* 0x0000a2000c1e1100 */
[----:B------:R-:W-:Y:S02]  /*1b210*/  IADD3.X R7, R0, UR61, RZ, P1, !PT ;  /* 0x0000003d00077c10 */ /* 0x000fe40008ffe4ff */
[----:B0-----:R-:W-:Y:S01]  /*1b220*/  IADD3 R12, P1, R35, UR4, RZ ;  /* 0x00000004230c7c10 */ /* 0x001fe2000ff3e0ff */
[----:B------:R-:W3:Y:S01]  /*1b230*/  LDL R0, [R1+0xcc4] ;  /* 0x000cc40001007983 */ /* 0x000ee20000100800 */
[----:B------:R-:W-:Y:S02]  /*1b240*/  IADD3 R14, P2, R2, UR4, RZ ;  /* 0x00000004020e7c10 */ /* 0x000fe4000ff5e0ff */
[----:B------:R-:W-:Y:S01]  /*1b250*/  IADD3.X R13, R19, UR61, RZ, P1, !PT ;  /* 0x0000003d130d7c10 */ /* 0x000fe20008ffe4ff */
[----:B------:R0:W3:Y:S01]  /*1b260*/  LDG.E.U8 R247, desc[UR6][R6.64] ;  /* 0x0000000606f77981 */ /* 0x0000e2000c1e1100 */
[----:B------:R-:W-:-:S03]  /*1b270*/  IADD3.X R15, R34, UR61, RZ, P2, !PT ;  /* 0x0000003d220f7c10 */ /* 0x000fc600097fe4ff */
[----:B------:R4:W3:Y:S04]  /*1b280*/  LDG.E.U8 R73, desc[UR6][R12.64] ;  /* 0x000000060c497981 */ /* 0x0008e8000c1e1100 */
[----:B------:R-:W3:Y:S01]  /*1b290*/  LDL R2, [R1+0xcd8] ;  /* 0x000cd80001027983 */ /* 0x000ee20000100800 */
[----:B0-----:R-:W-:Y:S01]  /*1b2a0*/  IADD3 R6, P2, R33, UR4, RZ ;  /* 0x0000000421067c10 */ /* 0x001fe2000ff5e0ff */
[----:B------:R-:W-:Y:S01]  /*1b2b0*/  WARPGROUP.ARRIVE ;  /* 0x00000000000079c5 */ /* 0x000fe20000000000 */
[----:B------:R-:W-:Y:S01]  /*1b2c0*/  UMOV UR37, 0x40000040 ;  /* 0x4000004000257882 */ /* 0x000fe20000000000 */
[----:B------:R-:W-:Y:S01]  /*1b2d0*/  IADD3 R18, P1, R18, UR4, RZ ;  /* 0x0000000412127c10 */ /* 0x000fe2000ff3e0ff */
[----:B------:R-:W3:Y:S01]  /*1b2e0*/  LDG.E.U8 R98, desc[UR6][R14.64] ;  /* 0x000000060e627981 */ /* 0x000ee2000c1e1100 */
[----:B------:R-:W-:-:S02]  /*1b2f0*/  IADD3.X R7, R17, UR61, RZ, P2, !PT ;  /* 0x0000003d11077c10 */ /* 0x000fc400097fe4ff */
[----:B------:R-:W-:Y:S01]  /*1b300*/  IADD3 R16, P2, R16, UR4, RZ ;  /* 0x0000000410107c10 */ /* 0x000fe2000ff5e0ff */
[----:B------:R-:W-:Y:S02]  /*1b310*/  QGMMA.64x128x32.F32.E4M3.E4M3 R152, gdesc[UR36], RZ, !UPT, gsb0 ;  /* 0x01e00000249879f3 */ /* 0x000fe4000c0008ff */
[----:B------:R0:W3:Y:S01]  /*1b320*/  LDG.E.U8 R138, desc[UR6][R6.64] ;  /* 0x00000006068a7981 */ /* 0x0000e2000c1e1100 */
[----:B----4-:R-:W-:Y:S02]  /*1b330*/  IADD3 R12, P3, R28, UR4, RZ ;  /* 0x000000041c0c7c10 */ /* 0x010fe4000ff7e0ff */
[----:B------:R-:W-:Y:S02]  /*1b340*/  IADD3.X R17, R27, UR61, RZ, P2, !PT ;  /* 0x0000003d1b117c10 */ /* 0x000fe400097fe4ff */
[----:B0-----:R-:W-:Y:S01]  /*1b350*/  IADD3 R6, P2, R23, UR4, RZ ;  /* 0x0000000417067c10 */ /* 0x001fe2000ff5e0ff */
[----:B--2---:R-:W-:Y:S01]  /*1b360*/  STL [R1+0x284], R36 ;  /* 0x0002842401007387 */ /* 0x004fe20000100800 */
[----:B------:R-:W-:-:S02]  /*1b370*/  IADD3.X R13, R11, UR61, RZ, P3, !PT ;  /* 0x0000003d0b0d7c10 */ /* 0x000fc40009ffe4ff */
[----:B------:R-:W-:Y:S01]  /*1b380*/  IADD3.X R7, R10, UR61, RZ, P2, !PT ;  /* 0x0000003d0a077c10 */ /* 0x000fe200097fe4ff */
[----:B------:R-:W-:Y:S02]  /*1b390*/  WARPGROUP.DEPBAR.LE gsb0, 0x0 ;  /* 0x00008000000079c5 */ /* 0x000fe40000010000 */
[----:B------:R0:W2:Y:S04]  /*1b3a0*/  LDG.E.U8 R10, desc[UR6][R12.64] ;  /* 0x000000060c0a7981 */ /* 0x0000a8000c1e1100 */
[----:B------:R-:W4:Y:S01]  /*1b3b0*/  LDG.E.U8 R244, desc[UR6][R6.64] ;  /* 0x0000000606f47981 */ /* 0x000f22000c1e1100 */
[----:B------:R-:W-:-:S03]  /*1b3c0*/  IADD3.X R19, R32, UR61, RZ, P1, !PT ;  /* 0x0000003d20137c10 */ /* 0x000fc60008ffe4ff */
[----:B------:R1:W4:Y:S01]  /*1b3d0*/  LDG.E.U8 R77, desc[UR6][R16.64] ;  /* 0x00000006104d7981 */ /* 0x000322000c1e1100 */
[----:B0-----:R-:W-:-:S03]  /*1b3e0*/  IADD3 R12, P3, R5, UR4, RZ ;  /* 0x00000004050c7c10 */ /* 0x001fc6000ff7e0ff */
[----:B------:R-:W4:Y:S04]  /*1b3f0*/  LDL R5, [R1+0xcd4] ;  /* 0x000cd40001057983 */ /* 0x000f280000100800 */
[----:B------:R-:W4:Y:S01]  /*1b400*/  LDL R7, [R1+0xccc] ;  /* 0x000ccc0001077983 */ /* 0x000f220000100800 */
[----:B------:R-:W-:Y:S01]  /*1b410*/  WARPGROUP.ARRIVE ;  /* 0x00000000000079c5 */ /* 0x000fe20000000000 */
[----:B------:R-:W-:Y:S01]  /*1b420*/  IADD3 R14, P1, R29, UR4, RZ ;  /* 0x000000041d0e7c10 */ /* 0x000fe2000ff3e0ff */
[----:B------:R-:W-:Y:S01]  /*1b430*/  UIADD3.64 UR56, UR8, 0x1fe, URZ ;  /* 0x000001fe08387897 */ /* 0x000fe2000fffe03f */
[----:B------:R-:W4:Y:S03]  /*1b440*/  LDG.E.U8 R107, desc[UR6][R18.64] ;  /* 0x00000006126b7981 */ /* 0x000f26000c1e1100 */
[----:B------:R-:W-:Y:S01]  /*1b450*/  QGMMA.64x128x32.F32.E4M3.E4M3 R152, gdesc[UR8], R152, gsb0 ;  /* 0x01e00000089879f3 */ /* 0x000fe20008000898 */
[----:B------:R-:W-:-:S05]  /*1b460*/  IADD3.X R15, R22, UR61, RZ, P1, !PT ;  /* 0x0000003d160f7c10 */ /* 0x000fca0008ffe4ff */
[----:B------:R0:W4:Y:S01]  /*1b470*/  LDG.E.U8 R47, desc[UR6][R14.64] ;  /* 0x000000060e2f7981 */ /* 0x000122000c1e1100 */
[----:B-1----:R-:W-:Y:S02]  /*1b480*/  IADD3 R16, P1, R9, UR4, RZ ;  /* 0x0000000409107c10 */ /* 0x002fe4000ff3e0ff */
[----:B0-----:R-:W-:Y:S02]  /*1b490*/  IADD3 R14, P2, R8, UR4, RZ ;  /* 0x00000004080e7c10 */ /* 0x001fe4000ff5e0ff */
[----:B---3--:R-:W-:Y:S02]  /*1b4a0*/  IADD3.X R17, R3, UR61, RZ, P1, !PT ;  /* 0x0000003d03117c10 */ /* 0x008fe40008ffe4ff */
[----:B------:R-:W-:-:S03]  /*1b4b0*/  IADD3 R6, P1, R2, UR4, RZ ;  /* 0x0000000402067c10 */ /* 0x000fc6000ff3e0ff */
[----:B------:R-:W3:Y:S01]  /*1b4c0*/  LDG.E.U8 R37, desc[UR6][R16.64] ;  /* 0x0000000610257981 */ /* 0x000ee2000c1e1100 */
[----:B------:R-:W-:Y:S02]  /*1b4d0*/  WARPGROUP.DEPBAR.LE gsb0, 0x0 ;  /* 0x00008000000079c5 */ /* 0x000fe40000010000 */
[----:B------:R-:W-:-:S06]  /*1b4e0*/  WARPGROUP.ARRIVE ;  /* 0x00000000000079c5 */ /* 0x000fcc0000000000 */
[----:B------:R-:W-:Y:S01]  /*1b4f0*/  QGMMA.64x128x32.F32.E4M3.E4M3 R152, gdesc[UR12], R152, gsb0 ;  /* 0x01e000000c9879f3 */ /* 0x000fe20008000898 */
[----:B--2---:R0:W-:Y:S04]  /*1b500*/  STL [R1+0x280], R10 ;  /* 0x0002800a01007387 */ /* 0x0041e80000100800 */
[----:B------:R-:W2:Y:S04]  /*1b510*/  LDL R44, [R1+0xce0] ;  /* 0x000ce000012c7983 */ /* 0x000ea80000100800 */
[----:B------:R-:W3:Y:S04]  /*1b520*/  LDL R43, [R1+0xcdc] ;  /* 0x000cdc00012b7983 */ /* 0x000ee80000100800 */
[----:B------:R-:W3:Y:S04]  /*1b530*/  LDL R46, [R1+0xce8] ;  /* 0x000ce800012e7983 */ /* 0x000ee80000100800 */
[----:B------:R-:W3:Y:S04]  /*1b540*/  LDL R11, [R1+0xce4] ;  /* 0x000ce400010b7983 */ /* 0x000ee80000100800 */
[----:B------:R-:W3:Y:S04]  /*1b550*/  LDL R104, [R1+0xcf0] ;  /* 0x000cf00001687983 */ /* 0x000ee80000100800 */
[----:B------:R-:W3:Y:S01]  /*1b560*/  LDL R8, [R1+0xcec] ;  /* 0x000cec0001087983 */ /* 0x000ee20000100800 */
[----:B----4-:R-:W-:-:S03]  /*1b570*/  IADD3.X R13, R7, UR61, RZ, P3, !PT ;  /* 0x0000003d070d7c10 */ /* 0x010fc60009ffe4ff */
[----:B------:R-:W4:Y:S01]  /*1b580*/  LDL R102, [R1+0xcf8] ;  /* 0x000cf80001667983 */ /* 0x000f220000100800 */
[----:B------:R-:W-:-:S03]  /*1b590*/  IADD3.X R7, R5, UR61, RZ, P1, !PT ;  /* 0x0000003d05077c10 */ /* 0x000fc60008ffe4ff */
[----:B------:R-:W4:Y:S01]  /*1b5a0*/  LDL R5, [R1+0xcf4] ;  /* 0x000cf40001057983 */ /* 0x000f220000100800 */
[----:B------:R-:W-:Y:S02]  /*1b5b0*/  WARPGROUP.DEPBAR.LE gsb0, 0x0 ;  /* 0x00008000000079c5 */ /* 0x000fe40000010000 */
[----:B------:R-:W-:Y:S01]  /*1b5c0*/  WARPGROUP.ARRIVE ;  /* 0x00000000000079c5 */ /* 0x000fe20000000000 */
[----:B------:R-:W4:Y:S04]  /*1b5d0*/  LDL R97, [R1+0xd00] ;  /* 0x000d000001617983 */ /* 0x000f280000100800 */
[----:B------:R-:W4:Y:S01]  /*1b5e0*/  LDL R67, [R1+0xcfc] ;  /* 0x000cfc0001437983 */ /* 0x000f220000100800 */
[----:B------:R-:W-:Y:S03]  /*1b5f0*/  QGMMA.64x128x32.F32.E4M3.E4M3 R152, gdesc[UR16], R152, gsb0 ;  /* 0x01e00000109879f3 */ /* 0x000fe60008000898 */
[----:B------:R-:W4:Y:S04]  /*1b600*/  LDL R75, [R1+0xd08] ;  /* 0x000d0800014b7983 */ /* 0x000f280000100800 */
[----:B------:R-:W4:Y:S04]  /*1b610*/  LDL R74, [R1+0xd04] ;  /* 0x000d0400014a7983 */ /* 0x000f280000100800 */
[----:B------:R-:W4:Y:S04]  /*1b620*/  LDL R45, [R1+0xd10] ;  /* 0x000d1000012d7983 */ /* 0x000f280000100800 */
[----:B------:R2:W4:Y:S04]  /*1b630*/  LDG.E.U8 R106, desc[UR6][R6.64] ;  /* 0x00000006066a7981 */ /* 0x000528000c1e1100 */
[----:B------:R-:W4:Y:S04]  /*1b640*/  LDL R17, [R1+0xd14] ;  /* 0x000d140001117983 */ /* 0x000f280000100800 */
[----:B------:R-:W4:Y:S01]  /*1b650*/  LDL R16, [R1+0xd20] ;  /* 0x000d200001107983 */ /* 0x000f220000100800 */
[----:B------:R-:W-:-:S03]  /*1b660*/  IADD3.X R15, R0, UR61, RZ, P2, !PT ;  /* 0x0000003d000f7c10 */ /* 0x000fc600097fe4ff */
[----:B------:R-:W4:Y:S04]  /*1b670*/  LDG.E.U8 R137, desc[UR6][R12.64] ;  /* 0x000000060c897981 */ /* 0x000f28000c1e1100 */
[----:B------:R-:W4:Y:S04]  /*1b680*/  LDG.E.U8 R72, desc[UR6][R14.64] ;  /* 0x000000060e487981 */ /* 0x000f28000c1e1100 */
[----:B------:R-:W4:Y:S04]  /*1b690*/  LDL R13, [R1+0xd38] ;  /* 0x000d3800010d7983 */ /* 0x000f280000100800 */
[----:B------:R-:W4:Y:S04]  /*1b6a0*/  LDL R15, [R1+0xd24] ;  /* 0x000d2400010f7983 */ /* 0x000f280000100800 */
[----:B------:R-:W4:Y:S04]  /*1b6b0*/  LDL R14, [R1+0xd2c] ;  /* 0x000d2c00010e7983 */ /* 0x000f280000100800 */
[----:B------:R-:W4:Y:S01]  /*1b6c0*/  LDL R12, [R1+0xd34] ;  /* 0x000d3400010c7983 */ /* 0x000f220000100800 */
[----:B------:R-:W-:-:S02]  /*1b6d0*/  WARPGROUP.DEPBAR.LE gsb0, 0x0 ;  /* 0x00008000000079c5 */ /* 0x000fc40000010000 */
[----:B------:R-:W-:-:S06]  /*1b6e0*/  WARPGROUP.ARRIVE ;  /* 0x00000000000079c5 */ /* 0x000fcc0000000000 */
[----:B------:R-:W-:Y:S01]  /*1b6f0*/  QGMMA.64x128x32.F32.E4M3.E4M3 R152, gdesc[UR20], R152, gsb0 ;  /* 0x01e00000149879f3 */ /* 0x000fe20008000898 */
[----:B--2---:R-:W-:Y:S02]  /*1b700*/  IADD3 R6, P1, R44, UR4, RZ ;  /* 0x000000042c067c10 */ /* 0x004fe4000ff3e0ff */
[----:B------:R-:W2:Y:S02]  /*1b710*/  LDL R44, [R1+0xd0c] ;  /* 0x000d0c00012c7983 */ /* 0x000ea40000100800 */
[----:B---3--:R-:W-:Y:S02]  /*1b720*/  IADD3.X R7, R43, UR61, RZ, P1, !PT ;  /* 0x0000003d2b077c10 */ /* 0x008fe40008ffe4ff */
[----:B------:R-:W3:Y:S04]  /*1b730*/  LDL R43, [R1+0xd18] ;  /* 0x000d1800012b7983 */ /* 0x000ee80000100800 */
[----:B------:R1:W3:Y:S02]  /*1b740*/  LDG.E.U8 R76, desc[UR6][R6.64] ;  /* 0x00000006064c7981 */ /* 0x0002e4000c1e1100 */
[----:B-1----:R-:W-:-:S04]  /*1b750*/  IADD3 R6, P1, R46, UR4, RZ ;  /* 0x000000042e067c10 */ /* 0x002fc8000ff3e0ff */
[----:B------:R-:W-:Y:S02]  /*1b760*/  IADD3.X R7, R11, UR61, RZ, P1, !PT ;  /* 0x0000003d0b077c10 */ /* 0x000fe40008ffe4ff */
[----:B------:R-:W3:Y:S04]  /*1b770*/  LDL R11, [R1+0xd1c] ;  /* 0x000d1c00010b7983 */ /* 0x000ee80000100800 */
[----:B------:R1:W3:Y:S02]  /*1b780*/  LDG.E.U8 R46, desc[UR6][R6.64] ;  /* 0x00000006062e7981 */ /* 0x0002e4000c1e1100 */
[----:B-1----:R-:W-:Y:S01]  /*1b790*/  IADD3 R6, P1, R104, UR4, RZ ;  /* 0x0000000468067c10 */ /* 0x002fe2000ff3e0ff */
[----:B------:R-:W-:Y:S02]  /*1b7a0*/  WARPGROUP.DEPBAR.LE gsb0, 0x0 ;  /* 0x00008000000079c5 */ /* 0x000fe40000010000 */
[----:B------:R-:W3:Y:S01]  /*1b7b0*/  LDL R104, [R1+0xd40] ;  /* 0x000d400001687983 */ /* 0x000ee20000100800 */
[----:B------:R-:W-:-:S03]  /*1b7c0*/  IADD3.X R7, R8, UR61, RZ, P1, !PT ;  /* 0x0000003d08077c10 */ /* 0x000fc60008ffe4ff */
[----:B------:R-:W3:Y:S04]  /*1b7d0*/  LDL R8, [R1+0xd28] ;  /* 0x000d280001087983 */ /* 0x000ee80000100800 */
[----:B------:R4:W3:Y:S01]  /*1b7e0*/  LDG.E.U8 R127, desc[UR6][R6.64] ;  /* 0x00000006067f7981 */ /* 0x0008e2000c1e1100 */
[----:B------:R-:W-:-:S06]  /*1b7f0*/  WARPGROUP.ARRIVE ;  /* 0x00000000000079c5 */ /* 0x000fcc0000000000 */
[----:B------:R-:W-:Y:S01]  /*1b800*/  QGMMA.64x128x32.F32.E4M3.E4M3 R152, gdesc[UR24], R152, gsb0 ;  /* 0x01e00000189879f3 */ /* 0x000fe20008000898 */
[----:B----4-:R-:W-:-:S04]  /*1b810*/  IADD3 R6, P1, R102, UR4, RZ ;  /* 0x0000000466067c10 */ /* 0x010fc8000ff3e0ff */
[----:B------:R-:W-:Y:S02]  /*1b820*/  IADD3.X R7, R5, UR61, RZ, P1, !PT ;  /* 0x0000003d05077c10 */ /* 0x000fe40008ffe4ff */
[----:B------:R-:W4:Y:S04]  /*1b830*/  LDL R5, [R1+0xd30] ;  /* 0x000d300001057983 */ /* 0x000f280000100800 */
[----:B------:R1:W4:Y:S01]  /*1b840*/  LDG.E.U8 R241, desc[UR6][R6.64] ;  /* 0x0000000606f17981 */ /* 0x000322000c1e1100 */
[----:B------:R-:W-:Y:S02]  /*1b850*/  WARPGROUP.DEPBAR.LE gsb0, 0x0 ;  /* 0x00008000000079c5 */ /* 0x000fe40000010000 */
[----:B------:R-:W-:-:S06]  /*1b860*/  WARPGROUP.ARRIVE ;  /* 0x00000000000079c5 */ /* 0x000fcc0000000000 */
[----:B------:R-:W-:Y:S01]  /*1b870*/  QGMMA.64x128x32.F32.E4M3.E4M3 R152, gdesc[UR28], R152, gsb0 ;  /* 0x01e000001c9879f3 */ /* 0x000fe20008000898 */
[----:B-1----:R-:W-:Y:S02]  /*1b880*/  IADD3 R6, P1, R97, UR4, RZ ;  /* 0x0000000461067c10 */ /* 0x002fe4000ff3e0ff */
[----:B------:R-:W4:Y:S02]  /*1b890*/  LDL R97, [R1+0xd3c] ;  /* 0x000d3c0001617983 */ /* 0x000f240000100800 */
[----:B------:R-:W-:-:S05]  /*1b8a0*/  IADD3.X R7, R67, UR61, RZ, P1, !PT ;  /* 0x0000003d43077c10 */ /* 0x000fca0008ffe4ff */
[----:B------:R1:W4:Y:S02]  /*1b8b0*/  LDG.E.U8 R67, desc[UR6][R6.64] ;  /* 0x0000000606437981 */ /* 0x000324000c1e1100 */
[----:B-1----:R-:W-:-:S04]  /*1b8c0*/  IADD3 R6, P1, R75, UR4, RZ ;  /* 0x000000044b067c10 */ /* 0x002fc8000ff3e0ff */
[----:B------:R-:W-:Y:S02]  /*1b8d0*/  IADD3.X R7, R74, UR61, RZ, P1, !PT ;  /* 0x0000003d4a077c10 */ /* 0x000fe40008ffe4ff */
[----:B------:R-:W4:Y:S04]  /*1b8e0*/  LDL R74, [R1+0xd48] ;  /* 0x000d4800014a7983 */ /* 0x000f280000100800 */
[----:B------:R1:W4:Y:S02]  /*1b8f0*/  LDG.E.U8 R102, desc[UR6][R6.64] ;  /* 0x0000000606667981 */ /* 0x000324000c1e1100 */
[----:B-1----:R-:W-:-:S04]  /*1b900*/  IADD3 R6, P1, R45, UR4, RZ ;  /* 0x000000042d067c10 */ /* 0x002fc8000ff3e0ff */
[----:B--2---:R-:W-:Y:S02]  /*1b910*/  IADD3.X R7, R44, UR61, RZ, P1, !PT ;  /* 0x0000003d2c077c10 */ /* 0x004fe40008ffe4ff */
[----:B------:R-:W2:Y:S04]  /*1b920*/  LDL R44, [R1+0xd44] ;  /* 0x000d4400012c7983 */ /* 0x000ea80000100800 */
[----:B------:R3:W2:Y:S01]  /*1b930*/  LDG.E.U8 R136, desc[UR6][R6.64] ;  /* 0x0000000606887981 */ /* 0x0006a2000c1e1100 */
[----:B------:R-:W-:Y:S02]  /*1b940*/  WARPGROUP.DEPBAR.LE gsb0, 0x0 ;  /* 0x00008000000079c5 */ /* 0x000fe40000010000 */
[----:B------:R-:W-:-:S06]  /*1b950*/  WARPGROUP.ARRIVE ;  /* 0x00000000000079c5 */ /* 0x000fcc0000000000 */
[----:B------:R-:W-:Y:S01]  /*1b960*/  QGMMA.64x128x32.F32.E4M3.E4M3 R152, gdesc[UR32], R152, gsb0 ;  /* 0x01e00000209879f3 */ /* 0x000fe20008000898 */
[----:B---3--:R-:W-:Y:S02]  /*1b970*/  IADD3 R6, P1, R43, UR4, RZ ;  /* 0x000000042b067c10 */ /* 0x008fe4000ff3e0ff */
[----:B------:R-:W3:Y:S02]  /*1b980*/  LDL R43, [R1+0xd4c] ;  /* 0x000d4c00012b7983 */ /* 0x000ee40000100800 */
[----:B------:R-:W-:-:S05]  /*1b990*/  IADD3.X R7, R17, UR61, RZ, P1, !PT ;  /* 0x0000003d11077c10 */ /* 0x000fca0008ffe4ff */
[----:B------:R1:W3:Y:S02]  /*1b9a0*/  LDG.E.U8 R105, desc[UR6][R6.64] ;  /* 0x0000000606697981 */ /* 0x0002e4000c1e1100 */
[----:B-1----:R-:W-:-:S04]  /*1b9b0*/  IADD3 R6, P1, R16, UR4, RZ ;  /* 0x0000000410067c10 */ /* 0x002fc8000ff3e0ff */
[----:B------:R-:W-:Y:S02]  /*1b9c0*/  IADD3.X R7, R11, UR61, RZ, P1, !PT ;  /* 0x0000003d0b077c10 */ /* 0x000fe40008ffe4ff */
[----:B------:R-:W3:Y:S04]  /*1b9d0*/  LDL R11, [R1+0xd50] ;  /* 0x000d5000010b7983 */ /* 0x000ee80000100800 */
[----:B------:R1:W3:Y:S04]  /*1b9e0*/  LDG.E.U8 R75, desc[UR6][R6.64] ;  /* 0x00000006064b7981 */ /* 0x0002e8000c1e1100 */
[----:B------:R0:W-:Y:S04]  /*1b9f0*/  STL [R1+0x27c], R127 ;  /* 0x00027c7f01007387 */ /* 0x0001e80000100800 */
[----:B------:R-:W3:Y:S01]  /*1ba00*/  LDL R17, [R1+0xd54] ;  /* 0x000d540001117983 */ /* 0x000ee20000100800 */
[----:B-1----:R-:W-:-:S03]  /*1ba10*/  IADD3 R6, P1, R8, UR4, RZ ;  /* 0x0000000408067c10 */ /* 0x002fc6000ff3e0ff */
[----:B------:R-:W3:Y:S01]  /*1ba20*/  LDL R8, [R1+0xd58] ;  /* 0x000d580001087983 */ /* 0x000ee20000100800 */
[----:B------:R-:W-:-:S03]  /*1ba30*/  IADD3.X R7, R15, UR61, RZ, P1, !PT ;  /* 0x0000003d0f077c10 */ /* 0x000fc60008ffe4ff */
[----:B------:R-:W3:Y:S04]  /*1ba40*/  LDL R16, [R1+0xd60] ;  /* 0x000d600001107983 */ /* 0x000ee80000100800 */
[----:B------:R4:W3:Y:S01]  /*1ba50*/  LDG.E.U8 R45, desc[UR6][R6.64] ;  /* 0x00000006062d7981 */ /* 0x0008e2000c1e1100 */
[----:B------:R-:W-:Y:S01]  /*1ba60*/  UMOV UR58, UR38 ;  /* 0x00000026003a7c82 */ /* 0x000fe20008000000 */
[----:B------:R-:W-:Y:S02]  /*1ba70*/  UMOV UR59, UR39 ;  /* 0x00000027003b7c82 */ /* 0x000fe40008000000 */
[----:B------:R-:W3:Y:S01]  /*1ba80*/  LDL R15, [R1+0xd68] ;  /* 0x000d6800010f7983 */ /* 0x000ee20000100800 */
[----:B----4-:R-:W-:-:S03]  /*1ba90*/  IADD3 R6, P1, R5, UR4, RZ ;  /* 0x0000000405067c10 */ /* 0x010fc6000ff3e0ff */
[----:B------:R-:W4:Y:S01]  /*1baa0*/  LDL R5, [R1+0xd5c] ;  /* 0x000d5c0001057983 */ /* 0x000f220000100800 */
[----:B------:R-:W-:Y:S02]  /*1bab0*/  WARPGROUP.DEPBAR.LE gsb0, 0x0 ;  /* 0x00008000000079c5 */ /* 0x000fe40000010000 */
[----:B------:R-:W-:Y:S02]  /*1bac0*/  IMAD.MOV.U32 R223, RZ, RZ, R152 ;  /* 0x000000ffffdf7224 */ /* 0x000fe400078e0098 */
[----:B------:R-:W-:Y:S02]  /*1bad0*/  IMAD.MOV.U32 R222, RZ, RZ, R153 ;  /* 0x000000ffffde7224 */ /* 0x000fe400078e0099 */
[----:B------:R-:W-:Y:S02]  /*1bae0*/  IMAD.MOV.U32 R19, RZ, RZ, R156 ;  /* 0x000000ffff137224 */ /* 0x000fe400078e009c */
[----:B------:R-:W-:Y:S02]  /*1baf0*/  IMAD.MOV.U32 R243, RZ, RZ, R157 ;  /* 0x000000fffff37224 */ /* 0x000fe400078e009d */
[----:B------:R-:W-:-:S02]  /*1bb00*/  IMAD.MOV.U32 R221, RZ, RZ, R160 ;  /* 0x000000ffffdd7224 */ /* 0x000fc400078e00a0 */
[----:B------:R-:W-:Y:S02]  /*1bb10*/  IMAD.MOV.U32 R220, RZ, RZ, R161 ;  /* 0x000000ffffdc7224 */ /* 0x000fe400078e00a1 */
        /* <DEDUP_REMOVED lines=42> */
[----:B0-----:R-:W-:Y:S02]  /*1bdc0*/  IMAD.MOV.U32 R10, RZ, RZ, R186 ;  /* 0x000000ffff0a7224 */ /* 0x001fe400078e00ba */
        /* <DEDUP_REMOVED lines=15> */
[----:B------:R-:W-:-:S06]  /*1bec0*/  WARPGROUP.ARRIVE ;  /* 0x00000000000079c5 */ /* 0x000fcc0000000000 */
[----:B------:R-:W-:Y:S01]  /*1bed0*/  QGMMA.64x128x32.F32.E4M3.E4M3 R152, gdesc[UR56], RZ, !UPT, gsb0 ;  /* 0x01e00000389879f3 */ /* 0x000fe2000c0008ff */
[----:B------:R-:W-:Y:S01]  /*1bee0*/  UIADD3.64 UR56, UR8, 0x200, URZ ;  /* 0x0000020008387897 */ /* 0x000fe2000fffe03f */
[----:B------:R-:W-:Y:S01]  /*1bef0*/  UMOV UR58, UR10 ;  /* 0x0000000a003a7c82 */ /* 0x000fe20008000000 */
[----:B------:R-:W-:Y:S01]  /*1bf00*/  UMOV UR59, UR11 ;  /* 0x0000000b003b7c82 */ /* 0x000fe20008000000 */
[----:B------:R-:W-:Y:S02]  /*1bf10*/  IADD3.X R7, R14, UR61, RZ, P1, !PT ;  /* 0x0000003d0e077c10 */ /* 0x000fe40008ffe4ff */
[----:B------:R-:W4:Y:S04]  /*1bf20*/  LDL R14, [R1+0xd64] ;  /* 0x000d6400010e7983 */ /* 0x000f280000100800 */
[----:B------:R0:W4:Y:S02]  /*1bf30*/  LDG.E.U8 R127, desc[UR6][R6.64] ;  /* 0x00000006067f7981 */ /* 0x000124000c1e1100 */
[----:B0-----:R-:W-:-:S02]  /*1bf40*/  IADD3 R6, P1, R13, UR4, RZ ;  /* 0x000000040d067c10 */ /* 0x001fc4000ff3e0ff */
[----:B------:R-:W4:Y:S02]  /*1bf50*/  LDL R13, [R1+0xd70] ;  /* 0x000d7000010d7983 */ /* 0x000f240000100800 */
[----:B------:R-:W-:Y:S02]  /*1bf60*/  IADD3.X R7, R12, UR61, RZ, P1, !PT ;  /* 0x0000003d0c077c10 */ /* 0x000fe40008ffe4ff */
[----:B------:R-:W4:Y:S04]  /*1bf70*/  LDL R12, [R1+0xd6c] ;  /* 0x000d6c00010c7983 */ /* 0x000f280000100800 */
[----:B------:R0:W4:Y:S01]  /*1bf80*/  LDG.E.U8 R236, desc[UR6][R6.64] ;  /* 0x0000000606ec7981 */ /* 0x000122000c1e1100 */
[----:B------:R-:W-:Y:S02]  /*1bf90*/  WARPGROUP.DEPBAR.LE gsb0, 0x0 ;  /* 0x00008000000079c5 */ /* 0x000fe40000010000 */
[----:B------:R-:W-:-:S06]  /*1bfa0*/  WARPGROUP.ARRIVE ;  /* 0x00000000000079c5 */ /* 0x000fcc0000000000 */
[----:B------:R-:W-:Y:S01]  /*1bfb0*/  QGMMA.64x128x32.F32.E4M3.E4M3 R152, gdesc[UR56], R152, gsb0 ;  /* 0x01e00000389879f3 */ /* 0x000fe20008000898 */
[----:B0-----:R-:W-:-:S04]  /*1bfc0*/  IADD3 R6, P1, R104, UR4, RZ ;  /* 0x0000000468067c10 */ /* 0x001fc8000ff3e0ff */
[----:B------:R-:W-:-:S05]  /*1bfd0*/  IADD3.X R7, R97, UR61, RZ, P1, !PT ;  /* 0x0000003d61077c10 */ /* 0x000fca0008ffe4ff */
[----:B------:R0:W4:Y:S01]  /*1bfe0*/  LDG.E.U8 R97, desc[UR6][R6.64] ;  /* 0x0000000606617981 */ /* 0x000122000c1e1100 */
[----:B------:R-:W-:Y:S01]  /*1bff0*/  UIADD3.64 UR56, UR8, 0x202, URZ ;  /* 0x0000020208387897 */ /* 0x000fe2000fffe03f */
[----:B0-----:R-:W-:-:S04]  /*1c000*/  IADD3 R6, P1, R74, UR4, RZ ;  /* 0x000000044a067c10 */ /* 0x001fc8000ff3e0ff */
[----:B--2---:R-:W-:-:S05]  /*1c010*/  IADD3.X R7, R44, UR61, RZ, P1, !PT ;  /* 0x0000003d2c077c10 */ /* 0x004fca0008ffe4ff */
[----:B------:R3:W2:Y:S01]  /*1c020*/  LDG.E.U8 R132, desc[UR6][R6.64] ;  /* 0x0000000606847981 */ /* 0x0006a2000c1e1100 */
[----:B------:R-:W-:Y:S01]  /*1c030*/  UMOV UR58, UR14 ;  /* 0x0000000e003a7c82 */ /* 0x000fe20008000000 */
[----:B------:R-:W-:Y:S01]  /*1c040*/  UMOV UR59, UR15 ;  /* 0x0000000f003b7c82 */ /* 0x000fe20008000000 */
[----:B---3--:R-:W-:Y:S02]  /*1c050*/  IADD3 R6, P1, R11, UR4, RZ ;  /* 0x000000040b067c10 */ /* 0x008fe4000ff3e0ff */
[----:B------:R-:W3:Y:S02]  /*1c060*/  LDL R11, [R1+0xd78] ;  /* 0x000d7800010b7983 */ /* 0x000ee40000100800 */
[----:B------:R-:W-:Y:S01]  /*1c070*/  IADD3.X R7, R43, UR61, RZ, P1, !PT ;  /* 0x0000003d2b077c10 */ /* 0x000fe20008ffe4ff */
[----:B------:R-:W-:Y:S02]  /*1c080*/  WARPGROUP.DEPBAR.LE gsb0, 0x0 ;  /* 0x00008000000079c5 */ /* 0x000fe40000010000 */
[----:B------:R-:W-:-:S06]  /*1c090*/  WARPGROUP.ARRIVE ;  /* 0x00000000000079c5 */ /* 0x000fcc0000000000 */
[----:B------:R-:W-:Y:S01]  /*1c0a0*/  QGMMA.64x128x32.F32.E4M3.E4M3 R152, gdesc[UR56], R152, gsb0 ;  /* 0x01e00000389879f3 */ /* 0x000fe20008000898 */
[----:B------:R-:W-:Y:S02]  /*1c0b0*/  R2UR UR56, R135 ;  /* 0x00000000873872ca */ /* 0x000fe400000e0000 */
[----:B------:R0:W2:Y:S02]  /*1c0c0*/  LDG.E.U8 R135, desc[UR6][R6.64] ;  /* 0x0000000606877981 */ /* 0x0000a4000c1e1100 */
[----:B0-----:R-:W-:Y:S02]  /*1c0d0*/  IADD3 R6, P1, R8, UR4, RZ ;  /* 0x0000000408067c10 */ /* 0x001fe4000ff3e0ff */
[----:B------:R-:W2:Y:S02]  /*1c0e0*/  LDL R8, [R1+0xd74] ;  /* 0x000d740001087983 */ /* 0x000ea40000100800 */
[----:B------:R-:W-:-:S05]  /*1c0f0*/  IADD3.X R7, R17, UR61, RZ, P1, !PT ;  /* 0x0000003d11077c10 */ /* 0x000fca0008ffe4ff */
[----:B------:R0:W2:Y:S02]  /*1c100*/  LDG.E.U8 R104, desc[UR6][R6.64] ;  /* 0x0000000606687981 */ /* 0x0000a4000c1e1100 */
[----:B0-----:R-:W-:-:S04]  /*1c110*/  IADD3 R6, P1, R16, UR4, RZ ;  /* 0x0000000410067c10 */ /* 0x001fc8000ff3e0ff */
[----:B----4-:R-:W-:Y:S02]  /*1c120*/  IADD3.X R7, R5, UR61, RZ, P1, !PT ;  /* 0x0000003d05077c10 */ /* 0x010fe40008ffe4ff */
[----:B------:R-:W4:Y:S04]  /*1c130*/  LDL R5, [R1+0xd80] ;  /* 0x000d800001057983 */ /* 0x000f280000100800 */
[----:B------:R0:W-:Y:S04]  /*1c140*/  STL [R1+0x278], R127 ;  /* 0x0002787f01007387 */ /* 0x0001e80000100800 */
[----:B------:R-:W4:Y:S04]  /*1c150*/  LDL R216, [R1+0xd88] ;  /* 0x000d880001d87983 */ /* 0x000f280000100800 */
[----:B------:R-:W4:Y:S04]  /*1c160*/  LDL R43, [R1+0xd84] ;  /* 0x000d8400012b7983 */ /* 0x000f280000100800 */
[----:B0-----:R-:W4:Y:S01]  /*1c170*/  LDL R127, [R1+0xd7c] ;  /* 0x000d7c00017f7983 */ /* 0x001f220000100800 */
[----:B------:R-:W-:-:S03]  /*1c180*/  R2UR UR57, R134 ;  /* 0x00000000863972ca */ /* 0x000fc600000e0000 */
[----:B------:R-:W4:Y:S04]  /*1c190*/  LDL R134, [R1+0xd90] ;  /* 0x000d900001867983 */ /* 0x000f280000100800 */
[----:B------:R-:W4:Y:S04]  /*1c1a0*/  LDL R17, [R1+0xd8c] ;  /* 0x000d8c0001117983 */ /* 0x000f280000100800 */
[----:B------:R-:W4:Y:S04]  /*1c1b0*/  LDL R16, [R1+0xd98] ;  /* 0x000d980001107983 */ /* 0x000f280000100800 */
[----:B------:R0:W4:Y:S02]  /*1c1c0*/  LDG.E.U8 R74, desc[UR6][R6.64] ;  /* 0x00000006064a7981 */ /* 0x000124000c1e1100 */
[----:B0-----:R-:W-:-:S02]  /*1c1d0*/  IADD3 R6, P1, R15, UR4, RZ ;  /* 0x000000040f067c10 */ /* 0x001fc4000ff3e0ff */
[----:B------:R-:W4:Y:S02]  /*1c1e0*/  LDL R15, [R1+0xd94] ;  /* 0x000d9400010f7983 */ /* 0x000f240000100800 */
[----:B------:R-:W-:Y:S02]  /*1c1f0*/  IADD3.X R7, R14, UR61, RZ, P1, !PT ;  /* 0x0000003d0e077c10 */ /* 0x000fe40008ffe4ff */
[----:B------:R-:W4:Y:S04]  /*1c200*/  LDL R14, [R1+0xda0] ;  /* 0x000da000010e7983 */ /* 0x000f280000100800 */
[----:B------:R0:W4:Y:S02]  /*1c210*/  LDG.E.U8 R44, desc[UR6][R6.64] ;  /* 0x00000006062c7981 */ /* 0x000124000c1e1100 */
[----:B0-----:R-:W-:-:S02]  /*1c220*/  IADD3 R6, P1, R13, UR4, RZ ;  /* 0x000000040d067c10 */ /* 0x001fc4000ff3e0ff */
[----:B------:R-:W4:Y:S02]  /*1c230*/  LDL R13, [R1+0xd9c] ;  /* 0x000d9c00010d7983 */ /* 0x000f240000100800 */
[----:B------:R-:W-:Y:S02]  /*1c240*/  IADD3.X R7, R12, UR61, RZ, P1, !PT ;  /* 0x0000003d0c077c10 */ /* 0x000fe40008ffe4ff */
[----:B------:R-:W4:Y:S04]  /*1c250*/  LDL R12, [R1+0xda8] ;  /* 0x000da800010c7983 */ /* 0x000f280000100800 */
[----:B------:R3:W4:Y:S02]  /*1c260*/  LDG.E.U8 R218, desc[UR6][R6.64] ;  /* 0x0000000606da7981 */ /* 0x000724000c1e1100 */
[----:B---3--:R-:W-:-:S02]  /*1c270*/  IADD3 R6, P1, R11, UR4, RZ ;  /* 0x000000040b067c10 */ /* 0x008fc4000ff3e0ff */
[----:B------:R-:W3:Y:S02]  /*1c280*/  LDL R11, [R1+0xda4] ;  /* 0x000da400010b7983 */ /* 0x000ee40000100800 */
[----:B--2---:R-:W-:Y:S02]  /*1c290*/  IADD3.X R7, R8, UR61, RZ, P1, !PT ;  /* 0x0000003d08077c10 */ /* 0x004fe40008ffe4ff */
[----:B------:R-:W2:Y:S04]  /*1c2a0*/  LDL R8, [R1+0xdb0] ;  /* 0x000db00001087983 */ /* 0x000ea80000100800 */
[----:B------:R4:W2:Y:S02]  /*1c2b0*/  LDG.E.U8 R235, desc[UR6][R6.64] ;  /* 0x0000000606eb7981 */ /* 0x0008a4000c1e1100 */
[----:B----4-:R-:W-:-:S02]  /*1c2c0*/  IADD3 R6, P1, R5, UR4, RZ ;  /* 0x0000000405067c10 */ /* 0x010fc4000ff3e0ff */
[----:B------:R-:W4:Y:S02]  /*1c2d0*/  LDL R5, [R1+0xdac] ;  /* 0x000dac0001057983 */ /* 0x000f240000100800 */
[----:B------:R-:W-:-:S05]  /*1c2e0*/  IADD3.X R7, R127, UR61, RZ, P1, !PT ;  /* 0x0000003d7f077c10 */ /* 0x000fca0008ffe4ff */
[----:B------:R0:W4:Y:S02]  /*1c2f0*/  LDG.E.U8 R127, desc[UR6][R6.64] ;  /* 0x00000006067f7981 */ /* 0x000124000c1e1100 */
[----:B0-----:R-:W-:-:S04]  /*1c300*/  IADD3 R6, P1, R216, UR4, RZ ;  /* 0x00000004d8067c10 */ /* 0x001fc8000ff3e0ff */
        /* <DEDUP_REMOVED lines=11> */
[----:B0-----:R-:W-:Y:S02]  /*1c3c0*/  IADD3 R6, P1, R12, UR4, RZ ;  /* 0x000000040c067c10 */ /* 0x001fe4000ff3e0ff */
[----:B------:R0:W-:Y:S04]  /*1c3d0*/  STL [R1+0x274], R218 ;  /* 0x000274da01007387 */ /* 0x0001e80000100800 */
[----:B------:R-:W4:Y:S04]  /*1c3e0*/  LDL R224, [R1+0xdb4] ;  /* 0x000db40001e07983 */ /* 0x000f280000100800 */
[----:B------:R-:W4:Y:S04]  /*1c3f0*/  LDL R17, [R1+0xdc0] ;  /* 0x000dc00001117983 */ /* 0x000f280000100800 */
[----:B------:R-:W4:Y:S04]  /*1c400*/  LDL R13, [R1+0xdbc] ;  /* 0x000dbc00010d7983 */ /* 0x000f280000100800 */
[----:B------:R-:W4:Y:S04]  /*1c410*/  LDL R12, [R1+0x548] ;  /* 0x00054800010c7983 */ /* 0x000f280000100800 */
[----:B------:R-:W4:Y:S04]  /*1c420*/  LDL R16, [R1+0xdc8] ;  /* 0x000dc80001107983 */ /* 0x000f280000100800 */
[----:B------:R-:W4:Y:S01]  /*1c430*/  LDL R15, [R1+0xdc4] ;  /* 0x000dc400010f7983 */ /* 0x000f220000100800 */
[----:B---3--:R-:W-:-:S03]  /*1c440*/  IADD3.X R7, R11, UR61, RZ, P1, !PT ;  /* 0x0000003d0b077c10 */ /* 0x008fc60008ffe4ff */
[----:B------:R-:W3:Y:S04]  /*1c450*/  LDL R11, [R1+0xdb8] ;  /* 0x000db800010b7983 */ /* 0x000ee80000100800 */
[----:B0-----:R2:W3:Y:S02]  /*1c460*/  LDG.E.U8 R218, desc[UR6][R6.64] ;  /* 0x0000000606da7981 */ /* 0x0014e4000c1e1100 */
[----:B--2---:R-:W-:-:S04]  /*1c470*/  IADD3 R6, P1, R8, UR4, RZ ;  /* 0x0000000408067c10 */ /* 0x004fc8000ff3e0ff */
[----:B----4-:R-:W-:-:S05]  /*1c480*/  IADD3.X R7, R5, UR61, RZ, P1, !PT ;  /* 0x0000003d05077c10 */ /* 0x010fca0008ffe4ff */
[----:B------:R0:W2:Y:S01]  /*1c490*/  LDG.E.U8 R14, desc[UR6][R6.64] ;  /* 0x00000006060e7981 */ /* 0x0000a2000c1e1100 */
[----:B------:R-:W-:Y:S01]  /*1c4a0*/  FMUL R5, R222, UR60 ;  /* 0x0000003cde057c20 */ /* 0x000fe20008400000 */
[----:B0-----:R-:W-:-:S05]  /*1c4b0*/  FMUL R6, R223, UR60 ;  /* 0x0000003cdf067c20 */ /* 0x001fca0008400000 */
[----:B------:R-:W-:Y:S01]  /*1c4c0*/  FMNMX R5, R6, R5, !PT ;  /* 0x0000000506057209 */ /* 0x000fe20007800000 */
[----:B------:R-:W-:-:S05]  /*1c4d0*/  FMUL R6, R19, UR60 ;  /* 0x0000003c13067c20 */ /* 0x000fca0008400000 */
        /* <DEDUP_REMOVED lines=11> */
[----:B------:R-:W-:Y:S01]  /*1c590*/  FMUL R6, R27, UR60 ;  /* 0x0000003c1b067c20 */ /* 0x000fe20008400000 */
[----:B------:R-:W-:-:S04]  /*1c5a0*/  FMUL R8, R240, UR60 ;  /* 0x0000003cf0087c20 */ /* 0x000fc80008400000 */
[----:B------:R-:W-:Y:S01]  /*1c5b0*/  FMNMX R5, R6, R5, !PT ;  /* 0x0000000506057209 */ /* 0x000fe20007800000 */
[----:B------:R-:W-:Y:S01]  /*1c5c0*/  FMUL R6, R32, UR60 ;  /* 0x0000003c20067c20 */ /* 0x000fe20008400000 */
[----:B------:R-:W-:-:S04]  /*1c5d0*/  FMUL R7, R245, UR60 ;  /* 0x0000003cf5077c20 */ /* 0x000fc80008400000 */
[----:B------:R-:W-:Y:S01]  /*1c5e0*/  FMNMX R5, R6, R5, !PT ;  /* 0x0000000506057209 */ /* 0x000fe20007800000 */
[----:B------:R-:W-:Y:S01]  /*1c5f0*/  FMUL R6, R92, UR60 ;  /* 0x0000003c5c067c20 */ /* 0x000fe20008400000 */
[----:B------:R-:W-:Y:S01]  /*1c600*/  FMNMX R8, R8, R7, !PT ;  /* 0x0000000708087209 */ /* 0x000fe20007800000 */
[----:B------:R-:W-:-:S03]  /*1c610*/  FMUL R7, R237, UR60 ;  /* 0x0000003ced077c20 */ /* 0x000fc60008400000 */
        /* <DEDUP_REMOVED lines=86> */
[----:B------:R-:W-:-:S03]  /*1cb80*/  FMNMX R7, R7, R8, !PT ;  /* 0x0000000807077209 */ /* 0x000fc60007800000 */
[----:B------:R-:W0:Y:S01]  /*1cb90*/  SHFL.BFLY PT, R8, R5, 0x2, 0x1f ;  /* 0x0c401f0005087f89 */ /* 0x000e2200000e0000 */
        /* <DEDUP_REMOVED lines=8> */
[----:B0-----:R-:W-:-:S04]  /*1cc20*/  FMNMX R5, R5, R8, !PT ;  /* 0x0000000805057209 */ /* 0x001fc80007800000 */
[----:B------:R-:W-:Y:S01]  /*1cc30*/  FMNMX R7, R7, R6, !PT ;  /* 0x0000000607077209 */ /* 0x000fe20007800000 */
[----:B------:R-:W-:-:S05]  /*1cc40*/  FMUL R6, R89, UR60 ;  /* 0x0000003c59067c20 */ /* 0x000fca0008400000 */
[----:B------:R-:W-:Y:S01]  /*1cc50*/  FMNMX R6, R6, R7, !PT ;  /* 0x0000000706067209 */ /* 0x000fe20007800000 */
[----:B------:R-:W-:-:S05]  /*1cc60*/  FMUL R7, R119, UR60 ;  /* 0x0000003c77077c20 */ /* 0x000fca0008400000 */
[----:B------:R-:W-:Y:S02]  /*1cc70*/  FMNMX R8, R7, R6, !PT ;  /* 0x0000000607087209 */ /* 0x000fe40007800000 */
[----:B---3--:R-:W-:-:S04]  /*1cc80*/  IADD3 R6, P1, R11, UR4, RZ ;  /* 0x000000040b067c10 */ /* 0x008fc8000ff3e0ff */
[----:B------:R-:W-:-:S05]  /*1cc90*/  IADD3.X R7, R224, UR61, RZ, P1, !PT ;  /* 0x0000003de0077c10 */ /* 0x000fca0008ffe4ff */
[----:B------:R0:W3:Y:S02]  /*1cca0*/  LDG.E.U8 R224, desc[UR6][R6.64] ;  /* 0x0000000606e07981 */ /* 0x0000e4000c1e1100 */
[----:B0-----:R-:W-:-:S04]  /*1ccb0*/  IADD3 R6, P1, R17, UR4, RZ ;  /* 0x0000000411067c10 */ /* 0x001fc8000ff3e0ff */
[----:B------:R-:W-:-:S05]  /*1ccc0*/  IADD3.X R7, R13, UR61, RZ, P1, !PT ;  /* 0x0000003d0d077c10 */ /* 0x000fca0008ffe4ff */
[----:B------:R0:W4:Y:S04]  /*1ccd0*/  LDG.E.U8 R250, desc[UR6][R6.64] ;  /* 0x0000000606fa7981 */ /* 0x000128000c1e1100 */
[----:B--2---:R-:W-:Y:S04]  /*1cce0*/  STL [R1+0x270], R14 ;  /* 0x0002700e01007387 */ /* 0x004fe80000100800 */
[----:B------:R-:W1:Y:S04]  /*1ccf0*/  SHFL.BFLY PT, R14, R5, 0x1, 0x1f ;  /* 0x0c201f00050e7f89 */ /* 0x000e6800000e0000 */
[----:B------:R-:W2:Y:S01]  /*1cd00*/  LDL R13, [R1+0xdd0] ;  /* 0x000dd000010d7983 */ /* 0x000ea20000100800 */
[----:B-1----:R-:W-:-:S04]  /*1cd10*/  FMNMX R14, R5, R14, !PT ;  /* 0x0000000e050e7209 */ /* 0x002fc80007800000 */
[----:B------:R-:W-:Y:S02]  /*1cd20*/  FMNMX R14, R14, R12, !PT ;  /* 0x0000000c0e0e7209 */ /* 0x000fe40007800000 */
[----:B------:R-:W3:Y:S01]  /*1cd30*/  LDL R12, [R1+0xdcc] ;  /* 0x000dcc00010c7983 */ /* 0x000ee20000100800 */
[----:B0-----:R-:W-:Y:S02]  /*1cd40*/  IADD3 R6, P1, R16, UR4, RZ ;  /* 0x0000000410067c10 */ /* 0x001fe4000ff3e0ff */
[----:B------:R-:W-:Y:S02]  /*1cd50*/  FFMA R5, R223, UR60, -R14 ;  /* 0x0000003cdf057c23 */ /* 0x000fe4000800080e */
[----:B------:R-:W4:Y:S01]  /*1cd60*/  LDL R223, [R1+0xdd8] ;  /* 0x000dd80001df7983 */ /* 0x000f220000100800 */
[----:B------:R-:W-:-:S03]  /*1cd70*/  IADD3.X R7, R15, UR61, RZ, P1, !PT ;  /* 0x0000003d0f077c10 */ /* 0x000fc60008ffe4ff */
[----:B------:R-:W4:Y:S01]  /*1cd80*/  LDL R15, [R1+0xdd4] ;  /* 0x000dd400010f7983 */ /* 0x000f220000100800 */
[----:B------:R-:W-:-:S03]  /*1cd90*/  FMUL R17, R5, 1.4426950216293334961 ;  /* 0x3fb8aa3b05117820 */ /* 0x000fc60000400000 */
[----:B------:R0:W4:Y:S01]  /*1cda0*/  LDG.E.U8 R248, desc[UR6][R6.64] ;  /* 0x0000000606f87981 */ /* 0x000122000c1e1100 */
[--C-:B------:R-:W-:Y:S01]  /*1cdb0*/  FFMA R5, R222, UR60, -R14.reuse ;  /* 0x0000003cde057c23 */ /* 0x100fe2000800080e */
[----:B0-----:R-:W-:Y:S02]  /*1cdc0*/  FFMA R7, R19, UR60, -R14 ;  /* 0x0000003c13077c23 */ /* 0x001fe4000800080e */
[----:B------:R-:W4:Y:S02]  /*1cdd0*/  LDL R19, [R1+0xde0] ;  /* 0x000de00001137983 */ /* 0x000f240000100800 */
[----:B------:R-:W-:Y:S01]  /*1cde0*/  FMUL R222, R7, 1.4426950216293334961 ;  /* 0x3fb8aa3b07de7820 */ /* 0x000fe20000400000 */
[----:B------:R-:W-:-:S05]  /*1cdf0*/  FMUL R11, R150, UR60 ;  /* 0x0000003c960b7c20 */ /* 0x000fca0008400000 */
[----:B------:R-:W-:-:S05]  /*1ce00*/  FMNMX R8, R11, R8, !PT ;  /* 0x000000080b087209 */ /* 0x000fca0007800000 */
[----:B------:R-:W0:Y:S01]  /*1ce10*/  SHFL.BFLY PT, R11, R8, 0x2, 0x1f ;  /* 0x0c401f00080b7f89 */ /* 0x000e2200000e0000 */
[----:B--2---:R-:W-:-:S04]  /*1ce20*/  IADD3 R6, P1, R13, UR4, RZ ;  /* 0x000000040d067c10 */ /* 0x004fc8000ff3e0ff */
[----:B---3--:R-:W-:Y:S02]  /*1ce30*/  IADD3.X R7, R12, UR61, RZ, P1, !PT ;  /* 0x0000003d0c077c10 */ /* 0x008fe40008ffe4ff */
[----:B------:R-:W2:Y:S01]  /*1ce40*/  LDL R12, [R1+0x54c] ;  /* 0x00054c00010c7983 */ /* 0x000ea20000100800 */
[----:B------:R-:W-:Y:S01]  /*1ce50*/  FMUL R16, R5, 1.4426950216293334961 ;  /* 0x3fb8aa3b05107820 */ /* 0x000fe20000400000 */
[----:B0-----:R-:W-:Y:S01]  /*1ce60*/  FMNMX R5, R8, R11, !PT ;  /* 0x0000000b08057209 */ /* 0x001fe20007800000 */
[----:B------:R-:W-:Y:S01]  /*1ce70*/  FFMA R8, R243, UR60, -R14 ;  /* 0x0000003cf3087c23 */ /* 0x000fe2000800080e */
[----:B------:R0:W3:Y:S04]  /*1ce80*/  LDG.E.U8 R246, desc[UR6][R6.64] ;  /* 0x0000000606f67981 */ /* 0x0000e8000c1e1100 */
[----:B------:R-:W1:Y:S01]  /*1ce90*/  SHFL.BFLY PT, R13, R5, 0x1, 0x1f ;  /* 0x0c201f00050d7f89 */ /* 0x000e6200000e0000 */
[----:B------:R-:W-:-:S03]  /*1cea0*/  FMUL R8, R8, 1.4426950216293334961 ;  /* 0x3fb8aa3b08087820 */ /* 0x000fc60000400000 */
[----:B------:R-:W3:Y:S01]  /*1ceb0*/  LDL R11, [R1+0xddc] ;  /* 0x000ddc00010b7983 */ /* 0x000ee20000100800 */
[--C-:B0-----:R-:W-:Y:S02]  /*1cec0*/  FFMA R7, R221, UR60, -R14.reuse ;  /* 0x0000003cdd077c23 */ /* 0x101fe4000800080e */
[----:B------:R0:W-:Y:S02]  /*1ced0*/  MUFU.EX2 R221, R8 ;  /* 0x0000000800dd7308 */ /* 0x0001e40000000800 */
[----:B0-----:R-:W-:-:S04]  /*1cee0*/  FFMA R8, R220, UR60, -R14 ;  /* 0x0000003cdc087c23 */ /* 0x001fc8000800080e */
[----:B------:R-:W-:Y:S01]  /*1cef0*/  FMUL R8, R8, 1.4426950216293334961 ;  /* 0x3fb8aa3b08087820 */ /* 0x000fe20000400000 */
[----:B-1----:R-:W-:Y:S01]  /*1cf00*/  FMNMX R13, R5, R13, !PT ;  /* 0x0000000d050d7209 */ /* 0x002fe20007800000 */
[----:B------:R-:W-:Y:S02]  /*1cf10*/  FFMA R5, R219, UR60, -R14 ;  /* 0x0000003cdb057c23 */ /* 0x000fe4000800080e */
[----:B------:R0:W-:Y:S01]  /*1cf20*/  MUFU.EX2 R219, R8 ;  /* 0x0000000800db7308 */ /* 0x0001e20000000800 */
[----:B----4-:R-:W-:Y:S01]  /*1cf30*/  IADD3 R6, P1, R223, UR4, RZ ;  /* 0x00000004df067c10 */ /* 0x010fe2000ff3e0ff */
[----:B------:R-:W-:Y:S01]  /*1cf40*/  FMUL R223, R7, 1.4426950216293334961 ;  /* 0x3fb8aa3b07df7820 */ /* 0x000fe20000400000 */
[----:B0-----:R-:W4:Y:S02]  /*1cf50*/  LDL R8, [R1+0xde4] ;  /* 0x000de40001087983 */ /* 0x001f240000100800 */
[----:B------:R-:W-:Y:S02]  /*1cf60*/  IADD3.X R7, R15, UR61, RZ, P1, !PT ;  /* 0x0000003d0f077c10 */ /* 0x000fe40008ffe4ff */
[----:B------:R-:W4:Y:S04]  /*1cf70*/  LDL R15, [R1+0x5e4] ;  /* 0x0005e400010f7983 */ /* 0x000f280000100800 */
[----:B------:R0:W4:Y:S02]  /*1cf80*/  LDG.E.U8 R243, desc[UR6][R6.64] ;  /* 0x0000000606f37981 */ /* 0x000124000c1e1100 */
[----:B0-----:R-:W-:-:S02]  /*1cf90*/  IADD3 R6, P1, R19, UR4, RZ ;  /* 0x0000000413067c10 */ /* 0x001fc4000ff3e0ff */
[----:B------:R-:W4:Y:S01]  /*1cfa0*/  LDL R19, [R1+0x5ec] ;  /* 0x0005ec0001137983 */ /* 0x000f220000100800 */
[----:B------:R-:W-:Y:S02]  /*1cfb0*/  WARPGROUP.DEPBAR.LE gsb0, 0x0 ;  /* 0x00008000000079c5 */ /* 0x000fe40000010000 */
[----:B------:R-:W-:Y:S01]  /*1cfc0*/  WARPGROUP.ARRIVE ;  /* 0x00000000000079c5 */ /* 0x000fe20000000000 */
[----:B------:R-:W-:Y:S01]  /*1cfd0*/  UMOV UR42, UR18 ;  /* 0x00000012002a7c82 */ /* 0x000fe20008000000 */
[----:B------:R-:W-:-:S04]  /*1cfe0*/  UMOV UR43, UR19 ;  /* 0x00000013002b7c82 */ /* 0x000fc80008000000 */
[----:B------:R-:W-:Y:S01]  /*1cff0*/  QGMMA.64x128x32.F32.E4M3.E4M3 R152, gdesc[UR40], R152, gsb0 ;  /* 0x01e00000289879f3 */ /* 0x000fe20008000898 */
[----:B------:R-:W-:Y:S01]  /*1d000*/  UMOV UR46, UR22 ;  /* 0x00000016002e7c82 */ /* 0x000fe20008000000 */
[----:B------:R-:W-:Y:S01]  /*1d010*/  UMOV UR47, UR23 ;  /* 0x00000017002f7c82 */ /* 0x000fe20008000000 */
[----:B--2---:R-:W-:Y:S02]  /*1d020*/  FMNMX R13, R13, R12, !PT ;  /* 0x0000000c0d0d7209 */ /* 0x004fe40007800000 */
[----:B------:R-:W2:Y:S01]  /*1d030*/  LDL R12, [R1+0x5e8] ;  /* 0x0005e800010c7983 */ /* 0x000ea20000100800 */
[----:B------:R-:W-:Y:S02]  /*1d040*/  WARPGROUP.DEPBAR.LE gsb0, 0x0 ;  /* 0x00008000000079c5 */ /* 0x000fe40000010000 */
[----:B------:R-:W-:-:S06]  /*1d050*/  WARPGROUP.ARRIVE ;  /* 0x00000000000079c5 */ /* 0x000fcc0000000000 */
[----:B------:R-:W-:Y:S01]  /*1d060*/  QGMMA.64x128x32.F32.E4M3.E4M3 R152, gdesc[UR44], R152, gsb0 ;  /* 0x01e000002c9879f3 */ /* 0x000fe20008000898 */
[----:B------:R-:W-:Y:S01]  /*1d070*/  UMOV UR50, UR26 ;  /* 0x0000001a00327c82 */ /* 0x000fe20008000000 */
[----:B------:R-:W-:Y:S01]  /*1d080*/  UMOV UR51, UR27 ;  /* 0x0000001b00337c82 */ /* 0x000fe20008000000 */
[----:B------:R-:W-:Y:S01]  /*1d090*/  FMUL R220, R5, 1.4426950216293334961 ;  /* 0x3fb8aa3b05dc7820 */ /* 0x000fe20000400000 */
[----:B------:R-:W-:Y:S01]  /*1d0a0*/  FFMA R5, R240, UR60, -R13 ;  /* 0x0000003cf0057c23 */ /* 0x000fe2000800080d */
[----:B---3--:R-:W-:-:S03]  /*1d0b0*/  IADD3.X R7, R11, UR61, RZ, P1, !PT ;  /* 0x0000003d0b077c10 */ /* 0x008fc60008ffe4ff */
[----:B------:R-:W-:Y:S01]  /*1d0c0*/  FMUL R11, R5, 1.4426950216293334961 ;  /* 0x3fb8aa3b050b7820 */ /* 0x000fe20000400000 */
[--C-:B------:R-:W-:Y:S01]  /*1d0d0*/  FFMA R5, R245, UR60, -R13.reuse ;  /* 0x0000003cf5057c23 */ /* 0x100fe2000800080d */
[----:B------:R4:W3:Y:S04]  /*1d0e0*/  LDG.E.U8 R240, desc[UR6][R6.64] ;  /* 0x0000000606f07981 */ /* 0x0008e8000c1e1100 */
[----:B------:R-:W-:Y:S01]  /*1d0f0*/  MUFU.EX2 R11, R11 ;  /* 0x0000000b000b7308 */ /* 0x000fe20000000800 */
[----:B------:R-:W3:Y:S07]  /*1d100*/  LDL.LU R245, [R1+0x1318] ;  /* 0x0013180001f57983 */ /* 0x000eee0000300800 */
[----:B------:R-:W-:Y:S01]  /*1d110*/  MUFU.EX2 R17, R17 ;  /* 0x0000001100117308 */ /* 0x000fe20000000800 */
[----:B----4-:R-:W-:Y:S01]  /*1d120*/  IADD3 R6, P1, R8, UR4, RZ ;  /* 0x0000000408067c10 */ /* 0x010fe2000ff3e0ff */
[----:B------:R-:W-:Y:S01]  /*1d130*/  FMUL R8, R5, 1.4426950216293334961 ;  /* 0x3fb8aa3b05087820 */ /* 0x000fe20000400000 */
[----:B------:R-:W-:-:S02]  /*1d140*/  FFMA R5, R237, UR60, -R13 ;  /* 0x0000003ced057c23 */ /* 0x000fc4000800080d */
[----:B------:R-:W-:-:S03]  /*1d150*/  IADD3.X R7, R15, UR61, RZ, P1, !PT ;  /* 0x0000003d0f077c10 */ /* 0x000fc60008ffe4ff */
[----:B------:R-:W0:Y:S01]  /*1d160*/  MUFU.EX2 R8, R8 ;  /* 0x0000000800087308 */ /* 0x000e220000000800 */
[----:B------:R-:W-:Y:S01]  /*1d170*/  FMUL R15, R5, 1.4426950216293334961 ;  /* 0x3fb8aa3b050f7820 */ /* 0x000fe20000400000 */
[--C-:B------:R-:W-:Y:S01]  /*1d180*/  FFMA R5, R239, UR60, -R13.reuse ;  /* 0x0000003cef057c23 */ /* 0x100fe2000800080d */
[----:B------:R1:W4:Y:S05]  /*1d190*/  LDG.E.U8 R237, desc[UR6][R6.64] ;  /* 0x0000000606ed7981 */ /* 0x00032a000c1e1100 */
[----:B------:R-:W0:Y:S01]  /*1d1a0*/  MUFU.EX2 R16, R16 ;  /* 0x0000001000107308 */ /* 0x000e220000000800 */
[----:B-1----:R-:W-:Y:S01]  /*1d1b0*/  IADD3 R6, P1, R19, UR4, RZ ;  /* 0x0000000413067c10 */ /* 0x002fe2000ff3e0ff */
[----:B------:R-:W-:Y:S01]  /*1d1c0*/  FMUL R19, R5, 1.4426950216293334961 ;  /* 0x3fb8aa3b05137820 */ /* 0x000fe20000400000 */
[----:B------:R-:W-:-:S05]  /*1d1d0*/  FFMA R5, R23, UR60, -R13 ;  /* 0x0000003c17057c23 */ /* 0x000fca000800080d */
[----:B------:R-:W1:Y:S01]  /*1d1e0*/  MUFU.EX2 R15, R15 ;  /* 0x0000000f000f7308 */ /* 0x000e620000000800 */
[----:B------:R-:W-:Y:S01]  /*1d1f0*/  FMUL R23, R5, 1.4426950216293334961 ;  /* 0x3fb8aa3b05177820 */ /* 0x000fe20000400000 */
[----:B------:R-:W-:-:S06]  /*1d200*/  FFMA R5, R18, UR60, -R13 ;  /* 0x0000003c12057c23 */ /* 0x000fcc000800080d */
[----:B------:R-:W1:Y:S01]  /*1d210*/  MUFU.EX2 R19, R19 ;  /* 0x0000001300137308 */ /* 0x000e620000000800 */
[----:B------:R-:W-:Y:S01]  /*1d220*/  FMUL R18, R5, 1.4426950216293334961 ;  /* 0x3fb8aa3b05127820 */ /* 0x000fe20000400000 */
[----:B------:R-:W-:Y:S02]  /*1d230*/  FFMA R5, R249, UR60, -R13 ;  /* 0x0000003cf9057c23 */ /* 0x000fe4000800080d */
[----:B------:R-:W3:Y:S04]  /*1d240*/  LDL.LU R249, [R1+0x1314] ;  /* 0x0013140001f97983 */ /* 0x000ee80000300800 */
[----:B------:R-:W1:Y:S08]  /*1d250*/  MUFU.EX2 R222, R222 ;  /* 0x000000de00de7308 */ /* 0x000e700000000800 */
[----:B------:R-:W-:Y:S01]  /*1d260*/  MUFU.EX2 R223, R223 ;  /* 0x000000df00df7308 */ /* 0x000fe20000000800 */
[----:B------:R-:W-:-:S02]  /*1d270*/  WARPGROUP.DEPBAR.LE gsb0, 0x0 ;  /* 0x00008000000079c5 */ /* 0x000fc40000010000 */
[----:B------:R-:W-:-:S06]  /*1d280*/  WARPGROUP.ARRIVE ;  /* 0x00000000000079c5 */ /* 0x000fcc0000000000 */
[----:B------:R-:W-:Y:S01]  /*1d290*/  QGMMA.64x128x32.F32.E4M3.E4M3 R152, gdesc[UR48], R152, gsb0 ;  /* 0x01e00000309879f3 */ /* 0x000fe20008000898 */
[----:B------:R-:W-:Y:S08]  /*1d2a0*/  MUFU.EX2 R23, R23 ;  /* 0x0000001700177308 */ /* 0x000ff00000000800 */
[----:B------:R-:W1:Y:S08]  /*1d2b0*/  MUFU.EX2 R18, R18 ;  /* 0x0000001200127308 */ /* 0x000e700000000800 */
[----:B------:R-:W-:Y:S01]  /*1d2c0*/  MUFU.EX2 R220, R220 ;  /* 0x000000dc00dc7308 */ /* 0x000fe20000000800 */
[----:B------:R-:W-:Y:S01]  /*1d2d0*/  UMOV UR54, UR30 ;  /* 0x0000001e00367c82 */ /* 0x000fe20008000000 */
[----:B------:R-:W-:Y:S01]  /*1d2e0*/  UMOV UR55, UR31 ;  /* 0x0000001f00377c82 */ /* 0x000fe20008000000 */
[----:B--2---:R-:W-:Y:S01]  /*1d2f0*/  IADD3.X R7, R12, UR61, RZ, P1, !PT ;  /* 0x0000003d0c077c10 */ /* 0x004fe20008ffe4ff */
[----:B0-----:R-:W-:-:S04]  /*1d300*/  FADD R12, R11, R8 ;  /* 0x000000080b0c7221 */ /* 0x001fc80000000000 */
[----:B------:R0:W2:Y:S02]  /*1d310*/  LDG.E.U8 R239, desc[UR6][R6.64] ;  /* 0x0000000606ef7981 */ /* 0x0000a4000c1e1100 */
[----:B0-----:R-:W-:Y:S01]  /*1d320*/  F2FP.SATFINITE.E4M3.F32.PACK_AB_MERGE_C R7, R8, R11, RZ ;  /* 0x0000000b0807723e */ /* 0x001fe200048070ff */
[----:B------:R-:W-:Y:S01]  /*1d330*/  FFMA R6, R252, UR60, -R13 ;  /* 0x0000003cfc067c23 */ /* 0x000fe2000800080d */
[----:B------:R-:W-:Y:S01]  /*1d340*/  FADD R11, R17, R16 ;  /* 0x00000010110b7221 */ /* 0x000fe20000000000 */
[----:B------:R-:W-:Y:S01]  /*1d350*/  FFMA R8, R0, UR60, -R14 ;  /* 0x0000003c00087c23 */ /* 0x000fe2000800080e */
[----:B------:R-:W-:Y:S01]  /*1d360*/  F2FP.SATFINITE.E4M3.F32.PACK_AB_MERGE_C R7, R16, R17, R7 ;  /* 0x000000111007723e */ /* 0x000fe20004807007 */
[----:B------:R-:W-:Y:S01]  /*1d370*/  FMUL R17, R5, 1.4426950216293334961 ;  /* 0x3fb8aa3b05117820 */ /* 0x000fe20000400000 */
[----:B------:R-:W-:Y:S01]  /*1d380*/  FMUL R6, R6, 1.4426950216293334961 ;  /* 0x3fb8aa3b06067820 */ /* 0x000fe20000400000 */
[----:B------:R-:W-:Y:S01]  /*1d390*/  FMUL R8, R8, 1.4426950216293334961 ;  /* 0x3fb8aa3b08087820 */ /* 0x000fe20000400000 */
[----:B-1----:R-:W-:Y:S01]  /*1d3a0*/  FADD R12, R15, R12 ;  /* 0x0000000c0f0c7221 */ /* 0x002fe20000000000 */
[----:B------:R-:W4:Y:S01]  /*1d3b0*/  LDL.LU R252, [R1+0x1310] ;  /* 0x0013100001fc7983 */ /* 0x000f220000300800 */
[----:B------:R0:W-:Y:S01]  /*1d3c0*/  MUFU.EX2 R16, R6 ;  /* 0x0000000600107308 */ /* 0x0001e20000000800 */
[----:B------:R-:W-:Y:S01]  /*1d3d0*/  F2FP.SATFINITE.E4M3.F32.PACK_AB_MERGE_C R5, R19, R15, RZ ;  /* 0x0000000f1305723e */ /* 0x000fe200048070ff */
[----:B------:R-:W-:-:S06]  /*1d3e0*/  FADD R11, R222, R11 ;  /* 0x0000000bde0b7221 */ /* 0x000fcc0000000000 */
[----:B------:R-:W1:Y:S01]  /*1d3f0*/  MUFU.EX2 R17, R17 ;  /* 0x0000001100117308 */ /* 0x000e620000000800 */
[----:B0-----:R-:W-:-:S07]  /*1d400*/  FADD R6, R221, R11 ;  /* 0x0000000bdd067221 */ /* 0x001fce0000000000 */
[----:B------:R0:W1:Y:S01]  /*1d410*/  MUFU.EX2 R15, R8 ;  /* 0x00000008000f7308 */ /* 0x0000620000000800 */
[----:B------:R-:W-:Y:S01]  /*1d420*/  F2FP.SATFINITE.E4M3.F32.PACK_AB_MERGE_C R5, R221, R222, R5 ;  /* 0x000000dedd05723e */ /* 0x000fe20004807005 */
[----:B------:R-:W-:Y:S01]  /*1d430*/  FADD R11, R19, R12 ;  /* 0x0000000c130b7221 */ /* 0x000fe20000000000 */
[----:B------:R-:W-:Y:S01]  /*1d440*/  F2FP.SATFINITE.E4M3.F32.PACK_AB_MERGE_C R12, R18, R23, RZ ;  /* 0x00000017120c723e */ /* 0x000fe200048070ff */
[----:B------:R-:W3:Y:S01]  /*1d450*/  LDL.LU R222, [R1+0x258] ;  /* 0x0002580001de7983 */ /* 0x000ee20000300800 */
[----:B------:R-:W-:Y:S01]  /*1d460*/  SEL R221, R7, R5, !P0 ;  /* 0x0000000507dd7207 */ /* 0x000fe20004000000 */
[----:B0-----:R-:W-:Y:S01]  /*1d470*/  FADD R8, R223, R6 ;  /* 0x00000006df087221 */ /* 0x001fe20000000000 */
[----:B------:R-:W-:Y:S02]  /*1d480*/  SEL R19, R5, R7, !P0 ;  /* 0x0000000705137207 */ /* 0x000fe40004000000 */
[C---:B------:R-:W-:Y:S01]  /*1d490*/  F2FP.SATFINITE.E4M3.F32.PACK_AB_MERGE_C R6, R219.reuse, R223, R12 ;  /* 0x000000dfdb06723e */ /* 0x040fe2000480700c */
[----:B------:R-:W-:Y:S01]  /*1d4a0*/  FADD R7, R219, R8 ;  /* 0x00000008db077221 */ /* 0x000fe20000000000 */
[----:B-1----:R-:W-:Y:S01]  /*1d4b0*/  F2FP.SATFINITE.E4M3.F32.PACK_AB_MERGE_C R5, R16, R17, RZ ;  /* 0x000000111005723e */ /* 0x002fe200048070ff */
[----:B------:R-:W2:Y:S01]  /*1d4c0*/  LDL.LU R223, [R1+0x260] ;  /* 0x0002600001df7983 */ /* 0x000ea20000300800 */
[----:B------:R-:W-:Y:S01]  /*1d4d0*/  FADD R11, R23, R11 ;  /* 0x0000000b170b7221 */ /* 0x000fe20000000000 */
[----:B------:R-:W-:-:S02]  /*1d4e0*/  FADD R8, R220, R7 ;  /* 0x00000007dc087221 */ /* 0x000fc40000000000 */
[----:B------:R-:W4:Y:S01]  /*1d4f0*/  LDL.LU R12, [R1+0x25c] ;  /* 0x00025c00010c7983 */ /* 0x000f220000300800 */
[----:B------:R-:W-:-:S03]  /*1d500*/  F2FP.SATFINITE.E4M3.F32.PACK_AB_MERGE_C R5, R15, R220, R5 ;  /* 0x000000dc0f05723e */ /* 0x000fc60004807005 */
[----:B------:R-:W3:Y:S04]  /*1d510*/  LDL.LU R23, [R1+0x264] ;  /* 0x0002640001177983 */ /* 0x000ee80000300800 */
[----:B------:R-:W2:Y:S04]  /*1d520*/  LDL.LU R219, [R1+0x268] ;  /* 0x0002680001db7983 */ /* 0x000ea80000300800 */
[----:B------:R-:W4:Y:S01]  /*1d530*/  LDL.LU R220, [R1+0x26c] ;  /* 0x00026c0001dc7983 */ /* 0x000f220000300800 */
[----:B------:R-:W-:Y:S02]  /*1d540*/  WARPGROUP.DEPBAR.LE gsb0, 0x0 ;  /* 0x00008000000079c5 */ /* 0x000fe40000010000 */
[----:B------:R-:W-:-:S06]  /*1d550*/  WARPGROUP.ARRIVE ;  /* 0x00000000000079c5 */ /* 0x000fcc0000000000 */
[----:B------:R-:W-:Y:S01]  /*1d560*/  QGMMA.64x128x32.F32.E4M3.E4M3 R152, gdesc[UR52], R152, gsb0 ;  /* 0x01e00000349879f3 */ /* 0x000fe20008000898 */
[----:B------:R-:W-:Y:S01]  /*1d570*/  UMOV UR58, UR34 ;  /* 0x00000022003a7c82 */ /* 0x000fe20008000000 */
[----:B------:R-:W-:Y:S01]  /*1d580*/  UMOV UR59, UR35 ;  /* 0x00000023003b7c82 */ /* 0x000fe20008000000 */
[----:B------:R-:W-:Y:S01]  /*1d590*/  FADD R11, R18, R11 ;  /* 0x0000000b120b7221 */ /* 0x000fe20000000000 */
[----:B------:R-:W-:-:S03]  /*1d5a0*/  SEL R18, R6, R5, !P0 ;  /* 0x0000000506127207 */ /* 0x000fc60004000000 */
[----:B------:R-:W-:Y:S01]  /*1d5b0*/  FADD R7, R17, R11 ;  /* 0x0000000b11077221 */ /* 0x000fe20000000000 */
[----:B------:R-:W-:Y:S01]  /*1d5c0*/  SEL R17, R5, R6, !P0 ;  /* 0x0000000605117207 */ /* 0x000fe20004000000 */
[----:B------:R-:W-:-:S04]  /*1d5d0*/  FFMA R5, R27, UR60, -R14 ;  /* 0x0000003c1b057c23 */ /* 0x000fc8000800080e */
[----:B------:R-:W-:Y:S01]  /*1d5e0*/  FMUL R6, R5, 1.4426950216293334961 ;  /* 0x3fb8aa3b05067820 */ /* 0x000fe20000400000 */
[----:B------:R-:W-:-:S03]  /*1d5f0*/  FFMA R5, R32, UR60, -R14 ;  /* 0x0000003c20057c23 */ /* 0x000fc6000800080e */
[----:B------:R0:W1:Y:S02]  /*1d600*/  MUFU.EX2 R32, R6 ;  /* 0x0000000600207308 */ /* 0x0000640000000800 */
[----:B0-----:R-:W-:Y:S01]  /*1d610*/  FMUL R6, R5, 1.4426950216293334961 ;  /* 0x3fb8aa3b05067820 */ /* 0x001fe20000400000 */
[----:B------:R-:W-:-:S05]  /*1d620*/  FFMA R5, R92, UR60, -R14 ;  /* 0x0000003c5c057c23 */ /* 0x000fca000800080e */
[----:B------:R0:W1:Y:S01]  /*1d630*/  MUFU.EX2 R92, R6 ;  /* 0x00000006005c7308 */ /* 0x0000620000000800 */
[----:B------:R-:W-:Y:S02]  /*1d640*/  WARPGROUP.DEPBAR.LE gsb0, 0x0 ;  /* 0x00008000000079c5 */ /* 0x000fe40000010000 */
[----:B------:R-:W-:-:S06]  /*1d650*/  WARPGROUP.ARRIVE ;  /* 0x00000000000079c5 */ /* 0x000fcc0000000000 */
[----:B------:R-:W-:Y:S01]  /*1d660*/  QGMMA.64x128x32.F32.E4M3.E4M3 R152, gdesc[UR56], R152, gsb0 ;  /* 0x01e00000389879f3 */ /* 0x000fe20008000898 */
[----:B0-----:R-:W-:Y:S01]  /*1d670*/  FMUL R6, R5, 1.4426950216293334961 ;  /* 0x3fb8aa3b05067820 */ /* 0x001fe20000400000 */
[----:B------:R-:W-:-:S03]  /*1d680*/  FFMA R5, R122, UR60, -R14 ;  /* 0x0000003c7a057c23 */ /* 0x000fc6000800080e */
[----:B------:R0:W1:Y:S01]  /*1d690*/  MUFU.EX2 R122, R6 ;  /* 0x00000006007a7308 */ /* 0x0000620000000800 */
[----:B------:R-:W1:Y:S01]  /*1d6a0*/  S2R R0, SR_TID.X ;  /* 0x0000000000007919 */ /* 0x000e620000002100 */
[----:B------:R-:W-:Y:S01]  /*1d6b0*/  FADD R16, R16, R7 ;  /* 0x0000000710107221 */ /* 0x000fe20000000000 */
[----:B0-----:R-:W-:Y:S01]  /*1d6c0*/  FMUL R6, R5, 1.4426950216293334961 ;  /* 0x3fb8aa3b05067820 */ /* 0x001fe20000400000 */
[----:B------:R-:W-:-:S04]  /*1d6d0*/  FFMA R5, R9, UR60, -R14 ;  /* 0x0000003c09057c23 */ /* 0x000fc8000800080e */
[----:B------:R0:W3:Y:S01]  /*1d6e0*/  MUFU.EX2 R9, R6 ;  /* 0x0000000600097308 */ /* 0x0000e20000000800 */
[----:B------:R-:W-:Y:S01]  /*1d6f0*/  FADD R15, R15, R8 ;  /* 0x000000080f0f7221 */ /* 0x000fe20000000000 */
[----:B------:R-:W-:Y:S01]  /*1d700*/  FMUL R11, R5, 1.4426950216293334961 ;  /* 0x3fb8aa3b050b7820 */ /* 0x000fe20000400000 */
[----:B------:R-:W-:-:S05]  /*1d710*/  FFMA R5, R69, UR60, -R14 ;  /* 0x0000003c45057c23 */ /* 0x000fca000800080e */
[----:B------:R0:W3:Y:S01]  /*1d720*/  MUFU.EX2 R69, R11 ;  /* 0x0000000b00457308 */ /* 0x0000e20000000800 */
[----:B-1----:R-:W-:Y:S01]  /*1d730*/  LOP3.LUT R0, R0, 0x7f, RZ, 0xc0, !PT ;  /* 0x0000007f00007812 */ /* 0x002fe200078ec0ff */
[----:B------:R-:W-:Y:S02]  /*1d740*/  WARPGROUP.DEPBAR.LE gsb0, 0x0 ;  /* 0x00008000000079c5 */ /* 0x000fe40000010000 */
[----:B------:R-:W-:Y:S01]  /*1d750*/  FMUL R7, R152, UR60 ;  /* 0x0000003c98077c20 */ /* 0x000fe20008400000 */
[----:B0-----:R-:W-:Y:S01]  /*1d760*/  FMUL R6, R153, UR60 ;  /* 0x0000003c99067c20 */ /* 0x001fe20008400000 */
[----:B------:R-:W-:Y:S04]  /*1d770*/  BAR.SYNC.DEFER_BLOCKING 0x0 ;  /* 0x0000000000007b1d */ /* 0x000fe80000010000 */
[----:B------:R-:W-:Y:S01]  /*1d780*/  FMNMX R8, R7, R6, !PT ;  /* 0x0000000607087209 */ /* 0x000fe20007800000 */
[----:B------:R-:W-:Y:S01]  /*1d790*/  FMUL R7, R154, UR60 ;  /* 0x0000003c9a077c20 */ /* 0x000fe20008400000 */
        /* <DEDUP_REMOVED lines=9> */
[----:B----4-:R-:W-:Y:S04]  /*1d830*/  STS.U8 [R0+UR5+0x8000], R220 ;  /* 0x008000dc00007988 */ /* 0x010fe80008000005 */
[----:B--2---:R-:W-:Y:S01]  /*1d840*/  STS.U8 [R0+UR5+0x8400], R219 ;  /* 0x008400db00007988 */ /* 0x004fe20008000005 */
[----:B------:R-:W-:Y:S01]  /*1d850*/  FMNMX R7, R6, R7, !PT ;  /* 0x0000000706077209 */ /* 0x000fe20007800000 */
[----:B------:R-:W-:Y:S02]  /*1d860*/  FMUL R6, R164, UR60 ;  /* 0x0000003ca4067c20 */ /* 0x000fe40008400000 */
[----:B---3--:R-:W-:Y:S04]  /*1d870*/  STS.U8 [R0+UR5+0x8800], R23 ;  /* 0x0088001700007988 */ /* 0x008fe80008000005 */
[----:B------:R-:W-:Y:S01]  /*1d880*/  STS.U8 [R0+UR5+0x8c00], R223 ;  /* 0x008c00df00007988 */ /* 0x000fe20008000005 */
[----:B------:R-:W-:-:S03]  /*1d890*/  FMNMX R7, R6, R7, !PT ;  /* 0x0000000706077209 */ /* 0x000fc60007800000 */
[----:B------:R0:W-:Y:S01]  /*1d8a0*/  STS.U8 [R0+UR5+0x9000], R12 ;  /* 0x0090000c00007988 */ /* 0x0001e20008000005 */
[----:B------:R-:W-:Y:S01]  /*1d8b0*/  FMUL R6, R165, UR60 ;  /* 0x0000003ca5067c20 */ /* 0x000fe20008400000 */
[----:B0-----:R-:W-:Y:S01]  /*1d8c0*/  FMUL R12, R5, 1.4426950216293334961 ;  /* 0x3fb8aa3b050c7820 */ /* 0x001fe20000400000 */
[----:B------:R-:W-:-:S03]  /*1d8d0*/  FFMA R5, R33, UR60, -R14 ;  /* 0x0000003c21057c23 */ /* 0x000fc6000800080e */
[----:B------:R0:W-:Y:S01]  /*1d8e0*/  MUFU.EX2 R33, R12 ;  /* 0x0000000c00217308 */ /* 0x0001e20000000800 */
[----:B------:R-:W-:Y:S01]  /*1d8f0*/  STS.U8 [R0+UR5+0x9400], R222 ;  /* 0x009400de00007988 */ /* 0x000fe20008000005 */
[----:B------:R-:W-:Y:S01]  /*1d900*/  FMNMX R7, R6, R7, !PT ;  /* 0x0000000706077209 */ /* 0x000fe20007800000 */
[----:B------:R-:W-:Y:S02]  /*1d910*/  FMUL R6, R168, UR60 ;  /* 0x0000003ca8067c20 */ /* 0x000fe40008400000 */
[----:B------:R-:W-:Y:S01]  /*1d920*/  STS.U8 [R0+UR5+0x9800], R252 ;  /* 0x009800fc00007988 */ /* 0x000fe20008000005 */
[----:B0-----:R-:W-:Y:S01]  /*1d930*/  FMUL R12, R5, 1.4426950216293334961 ;  /* 0x3fb8aa3b050c7820 */ /* 0x001fe20000400000 */
[----:B------:R-:W-:Y:S02]  /*1d940*/  FFMA R5, R93, UR60, -R14 ;  /* 0x0000003c5d057c23 */ /* 0x000fe4000800080e */
[----:B------:R-:W-:Y:S02]  /*1d950*/  STS.U8 [R0+UR5+0x9c00], R249 ;  /* 0x009c00f900007988 */ /* 0x000fe40008000005 */
[----:B------:R-:W-:-:S02]  /*1d960*/  FMUL R8, R5, 1.4426950216293334961 ;  /* 0x3fb8aa3b05087820 */ /* 0x000fc40000400000 */
[----:B------:R-:W-:Y:S01]  /*1d970*/  STS.U8 [R0+UR5+0xa000], R245 ;  /* 0x00a000f500007988 */ /* 0x000fe20008000005 */
[--C-:B------:R-:W-:Y:S01]  /*1d980*/  FFMA R5, R123, UR60, -R14.reuse ;  /* 0x0000003c7b057c23 */ /* 0x100fe2000800080e */
[----:B------:R-:W-:Y:S02]  /*1d990*/  FMNMX R7, R6, R7, !PT ;  /* 0x0000000706077209 */ /* 0x000fe40007800000 */
[----:B------:R-:W-:Y:S01]  /*1d9a0*/  STS.U8 [R0+UR5+0xa400], R242 ;  /* 0x00a400f200007988 */ /* 0x000fe20008000005 */
[----:B------:R0:W-:Y:S01]  /*1d9b0*/  MUFU.EX2 R123, R8 ;  /* 0x00000008007b7308 */ /* 0x0001e20000000800 */
[----:B------:R-:W-:Y:S02]  /*1d9c0*/  FMUL R6, R169, UR60 ;  /* 0x0000003ca9067c20 */ /* 0x000fe40008400000 */
[----:B------:R-:W-:Y:S04]  /*1d9d0*/  STS.U8 [R0+UR5+0xa800], R238 ;  /* 0x00a800ee00007988 */ /* 0x000fe80008000005 */
[----:B------:R-:W-:Y:S01]  /*1d9e0*/  STS.U8 [R0+UR5+0xac00], R234 ;  /* 0x00ac00ea00007988 */ /* 0x000fe20008000005 */
[----:B0-----:R-:W-:Y:S01]  /*1d9f0*/  FMUL R8, R5, 1.4426950216293334961 ;  /* 0x3fb8aa3b05087820 */ /* 0x001fe20000400000 */
[----:B------:R-:W-:-:S02]  /*1da00*/  FFMA R5, R39, UR60, -R14 ;  /* 0x0000003c27057c23 */ /* 0x000fc4000800080e */
[----:B------:R-:W-:Y:S04]  /*1da10*/  STS.U8 [R0+UR5+0xb000], R233 ;  /* 0x00b000e900007988 */ /* 0x000fe80008000005 */
[----:B------:R-:W-:Y:S01]  /*1da20*/  STS.U8 [R0+UR5+0xb400], R232 ;  /* 0x00b400e800007988 */ /* 0x000fe20008000005 */
[----:B------:R0:W-:Y:S03]  /*1da30*/  MUFU.EX2 R39, R8 ;  /* 0x0000000800277308 */ /* 0x0001e60000000800 */
[----:B------:R-:W-:Y:S01]  /*1da40*/  STS.U8 [R0+UR5+0xb800], R231 ;  /* 0x00b800e700007988 */ /* 0x000fe20008000005 */
[----:B------:R-:W-:-:S03]  /*1da50*/  FMNMX R7, R6, R7, !PT ;  /* 0x0000000706077209 */ /* 0x000fc60007800000 */
[----:B------:R-:W-:Y:S01]  /*1da60*/  STS.U8 [R0+UR5+0xbc00], R230 ;  /* 0x00bc00e600007988 */ /* 0x000fe20008000005 */
[----:B------:R-:W-:Y:S01]  /*1da70*/  FMUL R6, R172, UR60 ;  /* 0x0000003cac067c20 */ /* 0x000fe20008400000 */
[----:B0-----:R-:W-:Y:S02]  /*1da80*/  FMUL R8, R5, 1.4426950216293334961 ;  /* 0x3fb8aa3b05087820 */ /* 0x001fe40000400000 */
[----:B------:R0:W-:Y:S01]  /*1da90*/  STS.U8 [R0+UR5+0xc000], R229 ;  /* 0x00c000e500007988 */ /* 0x0001e20008000005 */
[--C-:B------:R-:W-:Y:S02]  /*1daa0*/  FFMA R5, R64, UR60, -R14.reuse ;  /* 0x0000003c40057c23 */ /* 0x100fe4000800080e */
[----:B------:R1:W-:Y:S01]  /*1dab0*/  MUFU.EX2 R64, R8 ;  /* 0x0000000800407308 */ /* 0x0003e20000000800 */
[----:B------:R-:W-:Y:S01]  /*1dac0*/  FMNMX R7, R6, R7, !PT ;  /* 0x0000000706077209 */ /* 0x000fe20007800000 */
[----:B0-----:R-:W2:Y:S01]  /*1dad0*/  LDL R229, [R1+0x550] ;  /* 0x0005500001e57983 */ /* 0x001ea20000100800 */
[----:B-1----:R-:W-:Y:S01]  /*1dae0*/  FMUL R8, R5, 1.4426950216293334961 ;  /* 0x3fb8aa3b05087820 */ /* 0x002fe20000400000 */
[--C-:B------:R-:W-:Y:S01]  /*1daf0*/  FFMA R5, R124, UR60, -R14.reuse ;  /* 0x0000003c7c057c23 */ /* 0x100fe2000800080e */
[----:B------:R-:W-:Y:S01]  /*1db00*/  FMUL R6, R173, UR60 ;  /* 0x0000003cad067c20 */ /* 0x000fe20008400000 */
[----:B------:R0:W-:Y:S02]  /*1db10*/  STS.U8 [R0+UR5+0xc400], R228 ;  /* 0x00c400e400007988 */ /* 0x0001e40008000005 */
[----:B------:R1:W-:Y:S02]  /*1db20*/  MUFU.EX2 R124, R8 ;  /* 0x00000008007c7308 */ /* 0x0003e40000000800 */
[----:B------:R-:W-:Y:S01]  /*1db30*/  FMNMX R7, R6, R7, !PT ;  /* 0x0000000706077209 */ /* 0x000fe20007800000 */
[----:B------:R-:W-:Y:S01]  /*1db40*/  FMUL R6, R176, UR60 ;  /* 0x0000003cb0067c20 */ /* 0x000fe20008400000 */
[----:B------:R-:W3:Y:S01]  /*1db50*/  LDL.LU R27, [R1+0x130c] ;  /* 0x00130c00011b7983 */ /* 0x000ee20000300800 */
[----:B-1----:R-:W-:Y:S01]  /*1db60*/  FMUL R8, R5, 1.4426950216293334961 ;  /* 0x3fb8aa3b05087820 */ /* 0x002fe20000400000 */
[----:B------:R-:W-:-:S03]  /*1db70*/  FFMA R5, R22, UR60, -R14 ;  /* 0x0000003c16057c23 */ /* 0x000fc6000800080e */
[----:B------:R1:W-:Y:S01]  /*1db80*/  MUFU.EX2 R22, R8 ;  /* 0x0000000800167308 */ /* 0x0003e20000000800 */
[----:B------:R-:W-:Y:S01]  /*1db90*/  FMNMX R7, R6, R7, !PT ;  /* 0x0000000706077209 */ /* 0x000fe20007800000 */
[----:B------:R-:W-:Y:S01]  /*1dba0*/  FMUL R6, R177, UR60 ;  /* 0x0000003cb1067c20 */ /* 0x000fe20008400000 */
[----:B-1----:R-:W-:Y:S01]  /*1dbb0*/  FMUL R8, R5, 1.4426950216293334961 ;  /* 0x3fb8aa3b05087820 */ /* 0x002fe20000400000 */
[----:B------:R-:W-:-:S04]  /*1dbc0*/  FFMA R5, R65, UR60, -R14 ;  /* 0x0000003c41057c23 */ /* 0x000fc8000800080e */
        /* <DEDUP_REMOVED lines=17> */
[----:B-1----:R-:W-:Y:S01]  /*1dce0*/  FMUL R8, R5, 1.4426950216293334961 ;  /* 0x3fb8aa3b05087820 */ /* 0x002fe20000400000 */
[----:B------:R-:W-:-:S05]  /*1dcf0*/  FFMA R5, R96, UR60, -R14 ;  /* 0x0000003c60057c23 */ /* 0x000fca000800080e */
[----:B------:R1:W-:Y:S01]  /*1dd00*/  MUFU.EX2 R96, R8 ;  /* 0x0000000800607308 */ /* 0x0003e20000000800 */
[----:B------:R-:W-:Y:S01]  /*1dd10*/  FMUL R6, R185, UR60 ;  /* 0x0000003cb9067c20 */ /* 0x000fe20008400000 */
[----:B-1----:R-:W-:Y:S01]  /*1dd20*/  FMUL R8, R5, 1.4426950216293334961 ;  /* 0x3fb8aa3b05087820 */ /* 0x002fe20000400000 */
[----:B------:R-:W-:-:S05]  /*1dd30*/  FFMA R5, R68, UR60, -R14 ;  /* 0x0000003c44057c23 */ /* 0x000fca000800080e */
        /* <DEDUP_REMOVED lines=15> */
[----:B0-----:R0:W-:Y:S01]  /*1de30*/  MUFU.EX2 R228, R8 ;  /* 0x0000000800e47308 */ /* 0x0011e20000000800 */
[----:B------:R1:W-:Y:S01]  /*1de40*/  STS.U8 [R0+UR5+0xc800], R227 ;  /* 0x00c800e300007988 */ /* 0x0003e20008000005 */
[----:B------:R-:W-:Y:S01]  /*1de50*/  FMNMX R7, R6, R7, !PT ;  /* 0x0000000706077209 */ /* 0x000fe20007800000 */
[----:B0-----:R-:W-:Y:S01]  /*1de60*/  FMUL R8, R5, 1.4426950216293334961 ;  /* 0x3fb8aa3b05087820 */ /* 0x001fe20000400000 */
[----:B------:R-:W-:-:S04]  /*1de70*/  FFMA R5, R117, UR60, -R14 ;  /* 0x0000003c75057c23 */ /* 0x000fc8000800080e */
[----:B-1----:R0:W-:Y:S01]  /*1de80*/  MUFU.EX2 R227, R8 ;  /* 0x0000000800e37308 */ /* 0x0021e20000000800 */
[----:B------:R-:W-:Y:S01]  /*1de90*/  FMUL R6, R193, UR60 ;  /* 0x0000003cc1067c20 */ /* 0x000fe20008400000 */
[----:B0-----:R-:W-:Y:S01]  /*1dea0*/  FMUL R8, R5, 1.4426950216293334961 ;  /* 0x3fb8aa3b05087820 */ /* 0x001fe20000400000 */
[----:B------:R-:W-:-:S05]  /*1deb0*/  FFMA R5, R148, UR60, -R14 ;  /* 0x0000003c94057c23 */ /* 0x000fca000800080e */
[----:B------:R0:W-:Y:S01]  /*1dec0*/  MUFU.EX2 R220, R8 ;  /* 0x0000000800dc7308 */ /* 0x0001e20000000800 */
[----:B------:R-:W-:Y:S01]  /*1ded0*/  FMNMX R7, R6, R7, !PT ;  /* 0x0000000706077209 */ /* 0x000fe20007800000 */
[----:B------:R-:W-:Y:S01]  /*1dee0*/  FMUL R6, R196, UR60 ;  /* 0x0000003cc4067c20 */ /* 0x000fe20008400000 */
[----:B0-----:R-:W-:Y:S01]  /*1def0*/  FMUL R8, R5, 1.4426950216293334961 ;  /* 0x3fb8aa3b05087820 */ /* 0x001fe20000400000 */
[----:B------:R-:W-:-:S04]  /*1df00*/  FFMA R5, R70, UR60, -R13 ;  /* 0x0000003c46057c23 */ /* 0x000fc8000800080d */
        /* <DEDUP_REMOVED lines=11> */
[----:B------:R1:W-:Y:S01]  /*1dfc0*/  STS.U8 [R0+UR5+0xcc00], R226 ;  /* 0x00cc00e200007988 */ /* 0x0003e20008000005 */
[----:B------:R-:W-:Y:S01]  /*1dfd0*/  FMNMX R7, R6, R7, !PT ;  /* 0x0000000706077209 */ /* 0x000fe20007800000 */
[----:B------:R-:W-:Y:S01]  /*1dfe0*/  FMUL R6, R201, UR60 ;  /* 0x0000003cc9067c20 */ /* 0x000fe20008400000 */
[----:B0-----:R-:W-:Y:S01]  /*1dff0*/  FMUL R8, R5, 1.4426950216293334961 ;  /* 0x3fb8aa3b05087820 */ /* 0x001fe20000400000 */
[----:B------:R-:W-:-:S03]  /*1e000*/  FFMA R5, R28, UR60, -R13 ;  /* 0x0000003c1c057c23 */ /* 0x000fc6000800080d */
[----:B-1----:R0:W1:Y:S01]  /*1e010*/  MUFU.EX2 R226, R8 ;  /* 0x0000000800e27308 */ /* 0x0020620000000800 */
[----:B------:R-:W-:Y:S01]  /*1e020*/  FMNMX R7, R6, R7, !PT ;  /* 0x0000000706077209 */ /* 0x000fe20007800000 */
[----:B------:R-:W-:Y:S01]  /*1e030*/  FMUL R6, R204, UR60 ;  /* 0x0000003ccc067c20 */ /* 0x000fe20008400000 */
[----:B0-----:R-:W-:Y:S01]  /*1e040*/  FMUL R8, R5, 1.4426950216293334961 ;  /* 0x3fb8aa3b05087820 */ /* 0x001fe20000400000 */
[----:B------:R-:W-:-:S04]  /*1e050*/  FFMA R5, R58, UR60, -R13 ;  /* 0x0000003c3a057c23 */ /* 0x000fc8000800080d */
[----:B------:R0:W-:Y:S01]  /*1e060*/  MUFU.EX2 R232, R8 ;  /* 0x0000000800e87308 */ /* 0x0001e20000000800 */
[----:B------:R-:W-:Y:S01]  /*1e070*/  FMNMX R7, R6, R7, !PT ;  /* 0x0000000706077209 */ /* 0x000fe20007800000 */
[----:B0-----:R-:W-:Y:S01]  /*1e080*/  FMUL R8, R5, 1.4426950216293334961 ;  /* 0x3fb8aa3b05087820 */ /* 0x001fe20000400000 */
[----:B------:R-:W-:-:S05]  /*1e090*/  FFMA R5, R88, UR60, -R13 ;  /* 0x0000003c58057c23 */ /* 0x000fca000800080d */
[----:B------:R0:W-:Y:S01]  /*1e0a0*/  MUFU.EX2 R219, R8 ;  /* 0x0000000800db7308 */ /* 0x0001e20000000800 */
        /* <DEDUP_REMOVED lines=23> */
[----:B------:R0:W-:Y:S02]  /*1e220*/  MUFU.EX2 R94, R8 ;  /* 0x00000008005e7308 */ /* 0x0001e40000000800 */
[----:B0-----:R-:W-:Y:S01]  /*1e230*/  FMUL R8, R5, 1.4426950216293334961 ;  /* 0x3fb8aa3b05087820 */ /* 0x001fe20000400000 */
[----:B------:R-:W-:-:S05]  /*1e240*/  FFMA R5, R3, UR60, -R13 ;  /* 0x0000003c03057c23 */ /* 0x000fca000800080d */
[----:B------:R0:W-:Y:S02]  /*1e250*/  MUFU.EX2 R3, R8 ;  /* 0x0000000800037308 */ /* 0x0001e40000000800 */
[----:B0-----:R-:W-:Y:S01]  /*1e260*/  FMUL R8, R5, 1.4426950216293334961 ;  /* 0x3fb8aa3b05087820 */ /* 0x001fe20000400000 */
[----:B------:R-:W-:Y:S01]  /*1e270*/  FMNMX R5, R6, R7, !PT ;  /* 0x0000000706057209 */ /* 0x000fe20007800000 */
[----:B------:R-:W-:-:S04]  /*1e280*/  FFMA R6, R35, UR60, -R13 ;  /* 0x0000003c23067c23 */ /* 0x000fc8000800080d */
[----:B------:R0:W-:Y:S02]  /*1e290*/  MUFU.EX2 R35, R8 ;  /* 0x0000000800237308 */ /* 0x0001e40000000800 */
[----:B0-----:R-:W-:-:S05]  /*1e2a0*/  FMUL R8, R158, UR60 ;  /* 0x0000003c9e087c20 */ /* 0x001fca0008400000 */
[----:B------:R-:W-:Y:S02]  /*1e2b0*/  FMNMX R8, R8, R11, !PT ;  /* 0x0000000b08087209 */ /* 0x000fe40007800000 */
[----:B------:R-:W0:Y:S01]  /*1e2c0*/  SHFL.BFLY PT, R11, R5, 0x2, 0x1f ;  /* 0x0c401f00050b7f89 */ /* 0x000e2200000e0000 */
[----:B------:R-:W-:Y:S01]  /*1e2d0*/  FMUL R7, R6, 1.4426950216293334961 ;  /* 0x3fb8aa3b06077820 */ /* 0x000fe20000400000 */
[----:B------:R-:W-:-:S03]  /*1e2e0*/  FFMA R6, R95, UR60, -R13 ;  /* 0x0000003c5f067c23 */ /* 0x000fc6000800080d */
[----:B------:R4:W-:Y:S02]  /*1e2f0*/  MUFU.EX2 R95, R7 ;  /* 0x00000007005f7308 */ /* 0x0009e40000000800 */
[----:B----4-:R-:W-:-:S06]  /*1e300*/  FMUL R7, R159, UR60 ;  /* 0x0000003c9f077c20 */ /* 0x010fcc0008400000 */
[----:B------:R4:W3:Y:S01]  /*1e310*/  MUFU.EX2 R93, R12 ;  /* 0x0000000c005d7308 */ /* 0x0008e20000000800 */
[----:B------:R-:W-:Y:S01]  /*1e320*/  FMNMX R8, R7, R8, !PT ;  /* 0x0000000807087209 */ /* 0x000fe20007800000 */
[----:B------:R-:W-:Y:S01]  /*1e330*/  FMUL R7, R162, UR60 ;  /* 0x0000003ca2077c20 */ /* 0x000fe20008400000 */
[----:B----4-:R-:W-:Y:S01]  /*1e340*/  FMUL R12, R6, 1.4426950216293334961 ;  /* 0x3fb8aa3b060c7820 */ /* 0x010fe20000400000 */
[----:B------:R-:W-:-:S04]  /*1e350*/  FFMA R6, R2, UR60, -R13 ;  /* 0x0000003c02067c23 */ /* 0x000fc8000800080d */
[----:B------:R4:W3:Y:S01]  /*1e360*/  MUFU.EX2 R2, R12 ;  /* 0x0000000c00027308 */ /* 0x0008e20000000800 */
[----:B------:R-:W-:Y:S01]  /*1e370*/  FMNMX R8, R7, R8, !PT ;  /* 0x0000000807087209 */ /* 0x000fe20007800000 */
[----:B------:R-:W-:Y:S01]  /*1e380*/  FMUL R7, R163, UR60 ;  /* 0x0000003ca3077c20 */ /* 0x000fe20008400000 */
[----:B----4-:R-:W-:Y:S01]  /*1e390*/  FMUL R12, R6, 1.4426950216293334961 ;  /* 0x3fb8aa3b060c7820 */ /* 0x010fe20000400000 */
[----:B------:R-:W-:-:S04]  /*1e3a0*/  FFMA R6, R36, UR60, -R13 ;  /* 0x0000003c24067c23 */ /* 0x000fc8000800080d */
[----:B------:R4:W3:Y:S01]  /*1e3b0*/  MUFU.EX2 R36, R12 ;  /* 0x0000000c00247308 */ /* 0x0008e20000000800 */
[----:B0-----:R-:W-:Y:S02]  /*1e3c0*/  FMNMX R5, R5, R11, !PT ;  /* 0x0000000b05057209 */ /* 0x001fe40007800000 */
[----:B------:R-:W-:Y:S01]  /*1e3d0*/  FMNMX R7, R7, R8, !PT ;  /* 0x0000000807077209 */ /* 0x000fe20007800000 */
[----:B----4-:R-:W-:Y:S01]  /*1e3e0*/  FMUL R12, R6, 1.4426950216293334961 ;  /* 0x3fb8aa3b060c7820 */ /* 0x010fe20000400000 */
[----:B------:R-:W-:-:S03]  /*1e3f0*/  FFMA R6, R149, UR60, -R13 ;  /* 0x0000003c95067c23 */ /* 0x000fc6000800080d */
[----:B------:R0:W-:Y:S01]  /*1e400*/  MUFU.EX2 R249, R12 ;  /* 0x0000000c00f97308 */ /* 0x0001e20000000800 */
[----:B------:R-:W-:Y:S01]  /*1e410*/  FMUL R8, R6, 1.4426950216293334961 ;  /* 0x3fb8aa3b06087820 */ /* 0x000fe20000400000 */
[----:B------:R-:W-:-:S04]  /*1e420*/  FFMA R6, R40, UR60, -R13 ;  /* 0x0000003c28067c23 */ /* 0x000fc8000800080d */
[----:B------:R-:W-:Y:S01]  /*1e430*/  FMUL R11, R6, 1.4426950216293334961 ;  /* 0x3fb8aa3b060b7820 */ /* 0x000fe20000400000 */
[----:B0-----:R-:W0:Y:S01]  /*1e440*/  SHFL.BFLY PT, R12, R5, 0x1, 0x1f ;  /* 0x0c201f00050c7f89 */ /* 0x001e2200000e0000 */
[----:B------:R4:W-:Y:S01]  /*1e450*/  MUFU.EX2 R231, R8 ;  /* 0x0000000800e77308 */ /* 0x0009e20000000800 */
[----:B------:R-:W-:Y:S01]  /*1e460*/  FFMA R6, R120, UR60, -R13 ;  /* 0x0000003c78067c23 */ /* 0x000fe2000800080d */
[----:B----4-:R-:W-:-:S06]  /*1e470*/  FMUL R8, R166, UR60 ;  /* 0x0000003ca6087c20 */ /* 0x010fcc0008400000 */
[----:B------:R4:W3:Y:S01]  /*1e480*/  MUFU.EX2 R234, R11 ;  /* 0x0000000b00ea7308 */ /* 0x0008e20000000800 */
[----:B------:R-:W-:Y:S01]  /*1e490*/  FMNMX R8, R8, R7, !PT ;  /* 0x0000000708087209 */ /* 0x000fe20007800000 */
[----:B------:R-:W-:Y:S01]  /*1e4a0*/  FMUL R7, R167, UR60 ;  /* 0x0000003ca7077c20 */ /* 0x000fe20008400000 */
[----:B----4-:R-:W-:Y:S01]  /*1e4b0*/  FMUL R11, R6, 1.4426950216293334961 ;  /* 0x3fb8aa3b060b7820 */ /* 0x010fe20000400000 */
[----:B------:R-:W-:-:S04]  /*1e4c0*/  FFMA R6, R29, UR60, -R13 ;  /* 0x0000003c1d067c23 */ /* 0x000fc8000800080d */
[----:B------:R4:W-:Y:S01]  /*1e4d0*/  MUFU.EX2 R252, R11 ;  /* 0x0000000b00fc7308 */ /* 0x0009e20000000800 */
[----:B------:R-:W-:Y:S01]  /*1e4e0*/  FMNMX R8, R7, R8, !PT ;  /* 0x0000000807087209 */ /* 0x000fe20007800000 */
[----:B------:R-:W-:Y:S01]  /*1e4f0*/  FMUL R7, R170, UR60 ;  /* 0x0000003caa077c20 */ /* 0x000fe20008400000 */
[----:B----4-:R-:W-:Y:S01]  /*1e500*/  FMUL R11, R6, 1.4426950216293334961 ;  /* 0x3fb8aa3b060b7820 */ /* 0x010fe20000400000 */
[----:B------:R-:W-:-:S04]  /*1e510*/  FFMA R6, R59, UR60, -R13 ;  /* 0x0000003c3b067c23 */ /* 0x000fc8000800080d */
[----:B------:R4:W-:Y:S01]  /*1e520*/  MUFU.EX2 R245, R11 ;  /* 0x0000000b00f57308 */ /* 0x0009e20000000800 */
[----:B------:R-:W-:Y:S01]  /*1e530*/  FMNMX R8, R7, R8, !PT ;  /* 0x0000000807087209 */ /* 0x000fe20007800000 */
[----:B------:R-:W-:Y:S01]  /*1e540*/  FMUL R7, R171, UR60 ;  /* 0x0000003cab077c20 */ /* 0x000fe20008400000 */
[----:B0-----:R-:W-:Y:S01]  /*1e550*/  FMNMX R12, R5, R12, !PT ;  /* 0x0000000c050c7209 */ /* 0x001fe20007800000 */
[----:B----4-:R-:W-:Y:S01]  /*1e560*/  FMUL R11, R6, 1.4426950216293334961 ;  /* 0x3fb8aa3b060b7820 */ /* 0x010fe20000400000 */
[--C-:B------:R-:W-:Y:S01]  /*1e570*/  FFMA R6, R89, UR60, -R13.reuse ;  /* 0x0000003c59067c23 */ /* 0x100fe2000800080d */
[----:B------:R-:W-:-:S03]  /*1e580*/  FFMA R5, R119, UR60, -R13 ;  /* 0x0000003c77057c23 */ /* 0x000fc6000800080d */
[----:B------:R-:W-:Y:S01]  /*1e590*/  FMUL R6, R6, 1.4426950216293334961 ;  /* 0x3fb8aa3b06067820 */ /* 0x000fe20000400000 */
[----:B------:R-:W-:Y:S01]  /*1e5a0*/  FMNMX R7, R7, R8, !PT ;  /* 0x0000000807077209 */ /* 0x000fe20007800000 */
[----:B------:R-:W-:Y:S02]  /*1e5b0*/  FMUL R8, R5, 1.4426950216293334961 ;  /* 0x3fb8aa3b05087820 */ /* 0x000fe40000400000 */
[----:B------:R0:W-:Y:S01]  /*1e5c0*/  MUFU.EX2 R238, R6 ;  /* 0x0000000600ee7308 */ /* 0x0001e20000000800 */
[----:B------:R-:W-:Y:S01]  /*1e5d0*/  FFMA R5, R150, UR60, -R13 ;  /* 0x0000003c96057c23 */ /* 0x000fe2000800080d */
[----:B0-----:R-:W-:-:S05]  /*1e5e0*/  FMUL R6, R174, UR60 ;  /* 0x0000003cae067c20 */ /* 0x001fca0008400000 */
[----:B------:R-:W-:Y:S01]  /*1e5f0*/  FMNMX R6, R6, R7, !PT ;  /* 0x0000000706067209 */ /* 0x000fe20007800000 */
[----:B------:R-:W-:Y:S01]  /*1e600*/  FMUL R7, R5, 1.4426950216293334961 ;  /* 0x3fb8aa3b05077820 */ /* 0x000fe20000400000 */
        /* <DEDUP_REMOVED lines=31> */
[----:B--2---:R-:W-:-:S04]  /*1e800*/  FMNMX R12, R12, R229, !PT ;  /* 0x000000e50c0c7209 */ /* 0x004fc80007800000 */
[----:B------:R-:W-:Y:S01]  /*1e810*/  FMNMX R6, R5, R6, !PT ;  /* 0x0000000605067209 */ /* 0x000fe20007800000 */
[----:B------:R-:W-:Y:S01]  /*1e820*/  FMUL R5, R207, UR60 ;  /* 0x0000003ccf057c20 */ /* 0x000fe20008400000 */
[--C-:B------:R-:W-:Y:S01]  /*1e830*/  FFMA R156, R156, UR60, -R12.reuse ;  /* 0x0000003c9c9c7c23 */ /* 0x100fe2000800080c */
[--C-:B------:R-:W-:Y:S01]  /*1e840*/  FFMA R157, R157, UR60, -R12.reuse ;  /* 0x0000003c9d9d7c23 */ /* 0x100fe2000800080c */
[----:B------:R-:W-:Y:S02]  /*1e850*/  FFMA R164, R164, UR60, -R12 ;  /* 0x0000003ca4a47c23 */ /* 0x000fe4000800080c */
[----:B------:R-:W-:Y:S01]  /*1e860*/  FMNMX R6, R5, R6, !PT ;  /* 0x0000000605067209 */ /* 0x000fe20007800000 */
[----:B------:R-:W-:Y:S01]  /*1e870*/  FMUL R5, R210, UR60 ;  /* 0x0000003cd2057c20 */ /* 0x000fe20008400000 */
[----:B------:R-:W-:Y:S01]  /*1e880*/  STL [R1+0x3e0], R32 ;  /* 0x0003e02001007387 */ /* 0x000fe20000100800 */
[----:B------:R-:W-:Y:S01]  /*1e890*/  FMUL R156, R156, 1.4426950216293334961 ;  /* 0x3fb8aa3b9c9c7820 */ /* 0x000fe20000400000 */
[----:B------:R-:W-:-:S02]  /*1e8a0*/  FMUL R157, R157, 1.4426950216293334961 ;  /* 0x3fb8aa3b9d9d7820 */ /* 0x000fc40000400000 */
[----:B------:R-:W-:Y:S01]  /*1e8b0*/  STL [R1+0x3cc], R92 ;  /* 0x0003cc5c01007387 */ /* 0x000fe20000100800 */
[----:B------:R-:W-:Y:S01]  /*1e8c0*/  FMUL R164, R164, 1.4426950216293334961 ;  /* 0x3fb8aa3ba4a47820 */ /* 0x000fe20000400000 */
[----:B------:R-:W-:Y:S02]  /*1e8d0*/  FMNMX R6, R5, R6, !PT ;  /* 0x0000000605067209 */ /* 0x000fe40007800000 */
[----:B------:R-:W-:Y:S01]  /*1e8e0*/  STL [R1+0x3c4], R122 ;  /* 0x0003c47a01007387 */ /* 0x000fe20000100800 */
[----:B------:R1:W-:Y:S01]  /*1e8f0*/  MUFU.EX2 R229, R156 ;  /* 0x0000009c00e57308 */ /* 0x0003e20000000800 */
[----:B------:R-:W-:Y:S02]  /*1e900*/  FMUL R5, R211, UR60 ;  /* 0x0000003cd3057c20 */ /* 0x000fe40008400000 */
[----:B------:R-:W-:Y:S04]  /*1e910*/  STL [R1+0x3b0], R9 ;  /* 0x0003b00901007387 */ /* 0x000fe80000100800 */
[----:B------:R-:W-:Y:S01]  /*1e920*/  STL [R1+0x3a0], R69 ;  /* 0x0003a04501007387 */ /* 0x000fe20000100800 */
[----:B-1----:R-:W-:-:S03]  /*1e930*/  IMAD.MOV.U32 R156, RZ, RZ, R226 ;  /* 0x000000ffff9c7224 */ /* 0x002fc600078e00e2 */
[----:B------:R-:W-:Y:S01]  /*1e940*/  STL [R1+0x26c], R33 ;  /* 0x00026c2101007387 */ /* 0x000fe20000100800 */
[----:B------:R0:W-:Y:S03]  /*1e950*/  MUFU.EX2 R226, R157 ;  /* 0x0000009d00e27308 */ /* 0x0001e60000000800 */
[----:B---3--:R-:W-:Y:S01]  /*1e960*/  STL [R1+0x264], R93 ;  /* 0x0002645d01007387 */ /* 0x008fe20000100800 */
[----:B------:R-:W-:-:S03]  /*1e970*/  FMNMX R6, R5, R6, !PT ;  /* 0x0000000605067209 */ /* 0x000fc60007800000 */
[----:B------:R-:W-:Y:S01]  /*1e980*/  STL [R1+0x25c], R123 ;  /* 0x00025c7b01007387 */ /* 0x000fe20000100800 */
[----:B0-----:R-:W-:-:S03]  /*1e990*/  IMAD.MOV.U32 R157, RZ, RZ, R220 ;  /* 0x000000ffff9d7224 */ /* 0x001fc600078e00dc */
[----:B------:R-:W-:Y:S01]  /*1e9a0*/  STL [R1+0x394], R39 ;  /* 0x0003942701007387 */ /* 0x000fe20000100800 */
[----:B------:R0:W-:Y:S01]  /*1e9b0*/  MUFU.EX2 R220, R164 ;  /* 0x000000a400dc7308 */ /* 0x0001e20000000800 */
[----:B------:R-:W-:Y:S02]  /*1e9c0*/  FMUL R5, R214, UR60 ;  /* 0x0000003cd6057c20 */ /* 0x000fe40008400000 */
[----:B------:R-:W-:Y:S04]  /*1e9d0*/  STL [R1+0x268], R64 ;  /* 0x0002684001007387 */ /* 0x000fe80000100800 */
[----:B------:R-:W-:Y:S01]  /*1e9e0*/  STL [R1+0x260], R124 ;  /* 0x0002607c01007387 */ /* 0x000fe20000100800 */
[----:B0-----:R-:W0:Y:S03]  /*1e9f0*/  S2R R164, SR_TID.X ;  /* 0x0000000000a47919 */ /* 0x001e260000002100 */
[----:B------:R-:W-:Y:S01]  /*1ea00*/  STL [R1+0x258], R22 ;  /* 0x0002581601007387 */ /* 0x000fe20000100800 */
[----:B------:R-:W-:-:S03]  /*1ea10*/  FMNMX R6, R5, R6, !PT ;  /* 0x0000000605067209 */ /* 0x000fc60007800000 */
[----:B------:R-:W-:Y:S01]  /*1ea20*/  STL [R1+0x254], R65 ;  /* 0x0002544101007387 */ /* 0x000fe20000100800 */
[----:B------:R-:W-:-:S03]  /*1ea30*/  FMUL R5, R215, UR60 ;  /* 0x0000003cd7057c20 */ /* 0x000fc60008400000 */
[----:B------:R-:W-:Y:S04]  /*1ea40*/  STL [R1+0x24c], R125 ;  /* 0x00024c7d01007387 */ /* 0x000fe80000100800 */
[----:B------:R-:W-:Y:S04]  /*1ea50*/  STL [R1+0x244], R128 ;  /* 0x0002448001007387 */ /* 0x000fe80000100800 */
[----:B------:R-:W-:Y:S04]  /*1ea60*/  STL [R1+0x23c], R66 ;  /* 0x00023c4201007387 */ /* 0x000fe80000100800 */
[----:B------:R-:W-:Y:S04]  /*1ea70*/  STL [R1+0x250], R96 ;  /* 0x0002506001007387 */ /* 0x000fe80000100800 */
[----:B------:R-:W-:Y:S01]  /*1ea80*/  STL [R1+0x248], R68 ;  /* 0x0002484401007387 */ /* 0x000fe20000100800 */
[----:B------:R-:W-:-:S03]  /*1ea90*/  FMNMX R5, R5, R6, !PT ;  /* 0x0000000605057209 */ /* 0x000fc60007800000 */
[----:B------:R-:W-:Y:S04]  /*1eaa0*/  STL [R1+0x240], R38 ;  /* 0x0002402601007387 */ /* 0x000fe80000100800 */
[----:B------:R-:W2:Y:S04]  /*1eab0*/  LDL.LU R57, [R1+0x1308] ;  /* 0x0013080001397983 */ /* 0x000ea80000300800 */
[----:B------:R-:W3:Y:S04]  /*1eac0*/  LDL.LU R87, [R1+0x1304] ;  /* 0x0013040001577983 */ /* 0x000ee80000300800 */
[----:B------:R-:W4:Y:S04]  /*1ead0*/  LDL.LU R117, [R1+0x1300] ;  /* 0x0013000001757983 */ /* 0x000f280000300800 */
[----:B------:R-:W2:Y:S04]  /*1eae0*/  LDL.LU R148, [R1+0x12fc] ;  /* 0x0012fc0001947983 */ /* 0x000ea80000300800 */
[----:B------:R-:W3:Y:S04]  /*1eaf0*/  LDL.LU R70, [R1+0x12f8] ;  /* 0x0012f80001467983 */ /* 0x000ee80000300800 */
[----:B------:R-:W-:Y:S04]  /*1eb00*/  STL [R1+0x228], R62 ;  /* 0x0002283e01007387 */ /* 0x000fe80000100800 */
[----:B------:R-:W4:Y:S04]  /*1eb10*/  LDL.LU R151, [R1+0x12f4] ;  /* 0x0012f40001977983 */ /* 0x000f280000300800 */
[----:B------:R-:W2:Y:S04]  /*1eb20*/  LDL.LU R28, [R1+0x12f0] ;  /* 0x0012f000011c7983 */ /* 0x000ea80000300800 */
[----:B------:R-:W1:Y:S04]  /*1eb30*/  SHFL.BFLY PT, R6, R5, 0x2, 0x1f ;  /* 0x0c401f0005067f89 */ /* 0x000e6800000e0000 */
[----:B------:R-:W2:Y:S04]  /*1eb40*/  LDL.LU R58, [R1+0x12ec] ;  /* 0x0012ec00013a7983 */ /* 0x000ea80000300800 */
[----:B------:R-:W2:Y:S04]  /*1eb50*/  LDL.LU R88, [R1+0x12e8] ;  /* 0x0012e80001587983 */ /* 0x000ea80000300800 */
[----:B------:R-:W-:Y:S01]  /*1eb60*/  STL [R1+0x21c], R63 ;  /* 0x00021c3f01007387 */ /* 0x000fe20000100800 */
[----:B------:R-:W-:-:S03]  /*1eb70*/  FFMA R152, R152, UR60, -R12 ;  /* 0x0000003c98987c23 */ /* 0x000fc6000800080c */
[----:B------:R-:W2:Y:S04]  /*1eb80*/  LDL.LU R118, [R1+0x12e4] ;  /* 0x0012e40001767983 */ /* 0x000ea80000300800 */
[----:B------:R-:W-:Y:S01]  /*1eb90*/  STL [R1+0x210], R10 ;  /* 0x0002100a01007387 */ /* 0x000fe20000100800 */
[----:B------:R-:W-:-:S03]  /*1eba0*/  FFMA R168, R168, UR60, -R12 ;  /* 0x0000003ca8a87c23 */ /* 0x000fc6000800080c */
[----:B------:R-:W-:Y:S01]  /*1ebb0*/  STL [R1+0x220], R34 ;  /* 0x0002202201007387 */ /* 0x000fe20000100800 */
[----:B------:R-:W-:-:S03]  /*1ebc0*/  FFMA R160, R160, UR60, -R12 ;  /* 0x0000003ca0a07c23 */ /* 0x000fc6000800080c */
[----:B------:R-:W-:Y:S01]  /*1ebd0*/  STL [R1+0x218], R94 ;  /* 0x0002185e01007387 */ /* 0x000fe20000100800 */
[----:B------:R0:W-:Y:S03]  /*1ebe0*/  MUFU.EX2 R242, R11 ;  /* 0x0000000b00f27308 */ /* 0x0001e60000000800 */
[----:B------:R-:W-:Y:S01]  /*1ebf0*/  STL [R1+0x214], R3 ;  /* 0x0002140301007387 */ /* 0x000fe20000100800 */
[----:B------:R-:W-:-:S03]  /*1ec00*/  FMUL R152, R152, 1.4426950216293334961 ;  /* 0x3fb8aa3b98987820 */ /* 0x000fc60000400000 */
[----:B------:R-:W-:Y:S01]  /*1ec10*/  STL [R1+0x20c], R35 ;  /* 0x00020c2301007387 */ /* 0x000fe20000100800 */
[----:B------:R-:W-:Y:S01]  /*1ec20*/  FMUL R168, R168, 1.4426950216293334961 ;  /* 0x3fb8aa3ba8a87820 */ /* 0x000fe20000400000 */
[----:B0-----:R-:W-:Y:S02]  /*1ec30*/  IMAD.MOV.U32 R11, RZ, RZ, R230 ;  /* 0x000000ffff0b7224 */ /* 0x001fe400078e00e6 */
[----:B------:R-:W-:Y:S01]  /*1ec40*/  STL [R1+0x208], R95 ;  /* 0x0002085f01007387 */ /* 0x000fe20000100800 */
[----:B------:R0:W-:Y:S03]  /*1ec50*/  MUFU.EX2 R230, R7 ;  /* 0x0000000700e67308 */ /* 0x0001e60000000800 */
[----:B------:R-:W-:Y:S01]  /*1ec60*/  STL [R1+0x204], R2 ;  /* 0x0002040201007387 */ /* 0x000fe20000100800 */
[----:B------:R-:W-:Y:S01]  /*1ec70*/  FMUL R160, R160, 1.4426950216293334961 ;  /* 0x3fb8aa3ba0a07820 */ /* 0x000fe20000400000 */
[----:B------:R-:W-:-:S02]  /*1ec80*/  FFMA R172, R172, UR60, -R12 ;  /* 0x0000003cacac7c23 */ /* 0x000fc4000800080c */
[----:B------:R-:W-:Y:S01]  /*1ec90*/  STL [R1+0x200], R36 ;  /* 0x0002002401007387 */ /* 0x000fe20000100800 */
[----:B------:R-:W-:Y:S01]  /*1eca0*/  LOP3.LUT R164, R164, 0x7f, RZ, 0xc0, !PT ;  /* 0x0000007fa4a47812 */ /* 0x000fe200078ec0ff */
[----:B0-----:R-:W-:Y:S02]  /*1ecb0*/  IMAD.MOV.U32 R7, RZ, RZ, R234 ;  /* 0x000000ffff077224 */ /* 0x001fe400078e00ea */
[----:B------:R-:W2:Y:S01]  /*1ecc0*/  LDL.LU R149, [R1+0x12e0] ;  /* 0x0012e00001957983 */ /* 0x000ea20000300800 */
[----:B------:R0:W-:Y:S03]  /*1ecd0*/  MUFU.EX2 R234, R152 ;  /* 0x0000009800ea7308 */ /* 0x0001e60000000800 */
[----:B------:R-:W3:Y:S01]  /*1ece0*/  LDL.LU R40, [R1+0x12dc] ;  /* 0x0012dc0001287983 */ /* 0x000ee20000300800 */
[----:B------:R-:W-:-:S03]  /*1ecf0*/  FMUL R172, R172, 1.4426950216293334961 ;  /* 0x3fb8aa3bacac7820 */ /* 0x000fc60000400000 */
[----:B------:R-:W4:Y:S01]  /*1ed00*/  LDL.LU R120, [R1+0x12d8] ;  /* 0x0012d80001787983 */ /* 0x000f220000300800 */
[----:B0-----:R-:W-:-:S03]  /*1ed10*/  IMAD.MOV.U32 R152, RZ, RZ, R232 ;  /* 0x000000ffff987224 */ /* 0x001fc600078e00e8 */
[----:B------:R-:W2:Y:S01]  /*1ed20*/  LDL.LU R29, [R1+0x12d4] ;  /* 0x0012d400011d7983 */ /* 0x000ea20000300800 */
[----:B------:R0:W-:Y:S03]  /*1ed30*/  MUFU.EX2 R232, R168 ;  /* 0x000000a800e87308 */ /* 0x0001e60000000800 */
[----:B------:R1:W-:Y:S04]  /*1ed40*/  STS.U8 [R0+UR5+0xd000], R225 ;  /* 0x00d000e100007988 */ /* 0x0003e80008000005 */
[----:B------:R-:W2:Y:S01]  /*1ed50*/  LDL.LU R59, [R1+0x12d0] ;  /* 0x0012d000013b7983 */ /* 0x000ea20000300800 */
[----:B0-----:R-:W-:-:S03]  /*1ed60*/  IMAD.MOV.U32 R168, RZ, RZ, R157 ;  /* 0x000000ffffa87224 */ /* 0x001fc600078e009d */
[----:B------:R-:W2:Y:S01]  /*1ed70*/  LDL.LU R89, [R1+0x12cc] ;  /* 0x0012cc0001597983 */ /* 0x000ea20000300800 */
[----:B------:R-:W-:Y:S01]  /*1ed80*/  IMAD.MOV.U32 R157, RZ, RZ, R228 ;  /* 0x000000ffff9d7224 */ /* 0x000fe200078e00e4 */
[----:B-1----:R0:W-:Y:S02]  /*1ed90*/  MUFU.EX2 R225, R160 ;  /* 0x000000a000e17308 */ /* 0x0021e40000000800 */
[----:B------:R-:W2:Y:S04]  /*1eda0*/  LDL.LU R119, [R1+0x12c8] ;  /* 0x0012c80001777983 */ /* 0x000ea80000300800 */
[----:B------:R-:W2:Y:S01]  /*1edb0*/  LDL.LU R150, [R1+0x12c4] ;  /* 0x0012c40001967983 */ /* 0x000ea20000300800 */
[----:B0-----:R-:W-:-:S03]  /*1edc0*/  IMAD.MOV.U32 R160, RZ, RZ, R156 ;  /* 0x000000ffffa07224 */ /* 0x001fc600078e009c */
[----:B------:R0:W-:Y:S01]  /*1edd0*/  STS.U8 [R164+UR5+0xd400], R21 ;  /* 0x00d40015a4007988 */ /* 0x0001e20008000005 */
[----:B------:R-:W-:Y:S02]  /*1ede0*/  IMAD.MOV.U32 R156, RZ, RZ, R227 ;  /* 0x000000ffff9c7224 */ /* 0x000fe400078e00e3 */
[----:B------:R1:W-:Y:S01]  /*1edf0*/  MUFU.EX2 R227, R172 ;  /* 0x000000ac00e37308 */ /* 0x0003e20000000800 */
[----:B------:R1:W-:Y:S01]  /*1ee00*/  STS.U8 [R164+UR5+0xd800], R90 ;  /* 0x00d8005aa4007988 */ /* 0x0003e20008000005 */
[----:B------:R-:W-:-:S03]  /*1ee10*/  FMNMX R5, R5, R6, !PT ;  /* 0x0000000605057209 */ /* 0x000fc60007800000 */
[----:B------:R1:W-:Y:S04]  /*1ee20*/  STS.U8 [R164+UR5+0xdc00], R30 ;  /* 0x00dc001ea4007988 */ /* 0x0003e80008000005 */
[----:B0-----:R-:W3:Y:S01]  /*1ee30*/  LDL.LU R21, [R1+0x12c0] ;  /* 0x0012c00001157983 */ /* 0x001ee20000300800 */
[----:B-1----:R-:W-:-:S03]  /*1ee40*/  IMAD.MOV.U32 R172, RZ, RZ, R168 ;  /* 0x000000ffffac7224 */ /* 0x002fc600078e00a8 */
[----:B------:R-:W4:Y:S01]  /*1ee50*/  LDL.LU R90, [R1+0x12bc] ;  /* 0x0012bc00015a7983 */ /* 0x000f220000300800 */
[----:B------:R-:W-:-:S03]  /*1ee60*/  IMAD.MOV.U32 R168, RZ, RZ, R157 ;  /* 0x000000ffffa87224 */ /* 0x000fc600078e009d */
[----:B------:R-:W2:Y:S01]  /*1ee70*/  LDL.LU R30, [R1+0x12b8] ;  /* 0x0012b800011e7983 */ /* 0x000ea20000300800 */
[----:B------:R-:W-:-:S03]  /*1ee80*/  IMAD.MOV.U32 R6, RZ, RZ, R156 ;  /* 0x000000ffff067224 */ /* 0x000fc600078e009c */
[----:B------:R0:W-:Y:S04]  /*1ee90*/  STS.U8 [R164+UR5+0xe000], R60 ;  /* 0x00e0003ca4007988 */ /* 0x0001e80008000005 */
[----:B------:R1:W-:Y:S04]  /*1eea0*/  STS.U8 [R164+UR5+0xe400], R251 ;  /* 0x00e400fba4007988 */ /* 0x0003e80008000005 */
[----:B0-----:R-:W2:Y:S04]  /*1eeb0*/  LDL.LU R60, [R1+0x12b4] ;  /* 0x0012b400013c7983 */ /* 0x001ea80000300800 */
[----:B------:R-:W3:Y:S04]  /*1eec0*/  LDL.LU R157, [R1+0x404] ;  /* 0x00040400019d7983 */ /* 0x000ee80000300800 */
[----:B------:R-:W4:Y:S04]  /*1eed0*/  LDL.LU R156, [R1+0x3ec] ;  /* 0x0003ec00019c7983 */ /* 0x000f280000300800 */
[----:B-1----:R-:W2:Y:S01]  /*1eee0*/  LDL R251, [R1+0x554] ;  /* 0x0005540001fb7983 */ /* 0x002ea20000100800 */
[----:B------:R-:W-:-:S04]  /*1eef0*/  FFMA R169, R169, UR60, -R12 ;  /* 0x0000003ca9a97c23 */ /* 0x000fc8000800080c */
[----:B------:R-:W-:-:S04]  /*1ef00*/  FMUL R169, R169, 1.4426950216293334961 ;  /* 0x3fb8aa3ba9a97820 */ /* 0x000fc80000400000 */
[----:B------:R0:W-:Y:S02]  /*1ef10*/  MUFU.EX2 R228, R169 ;  /* 0x000000a900e47308 */ /* 0x0001e40000000800 */
[----:B0-----:R-:W-:Y:S02]  /*1ef20*/  IMAD.MOV.U32 R169, RZ, RZ, R11 ;  /* 0x000000ffffa97224 */ /* 0x001fe400078e000b */
[----:B------:R-:W0:Y:S01]  /*1ef30*/  SHFL.BFLY PT, R11, R5, 0x1, 0x1f ;  /* 0x0c201f00050b7f89 */ /* 0x000e2200000e0000 */
[--C-:B------:R-:W-:Y:S01]  /*1ef40*/  FFMA R153, R153, UR60, -R12.reuse ;  /* 0x0000003c99997c23 */ /* 0x100fe2000800080c */
[--C-:B------:R-:W-:Y:S01]  /*1ef50*/  FFMA R161, R161, UR60, -R12.reuse ;  /* 0x0000003ca1a17c23 */ /* 0x100fe2000800080c */
[--C-:B------:R-:W-:Y:S01]  /*1ef60*/  FFMA R165, R165, UR60, -R12.reuse ;  /* 0x0000003ca5a57c23 */ /* 0x100fe2000800080c */
[----:B------:R-:W-:Y:S01]  /*1ef70*/  FFMA R173, R173, UR60, -R12 ;  /* 0x0000003cadad7c23 */ /* 0x000fe2000800080c */
[----:B------:R-:W-:Y:S01]  /*1ef80*/  FMUL R153, R153, 1.4426950216293334961 ;  /* 0x3fb8aa3b99997820 */ /* 0x000fe20000400000 */
[----:B------:R1:W-:Y:S01]  /*1ef90*/  MUFU.EX2 R233, R8 ;  /* 0x0000000800e97308 */ /* 0x0003e20000000800 */
[----:B------:R-:W-:Y:S01]  /*1efa0*/  FMUL R161, R161, 1.4426950216293334961 ;  /* 0x3fb8aa3ba1a17820 */ /* 0x000fe20000400000 */
[----:B------:R-:W-:Y:S01]  /*1efb0*/  FMUL R165, R165, 1.4426950216293334961 ;  /* 0x3fb8aa3ba5a57820 */ /* 0x000fe20000400000 */
[----:B------:R-:W-:Y:S01]  /*1efc0*/  FMUL R173, R173, 1.4426950216293334961 ;  /* 0x3fb8aa3badad7820 */ /* 0x000fe20000400000 */
[----:B------:R-:W-:Y:S01]  /*1efd0*/  STS.U8 [R164+UR5+0xe800], R247 ;  /* 0x00e800f7a4007988 */ /* 0x000fe20008000005 */
[----:B0-----:R-:W-:Y:S01]  /*1efe0*/  FMNMX R11, R5, R11, !PT ;  /* 0x0000000b050b7209 */ /* 0x001fe20007800000 */
[----:B-1----:R-:W-:-:S02]  /*1eff0*/  IMAD.MOV.U32 R8, RZ, RZ, R231 ;  /* 0x000000ffff087224 */ /* 0x002fc400078e00e7 */
[----:B------:R0:W1:Y:S01]  /*1f000*/  MUFU.EX2 R231, R153 ;  /* 0x0000009900e77308 */ /* 0x0000620000000800 */
[----:B------:R1:W-:Y:S01]  /*1f010*/  STS.U8 [R164+UR5+0xec00], R244 ;  /* 0x00ec00f4a4007988 */ /* 0x0003e20008000005 */
[----:B0-----:R-:W-:-:S06]  /*1f020*/  IMAD.MOV.U32 R153, RZ, RZ, R222 ;  /* 0x000000ffff997224 */ /* 0x001fcc00078e00de */
[----:B------:R0:W4:Y:S01]  /*1f030*/  MUFU.EX2 R222, R161 ;  /* 0x000000a100de7308 */ /* 0x0001220000000800 */
[----:B-1----:R-:W3:Y:S04]  /*1f040*/  LDL.LU R244, [R1+0x41c] ;  /* 0x00041c0001f47983 */ /* 0x002ee80000300800 */
[----:B------:R1:W-:Y:S01]  /*1f050*/  STS.U8 [R164+UR5+0xf000], R241 ;  /* 0x00f000f1a4007988 */ /* 0x0003e20008000005 */
[----:B0-----:R-:W-:Y:S02]  /*1f060*/  IMAD.MOV.U32 R161, RZ, RZ, R219 ;  /* 0x000000ffffa17224 */ /* 0x001fe400078e00db */
[----:B------:R0:W-:Y:S01]  /*1f070*/  MUFU.EX2 R219, R165 ;  /* 0x000000a500db7308 */ /* 0x0001e20000000800 */
[----:B-1----:R-:W4:Y:S01]  /*1f080*/  LDL.LU R241, [R1+0x3c8] ;  /* 0x0003c80001f17983 */ /* 0x002f220000300800 */
[----:B0-----:R-:W-:-:S06]  /*1f090*/  IMAD.MOV.U32 R165, RZ, RZ, R223 ;  /* 0x000000ffffa57224 */ /* 0x001fcc00078e00df */
[----:B------:R-:W-:Y:S01]  /*1f0a0*/  MUFU.EX2 R223, R173 ;  /* 0x000000ad00df7308 */ /* 0x000fe20000000800 */
[----:B--2---:R-:W-:-:S05]  /*1f0b0*/  FMNMX R11, R11, R251, !PT ;  /* 0x000000fb0b0b7209 */ /* 0x004fca0007800000 */
[----:B------:R-:W-:-:S04]  /*1f0c0*/  FFMA R154, R154, UR60, -R11 ;  /* 0x0000003c9a9a7c23 */ /* 0x000fc8000800080b */
[----:B------:R-:W-:-:S04]  /*1f0d0*/  FMUL R154, R154, 1.4426950216293334961 ;  /* 0x3fb8aa3b9a9a7820 */ /* 0x000fc80000400000 */
[----:B------:R0:W-:Y:S02]  /*1f0e0*/  MUFU.EX2 R173, R154 ;  /* 0x0000009a00ad7308 */ /* 0x0001e40000000800 */
[----:B0-----:R-:W2:Y:S01]  /*1f0f0*/  LDL.LU R154, [R1+0x3ac] ;  /* 0x0003ac00019a7983 */ /* 0x001ea20000300800 */
[----:B------:R-:W-:Y:S01]  /*1f100*/  FFMA R155, R155, UR60, -R11 ;  /* 0x0000003c9b9b7c23 */ /* 0x000fe2000800080b */
[----:B------:R-:W-:Y:S02]  /*1f110*/  LOP3.LUT R0, R0, 0x10, RZ, 0x3c, !PT ;  /* 0x0000001000007812 */ /* 0x000fe400078e3cff */
[----:B------:R0:W-:Y:S01]  /*1f120*/  STS.U8 [R164+UR5+0xf400], R236 ;  /* 0x00f400eca4007988 */ /* 0x0001e20008000005 */
[----:B------:R-:W-:-:S03]  /*1f130*/  FMUL R155, R155, 1.4426950216293334961 ;  /* 0x3fb8aa3b9b9b7820 */ /* 0x000fc60000400000 */
[----:B------:R-:W-:Y:S01]  /*1f140*/  STS.U8 [R164+UR5+0xf800], R235 ;  /* 0x00f800eba4007988 */ /* 0x000fe20008000005 */
[----:B------:R-:W-:-:S03]  /*1f150*/  IMAD.MOV.U32 R247, RZ, RZ, R172 ;  /* 0x000000fffff77224 */ /* 0x000fc600078e00ac */
[----:B------:R-:W-:Y:S01]  /*1f160*/  STS.U8 [R164+UR5+0xfc00], R224 ;  /* 0x00fc00e0a4007988 */ /* 0x000fe20008000005 */
[----:B------:R1:W2:Y:S03]  /*1f170*/  MUFU.EX2 R172, R155 ;  /* 0x0000009b00ac7308 */ /* 0x0002a60000000800 */
[----:B0-----:R-:W2:Y:S04]  /*1f180*/  LDL.LU R236, [R1+0x38c] ;  /* 0x00038c0001ec7983 */ /* 0x001ea80000300800 */
[----:B-1----:R-:W2:Y:S04]  /*1f190*/  LDL.LU R155, [R1+0x378] ;  /* 0x00037800019b7983 */ /* 0x002ea80000300800 */
[----:B---3--:R-:W-:Y:S04]  /*1f1a0*/  STS.U8 [R0+UR5+0x8080], R244 ;  /* 0x008080f400007988 */ /* 0x008fe80008000005 */
[----:B------:R-:W-:Y:S04]  /*1f1b0*/  STS.U8 [R0+UR5+0x8480], R157 ;  /* 0x0084809d00007988 */ /* 0x000fe80008000005 */
[----:B----4-:R-:W-:Y:S04]  /*1f1c0*/  STS.U8 [R0+UR5+0x8880], R156 ;  /* 0x0088809c00007988 */ /* 0x010fe80008000005 */
[----:B------:R0:W-:Y:S04]  /*1f1d0*/  STS.U8 [R0+UR5+0x8c80], R241 ;  /* 0x008c80f100007988 */ /* 0x0001e80008000005 */
[----:B0-----:R-:W3:Y:S04]  /*1f1e0*/  LDL.LU R241, [R1+0x360] ;  /* 0x0003600001f17983 */ /* 0x001ee80000300800 */
[----:B--2---:R0:W-:Y:S04]  /*1f1f0*/  STS.U8 [R0+UR5+0x9080], R154 ;  /* 0x0090809a00007988 */ /* 0x0041e80008000005 */
[----:B0-----:R-:W2:Y:S04]  /*1f200*/  LDL.LU R154, [R1+0x344] ;  /* 0x00034400019a7983 */ /* 0x001ea80000300800 */
[----:B------:R-:W4:Y:S04]  /*1f210*/  LDL.LU R235, [R1+0x32c] ;  /* 0x00032c0001eb7983 */ /* 0x000f280000300800 */
[----:B------:R0:W-:Y:S04]  /*1f220*/  STS.U8 [R0+UR5+0x9480], R236 ;  /* 0x009480ec00007988 */ /* 0x0001e80008000005 */
[----:B------:R1:W-:Y:S04]  /*1f230*/  STS.U8 [R0+UR5+0x9880], R155 ;  /* 0x0098809b00007988 */ /* 0x0003e80008000005 */
[----:B0-----:R-:W4:Y:S04]  /*1f240*/  LDL.LU R236, [R1+0x314] ;  /* 0x0003140001ec7983 */ /* 0x001f280000300800 */
[----:B-1----:R-:W4:Y:S04]  /*1f250*/  LDL.LU R155, [R1+0x2fc] ;  /* 0x0002fc00019b7983 */ /* 0x002f280000300800 */
[----:B---3--:R0:W-:Y:S04]  /*1f260*/  STS.U8 [R0+UR5+0x9c80], R241 ;  /* 0x009c80f100007988 */ /* 0x0081e80008000005 */
[----:B0-----:R-:W3:Y:S04]  /*1f270*/  LDL.LU R241, [R1+0x2ec] ;  /* 0x0002ec0001f17983 */ /* 0x001ee80000300800 */
[----:B--2---:R0:W-:Y:S04]  /*1f280*/  STS.U8 [R0+UR5+0xa080], R154 ;  /* 0x00a0809a00007988 */ /* 0x0041e80008000005 */
[----:B0-----:R-:W2:Y:S01]  /*1f290*/  LDL.LU R154, [R1+0x2d0] ;  /* 0x0002d000019a7983 */ /* 0x001ea20000300800 */
[--C-:B------:R-:W-:Y:S01]  /*1f2a0*/  FFMA R158, R158, UR60, -R11.reuse ;  /* 0x0000003c9e9e7c23 */ /* 0x100fe2000800080b */
[----:B------:R-:W-:Y:S01]  /*1f2b0*/  FFMA R159, R159, UR60, -R11 ;  /* 0x0000003c9f9f7c23 */ /* 0x000fe2000800080b */
[----:B------:R-:W-:-:S02]  /*1f2c0*/  IMAD.MOV.U32 R5, RZ, RZ, R169 ;  /* 0x000000ffff057224 */ /* 0x000fc400078e00a9 */
[----:B------:R-:W-:Y:S01]  /*1f2d0*/  FMUL R158, R158, 1.4426950216293334961 ;  /* 0x3fb8aa3b9e9e7820 */ /* 0x000fe20000400000 */
[----:B------:R-:W-:Y:S01]  /*1f2e0*/  FMUL R159, R159, 1.4426950216293334961 ;  /* 0x3fb8aa3b9f9f7820 */ /* 0x000fe20000400000 */
[----:B------:R-:W-:Y:S01]  /*1f2f0*/  FFMA R162, R162, UR60, -R11 ;  /* 0x0000003ca2a27c23 */ /* 0x000fe2000800080b */
[----:B------:R-:W-:Y:S01]  /*1f300*/  IMAD.MOV.U32 R244, RZ, RZ, R5 ;  /* 0x000000fffff47224 */ /* 0x000fe200078e0005 */
[----:B------:R-:W0:Y:S01]  /*1f310*/  MUFU.EX2 R169, R158 ;  /* 0x0000009e00a97308 */ /* 0x000e220000000800 */
[----:B------:R-:W-:Y:S02]  /*1f320*/  IMAD.MOV.U32 R5, RZ, RZ, R247 ;  /* 0x000000ffff057224 */ /* 0x000fe400078e00f7 */
[----:B------:R-:W-:Y:S01]  /*1f330*/  FMUL R162, R162, 1.4426950216293334961 ;  /* 0x3fb8aa3ba2a27820 */ /* 0x000fe20000400000 */
[----:B------:R-:W-:Y:S02]  /*1f340*/  IMAD.MOV.U32 R247, RZ, RZ, R6 ;  /* 0x000000fffff77224 */ /* 0x000fe400078e0006 */
[----:B------:R-:W-:Y:S01]  /*1f350*/  FFMA R163, R163, UR60, -R11 ;  /* 0x0000003ca3a37c23 */ /* 0x000fe2000800080b */
[----:B------:R-:W-:Y:S01]  /*1f360*/  IMAD.MOV.U32 R6, RZ, RZ, R168 ;  /* 0x000000ffff067224 */ /* 0x000fe200078e00a8 */
[----:B----4-:R-:W-:Y:S01]  /*1f370*/  STS.U8 [R0+UR5+0xa480], R235 ;  /* 0x00a480eb00007988 */ /* 0x010fe20008000005 */
[----:B------:R-:W-:Y:S01]  /*1f380*/  IMAD.MOV.U32 R168, RZ, RZ, R165 ;  /* 0x000000ffffa87224 */ /* 0x000fe200078e00a5 */
[----:B------:R-:W1:Y:S01]  /*1f390*/  MUFU.EX2 R159, R159 ;  /* 0x0000009f009f7308 */ /* 0x000e620000000800 */
[----:B------:R-:W-:Y:S01]  /*1f3a0*/  IMAD.MOV.U32 R165, RZ, RZ, R23 ;  /* 0x000000ffffa57224 */ /* 0x000fe200078e0017 */
[----:B------:R-:W-:Y:S01]  /*1f3b0*/  STS.U8 [R0+UR5+0xa880], R236 ;  /* 0x00a880ec00007988 */ /* 0x000fe20008000005 */
[----:B------:R-:W-:Y:S01]  /*1f3c0*/  FMUL R163, R163, 1.4426950216293334961 ;  /* 0x3fb8aa3ba3a37820 */ /* 0x000fe20000400000 */
[----:B------:R-:W-:-:S02]  /*1f3d0*/  FFMA R166, R166, UR60, -R11 ;  /* 0x0000003ca6a67c23 */ /* 0x000fc4000800080b */
[----:B------:R4:W-:Y:S02]  /*1f3e0*/  STS.U8 [R0+UR5+0xac80], R155 ;  /* 0x00ac809b00007988 */ /* 0x0009e40008000005 */
[----:B------:R-:W1:Y:S01]  /*1f3f0*/  MUFU.EX2 R158, R162 ;  /* 0x000000a2009e7308 */ /* 0x000e620000000800 */
[----:B------:R-:W-:-:S07]  /*1f400*/  FMUL R166, R166, 1.4426950216293334961 ;  /* 0x3fb8aa3ba6a67820 */ /* 0x000fce0000400000 */
[----:B------:R-:W1:Y:S01]  /*1f410*/  MUFU.EX2 R23, R163 ;  /* 0x000000a300177308 */ /* 0x000e620000000800 */
[----:B----4-:R-:W-:-:S07]  /*1f420*/  IMAD.MOV.U32 R155, RZ, RZ, R161 ;  /* 0x000000ffff9b7224 */ /* 0x010fce00078e00a1 */
[----:B------:R-:W4:Y:S01]  /*1f430*/  MUFU.EX2 R157, R166 ;  /* 0x000000a6009d7308 */ /* 0x000f220000000800 */
[----:B---3--:R3:W-:Y:S02]  /*1f440*/  STS.U8 [R0+UR5+0xb080], R241 ;  /* 0x00b080f100007988 */ /* 0x0087e40008000005 */
[----:B---3--:R-:W-:Y:S02]  /*1f450*/  IMAD.MOV.U32 R241, RZ, RZ, R5 ;  /* 0x000000fffff17224 */ /* 0x008fe400078e0005 */
[----:B------:R-:W-:-:S04]  /*1f460*/  FADD R5, R234, R231 ;  /* 0x000000e7ea057221 */ /* 0x000fc80000000000 */
[----:B------:R-:W-:-:S04]  /*1f470*/  FADD R5, R229, R5 ;  /* 0x00000005e5057221 */ /* 0x000fc80000000000 */
[----:B------:R-:W-:Y:S01]  /*1f480*/  FADD R5, R226, R5 ;  /* 0x00000005e2057221 */ /* 0x000fe20000000000 */
[----:B------:R-:W-:Y:S02]  /*1f490*/  IMAD.MOV.U32 R161, RZ, RZ, R8 ;  /* 0x000000ffffa17224 */ /* 0x000fe400078e0008 */
[----:B------:R-:W-:Y:S01]  /*1f4a0*/  FADD R8, R32, R15 ;  /* 0x0000000f20087221 */ /* 0x000fe20000000000 */
[----:B------:R-:W-:-:S03]  /*1f4b0*/  FADD R5, R225, R5 ;  /* 0x00000005e1057221 */ /* 0x000fc60000000000 */
[----:B------:R-:W-:Y:S01]  /*1f4c0*/  FADD R8, R92, R8 ;  /* 0x000000085c087221 */ /* 0x000fe20000000000 */
[----:B------:R-:W-:Y:S01]  /*1f4d0*/  FADD R5, R222, R5 ;  /* 0x00000005de057221 */ /* 0x000fe20000000000 */
[----:B------:R-:W-:Y:S02]  /*1f4e0*/  IMAD.MOV.U32 R235, RZ, RZ, R6 ;  /* 0x000000ffffeb7224 */ /* 0x000fe400078e0006 */
[----:B------:R-:W-:Y:S01]  /*1f4f0*/  FADD R8, R122, R8 ;  /* 0x000000087a087221 */ /* 0x000fe20000000000 */
[----:B------:R-:W-:-:S03]  /*1f500*/  FADD R6, R220, R5 ;  /* 0x00000005dc067221 */ /* 0x000fc60000000000 */
[----:B------:R-:W-:-:S04]  /*1f510*/  FADD R8, R9, R8 ;  /* 0x0000000809087221 */ /* 0x000fc80000000000 */
        /* <DEDUP_REMOVED lines=13> */
[----:B------:R-:W-:Y:S01]  /*1f5f0*/  FADD R8, R68, R8 ;  /* 0x0000000844087221 */ /* 0x000fe20000000000 */
[----:B--2---:R2:W-:Y:S02]  /*1f600*/  STS.U8 [R0+UR5+0xb480], R154 ;  /* 0x00b4809a00007988 */ /* 0x0045e40008000005 */
[----:B--2---:R-:W-:Y:S02]  /*1f610*/  IMAD.MOV.U32 R154, RZ, RZ, R165 ;  /* 0x000000ffff9a7224 */ /* 0x004fe400078e00a5 */
[----:B------:R-:W-:Y:S02]  /*1f620*/  IMAD.MOV.U32 R165, RZ, RZ, R160 ;  /* 0x000000ffffa57224 */ /* 0x000fe400078e00a0 */
[----:B------:R-:W-:Y:S02]  /*1f630*/  IMAD.MOV.U32 R160, RZ, RZ, R7 ;  /* 0x000000ffffa07224 */ /* 0x000fe400078e0007 */
[----:B------:R-:W-:-:S04]  /*1f640*/  FADD R7, R173, R172 ;  /* 0x000000acad077221 */ /* 0x000fc80000000000 */
[----:B0-----:R-:W-:-:S04]  /*1f650*/  FADD R7, R169, R7 ;  /* 0x00000007a9077221 */ /* 0x001fc80000000000 */
[----:B-1----:R-:W-:-:S04]  /*1f660*/  FADD R7, R159, R7 ;  /* 0x000000079f077221 */ /* 0x002fc80000000000 */
[----:B------:R-:W-:-:S04]  /*1f670*/  FADD R7, R158, R7 ;  /* 0x000000079e077221 */ /* 0x000fc80000000000 */
[----:B------:R-:W-:-:S04]  /*1f680*/  FADD R7, R23, R7 ;  /* 0x0000000717077221 */ /* 0x000fc80000000000 */
[----:B----4-:R-:W-:Y:S01]  /*1f690*/  FADD R5, R157, R7 ;  /* 0x000000079d057221 */ /* 0x010fe20000000000 */
[----:B------:R-:W-:Y:S01]  /*1f6a0*/  FADD R7, R62, R16 ;  /* 0x000000103e077221 */ /* 0x000fe20000000000 */
[----:B------:R-:W-:-:S03]  /*1f6b0*/  IMAD.MOV.U32 R16, RZ, RZ, R165 ;  /* 0x000000ffff107224 */ /* 0x000fc600078e00a5 */
[----:B------:R-:W-:-:S04]  /*1f6c0*/  FADD R7, R154, R7 ;  /* 0x000000079a077221 */ /* 0x000fc80000000000 */
[----:B------:R-:W-:-:S04]  /*1f6d0*/  FADD R7, R16, R7 ;  /* 0x0000000710077221 */ /* 0x000fc80000000000 */
[----:B------:R-:W-:-:S04]  /*1f6e0*/  FADD R7, R152, R7 ;  /* 0x0000000798077221 */ /* 0x000fc80000000000 */
[----:B------:R-:W-:Y:S01]  /*1f6f0*/  FADD R7, R155, R7 ;  /* 0x000000079b077221 */ /* 0x000fe20000000000 */
[----:B------:R0:W-:Y:S03]  /*1f700*/  STS.U8 [R0+UR5+0xb880], R90 ;  /* 0x00b8805a00007988 */ /* 0x0001e60008000005 */
[----:B------:R-:W-:Y:S01]  /*1f710*/  FADD R7, R63, R7 ;  /* 0x000000073f077221 */ /* 0x000fe20000000000 */
[----:B------:R1:W-:Y:S03]  /*1f720*/  STS.U8 [R0+UR5+0xbc80], R120 ;  /* 0x00bc807800007988 */ /* 0x0003e60008000005 */
[----:B------:R-:W-:Y:S01]  /*1f730*/  FADD R7, R153, R7 ;  /* 0x0000000799077221 */ /* 0x000fe20000000000 */
[----:B------:R2:W-:Y:S04]  /*1f740*/  STS.U8 [R0+UR5+0xc080], R151 ;  /* 0x00c0809700007988 */ /* 0x0005e80008000005 */
[----:B0-----:R-:W3:Y:S04]  /*1f750*/  LDL.LU R90, [R1+0x12b0] ;  /* 0x0012b000015a7983 */ /* 0x001ee80000300800 */
[----:B-1----:R-:W4:Y:S01]  /*1f760*/  LDL.LU R120, [R1+0x12ac] ;  /* 0x0012ac0001787983 */ /* 0x002f220000300800 */
[----:B------:R-:W-:-:S03]  /*1f770*/  FADD R7, R10, R7 ;  /* 0x000000070a077221 */ /* 0x000fc60000000000 */
[----:B--2---:R-:W2:Y:S04]  /*1f780*/  LDL.LU R151, [R1+0x12a8] ;  /* 0x0012a80001977983 */ /* 0x004ea80000300800 */
[----:B------:R0:W-:Y:S04]  /*1f790*/  STS.U8 [R0+UR5+0xc480], R129 ;  /* 0x00c4808100007988 */ /* 0x0001e80008000005 */
[----:B------:R1:W-:Y:S04]  /*1f7a0*/  STS.U8 [R0+UR5+0xc880], R31 ;  /* 0x00c8801f00007988 */ /* 0x0003e80008000005 */
[----:B------:R1:W-:Y:S04]  /*1f7b0*/  STS.U8 [R0+UR5+0xcc80], R61 ;  /* 0x00cc803d00007988 */ /* 0x0003e80008000005 */
[----:B0-----:R-:W3:Y:S04]  /*1f7c0*/  LDL.LU R129, [R1+0x12a4] ;  /* 0x0012a40001817983 */ /* 0x001ee80000300800 */
[----:B-1----:R-:W4:Y:S04]  /*1f7d0*/  LDL.LU R31, [R1+0x12a0] ;  /* 0x0012a000011f7983 */ /* 0x002f280000300800 */
[----:B------:R-:W4:Y:S04]  /*1f7e0*/  LDL.LU R61, [R1+0x129c] ;  /* 0x00129c00013d7983 */ /* 0x000f280000300800 */
[----:B------:R0:W-:Y:S01]  /*1f7f0*/  STS.U8 [R0+UR5+0xd080], R91 ;  /* 0x00d0805b00007988 */ /* 0x0001e20008000005 */
[----:B------:R-:W-:-:S03]  /*1f800*/  FADD R7, R34, R7 ;  /* 0x0000000722077221 */ /* 0x000fc60000000000 */
[----:B------:R1:W-:Y:S04]  /*1f810*/  STS.U8 [R0+UR5+0xd480], R121 ;  /* 0x00d4807900007988 */ /* 0x0003e80008000005 */
[----:B------:R1:W-:Y:S04]  /*1f820*/  STS.U8 [R0+UR5+0xd880], R20 ;  /* 0x00d8801400007988 */ /* 0x0003e80008000005 */
[----:B0-----:R-:W4:Y:S04]  /*1f830*/  LDL.LU R91, [R1+0x1298] ;  /* 0x00129800015b7983 */ /* 0x001f280000300800 */
[----:B-1----:R-:W4:Y:S04]  /*1f840*/  LDL.LU R121, [R1+0x1294] ;  /* 0x0012940001797983 */ /* 0x002f280000300800 */
[----:B------:R-:W2:Y:S04]  /*1f850*/  LDL.LU R20, [R1+0x1290] ;  /* 0x0012900001147983 */ /* 0x000ea80000300800 */
[----:B------:R0:W-:Y:S01]  /*1f860*/  STS.U8 [R0+UR5+0xdc80], R99 ;  /* 0x00dc806300007988 */ /* 0x0001e20008000005 */
[----:B------:R-:W-:-:S03]  /*1f870*/  FADD R7, R94, R7 ;  /* 0x000000075e077221 */ /* 0x000fc60000000000 */
[----:B0-----:R-:W3:Y:S04]  /*1f880*/  LDL.LU R99, [R1+0x128c] ;  /* 0x00128c0001637983 */ /* 0x001ee80000300800 */
[----:B------:R-:W4:Y:S04]  /*1f890*/  LDL.LU R32, [R1+0x1288] ;  /* 0x0012880001207983 */ /* 0x000f280000300800 */
[----:B------:R-:W4:Y:S04]  /*1f8a0*/  LDL.LU R62, [R1+0x1284] ;  /* 0x00128400013e7983 */ /* 0x000f280000300800 */
[----:B------:R-:W4:Y:S04]  /*1f8b0*/  LDL.LU R92, [R1+0x1280] ;  /* 0x00128000015c7983 */ /* 0x000f280000300800 */
[----:B------:R-:W4:Y:S01]  /*1f8c0*/  LDL.LU R122, [R1+0x127c] ;  /* 0x00127c00017a7983 */ /* 0x000f220000300800 */
[----:B------:R-:W-:-:S03]  /*1f8d0*/  FADD R7, R3, R7 ;  /* 0x0000000703077221 */ /* 0x000fc60000000000 */
[----:B------:R-:W2:Y:S04]  /*1f8e0*/  LDL.LU R9, [R1+0x1278] ;  /* 0x0012780001097983 */ /* 0x000ea80000300800 */
[----:B------:R-:W3:Y:S04]  /*1f8f0*/  LDL.LU R69, [R1+0x1274] ;  /* 0x0012740001457983 */ /* 0x000ee80000300800 */
[----:B------:R-:W4:Y:S04]  /*1f900*/  LDL.LU R33, [R1+0x1270] ;  /* 0x0012700001217983 */ /* 0x000f280000300800 */
[----:B------:R-:W4:Y:S01]  /*1f910*/  LDL.LU R63, [R1+0x126c] ;  /* 0x00126c00013f7983 */ /* 0x000f220000300800 */
[----:B------:R-:W-:-:S03]  /*1f920*/  FADD R7, R35, R7 ;  /* 0x0000000723077221 */ /* 0x000fc60000000000 */
[----:B------:R-:W4:Y:S04]  /*1f930*/  LDL.LU R93, [R1+0x1268] ;  /* 0x00126800015d7983 */ /* 0x000f280000300800 */
[----:B------:R-:W4:Y:S04]  /*1f940*/  LDL.LU R123, [R1+0x1264] ;  /* 0x00126400017b7983 */ /* 0x000f280000300800 */
[----:B------:R-:W2:Y:S04]  /*1f950*/  LDL.LU R10, [R1+0x1260] ;  /* 0x00126000010a7983 */ /* 0x000ea80000300800 */
[----:B------:R-:W3:Y:S01]  /*1f960*/  LDL.LU R39, [R1+0x125c] ;  /* 0x00125c0001277983 */ /* 0x000ee20000300800 */
[----:B------:R-:W-:-:S03]  /*1f970*/  FADD R7, R95, R7 ;  /* 0x000000075f077221 */ /* 0x000fc60000000000 */
        /* <DEDUP_REMOVED lines=13> */
[----:B------:R-:W3:Y:S04]  /*1fa50*/  LDL.LU R128, [R1+0x122c] ;  /* 0x00122c0001807983 */ /* 0x000ee80000300800 */
[----:B------:R-:W4:Y:S04]  /*1fa60*/  LDL.LU R36, [R1+0x1228] ;  /* 0x0012280001247983 */ /* 0x000f280000300800 */
[----:B------:R-:W4:Y:S04]  /*1fa70*/  LDL.LU R66, [R1+0x1224] ;  /* 0x0012240001427983 */ /* 0x000f280000300800 */
[----:B------:R-:W4:Y:S04]  /*1fa80*/  LDL.LU R96, [R1+0x1220] ;  /* 0x0012200001607983 */ /* 0x000f280000300800 */
[----:B------:R-:W2:Y:S01]  /*1fa90*/  LDL.LU R68, [R1+0x540] ;  /* 0x0005400001447983 */ /* 0x000ea20000300800 */
[----:B------:R-:W0:Y:S01]  /*1faa0*/  S2R R166, SR_TID.X ;  /* 0x0000000000a67919 */ /* 0x000e220000002100 */
[----:B------:R-:W-:-:S04]  /*1fab0*/  FFMA R167, R167, UR60, -R11 ;  /* 0x0000003ca7a77c23 */ /* 0x000fc8000800080b */
[----:B------:R-:W-:Y:S01]  /*1fac0*/  FMUL R167, R167, 1.4426950216293334961 ;  /* 0x3fb8aa3ba7a77820 */ /* 0x000fe20000400000 */
[----:B------:R-:W-:Y:S01]  /*1fad0*/  FADD R8, R38, R8 ;  /* 0x0000000826087221 */ /* 0x000fe20000000000 */
[----:B------:R-:W-:Y:S01]  /*1fae0*/  IMAD.MOV.U32 R224, RZ, RZ, R168 ;  /* 0x000000ffffe07224 */ /* 0x000fe200078e00a8 */
[----:B------:R-:W3:Y:S01]  /*1faf0*/  LDL.LU R38, [R1+0x528] ;  /* 0x0005280001267983 */ /* 0x000ee20000300800 */
[----:B------:R1:W4:Y:S03]  /*1fb00*/  MUFU.EX2 R156, R167 ;  /* 0x000000a7009c7308 */ /* 0x0003260000000800 */
[----:B------:R0:W-:Y:S04]  /*1fb10*/  STS.U8 [R0+UR5+0xe080], R126 ;  /* 0x00e0807e00007988 */ /* 0x0001e80008000005 */
[----:B-1----:R-:W4:Y:S04]  /*1fb20*/  LDL.LU R167, [R1+0x4f8] ;  /* 0x0004f80001a77983 */ /* 0x002f280000300800 */
[----:B------:R-:W4:Y:S04]  /*1fb30*/  LDL.LU R168, [R1+0x4e0] ;  /* 0x0004e00001a87983 */ /* 0x000f280000300800 */
[----:B------:R-:W4:Y:S04]  /*1fb40*/  LDL.LU R165, [R1+0x4c8] ;  /* 0x0004c80001a57983 */ /* 0x000f280000300800 */
[----:B0-----:R-:W4:Y:S01]  /*1fb50*/  LDL.LU R126, [R1+0x121c] ;  /* 0x00121c00017e7983 */ /* 0x001f220000300800 */
[----:B------:R-:W-:-:S03]  /*1fb60*/  LOP3.LUT R166, R166, 0x7f, RZ, 0xc0, !PT ;  /* 0x0000007fa6a67812 */ /* 0x000fc600078ec0ff */
[----:B------:R0:W-:Y:S04]  /*1fb70*/  STS.U8 [R0+UR5+0xe480], R4 ;  /* 0x00e4800400007988 */ /* 0x0001e80008000005 */
[----:B------:R1:W-:Y:S04]  /*1fb80*/  STS.U8 [R0+UR5+0xe880], R98 ;  /* 0x00e8806200007988 */ /* 0x0003e80008000005 */
[----:B------:R1:W-:Y:S04]  /*1fb90*/  STS.U8 [R0+UR5+0xec80], R37 ;  /* 0x00ec802500007988 */ /* 0x0003e80008000005 */
[----:B0-----:R-:W4:Y:S04]  /*1fba0*/  LDL.LU R4, [R1+0x1218] ;  /* 0x0012180001047983 */ /* 0x001f280000300800 */
[----:B-1----:R-:W4:Y:S01]  /*1fbb0*/  LDL.LU R98, [R1+0x1214] ;  /* 0x0012140001627983 */ /* 0x002f220000300800 */
[----:B------:R-:W-:-:S03]  /*1fbc0*/  LOP3.LUT R166, R166, 0x20, RZ, 0x3c, !PT ;  /* 0x00000020a6a67812 */ /* 0x000fc600078e3cff */
[----:B------:R-:W4:Y:S04]  /*1fbd0*/  LDL.LU R37, [R1+0x1210] ;  /* 0x0012100001257983 */ /* 0x000f280000300800 */
[----:B------:R0:W-:Y:S04]  /*1fbe0*/  STS.U8 [R0+UR5+0xf080], R67 ;  /* 0x00f0804300007988 */ /* 0x0001e80008000005 */
[----:B------:R1:W-:Y:S04]  /*1fbf0*/  STS.U8 [R0+UR5+0xf480], R97 ;  /* 0x00f4806100007988 */ /* 0x0003e80008000005 */
[----:B------:R1:W-:Y:S04]  /*1fc00*/  STS.U8 [R0+UR5+0xf880], R127 ;  /* 0x00f8807f00007988 */ /* 0x0003e80008000005 */
[----:B0-----:R-:W4:Y:S04]  /*1fc10*/  LDL.LU R67, [R1+0x120c] ;  /* 0x00120c0001437983 */ /* 0x001f280000300800 */
[----:B-1----:R-:W4:Y:S04]  /*1fc20*/  LDL.LU R97, [R1+0x1208] ;  /* 0x0012080001617983 */ /* 0x002f280000300800 */
[----:B------:R-:W4:Y:S04]  /*1fc30*/  LDL.LU R127, [R1+0x1204] ;  /* 0x00120400017f7983 */ /* 0x000f280000300800 */
[----:B------:R0:W-:Y:S04]  /*1fc40*/  STS.U8 [R0+UR5+0xfc80], R250 ;  /* 0x00fc80fa00007988 */ /* 0x0001e80008000005 */
[----:B0-----:R-:W4:Y:S04]  /*1fc50*/  LDL.LU R0, [R1+0x1200] ;  /* 0x0012000001007983 */ /* 0x001f280000300800 */
[----:B------:R-:W4:Y:S04]  /*1fc60*/  LDL.LU R250, [R1+0x510] ;  /* 0x0005100001fa7983 */ /* 0x000f280000300800 */
[----:B--2---:R0:W-:Y:S04]  /*1fc70*/  STS.U8 [R166+UR5+0x8100], R68 ;  /* 0x00810044a6007988 */ /* 0x0041e80008000005 */
[----:B0-----:R-:W2:Y:S04]  /*1fc80*/  LDL.LU R68, [R1+0x11fc] ;  /* 0x0011fc0001447983 */ /* 0x001ea80000300800 */
[----:B---3--:R0:W-:Y:S04]  /*1fc90*/  STS.U8 [R166+UR5+0x8500], R38 ;  /* 0x00850026a6007988 */ /* 0x0081e80008000005 */
[----:B0-----:R-:W3:Y:S04]  /*1fca0*/  LDL.LU R38, [R1+0x11f8] ;  /* 0x0011f80001267983 */ /* 0x001ee80000300800 */
[----:B----4-:R-:W-:Y:S04]  /*1fcb0*/  STS.U8 [R166+UR5+0x8900], R250 ;  /* 0x008900faa6007988 */ /* 0x010fe80008000005 */
[----:B------:R-:W-:Y:S04]  /*1fcc0*/  STS.U8 [R166+UR5+0x8d00], R167 ;  /* 0x008d00a7a6007988 */ /* 0x000fe80008000005 */
[----:B------:R-:W-:Y:S04]  /*1fcd0*/  STS.U8 [R166+UR5+0x9100], R168 ;  /* 0x009100a8a6007988 */ /* 0x000fe80008000005 */
[----:B------:R-:W-:Y:S04]  /*1fce0*/  STS.U8 [R166+UR5+0x9500], R165 ;  /* 0x009500a5a6007988 */ /* 0x000fe80008000005 */
[----:B--2---:R0:W-:Y:S04]  /*1fcf0*/  STS.U8 [R166+UR5+0x9900], R68 ;  /* 0x00990044a6007988 */ /* 0x0041e80008000005 */
[----:B------:R1:W-:Y:S04]  /*1fd00*/  STS.U8 [R166+UR5+0x9d00], R98 ;  /* 0x009d0062a6007988 */ /* 0x0003e80008000005 */
[----:B------:R2:W-:Y:S04]  /*1fd10*/  STS.U8 [R166+UR5+0xa100], R128 ;  /* 0x00a10080a6007988 */ /* 0x0005e80008000005 */
[----:B0-----:R-:W4:Y:S04]  /*1fd20*/  LDL.LU R68, [R1+0x11f4] ;  /* 0x0011f40001447983 */ /* 0x001f280000300800 */
[----:B------:R-:W3:Y:S04]  /*1fd30*/  LDL.LU R168, [R1+0x544] ;  /* 0x0005440001a87983 */ /* 0x000ee80000300800 */
[----:B-1----:R-:W4:Y:S04]  /*1fd40*/  LDL.LU R98, [R1+0x11f0] ;  /* 0x0011f00001627983 */ /* 0x002f280000300800 */
[----:B--2---:R-:W2:Y:S04]  /*1fd50*/  LDL.LU R128, [R1+0x11ec] ;  /* 0x0011ec0001807983 */ /* 0x004ea80000300800 */
[----:B------:R0:W-:Y:S04]  /*1fd60*/  STS.U8 [R166+UR5+0xa500], R22 ;  /* 0x00a50016a6007988 */ /* 0x0001e80008000005 */
[----:B------:R1:W-:Y:S04]  /*1fd70*/  STS.U8 [R166+UR5+0xa900], R39 ;  /* 0x00a90027a6007988 */ /* 0x0003e80008000005 */
[----:B------:R1:W-:Y:S04]  /*1fd80*/  STS.U8 [R166+UR5+0xad00], R69 ;  /* 0x00ad0045a6007988 */ /* 0x0003e80008000005 */
[----:B0-----:R-:W4:Y:S04]  /*1fd90*/  LDL.LU R22, [R1+0x11e8] ;  /* 0x0011e80001167983 */ /* 0x001f280000300800 */
        /* <DEDUP_REMOVED lines=9> */
[----:B------:R1:W-:Y:S04]  /*1fe30*/  STS.U8 [R166+UR5+0xc100], R70 ;  /* 0x00c10046a6007988 */ /* 0x0003e80008000005 */
[----:B------:R1:W-:Y:S04]  /*1fe40*/  STS.U8 [R166+UR5+0xc500], R100 ;  /* 0x00c50064a6007988 */ /* 0x0003e80008000005 */
[----:B0-----:R-:W2:Y:S04]  /*1fe50*/  LDL.LU R40, [R1+0x11d0] ;  /* 0x0011d00001287983 */ /* 0x001ea80000300800 */
[----:B-1----:R-:W2:Y:S04]  /*1fe60*/  LDL.LU R70, [R1+0x11cc] ;  /* 0x0011cc0001467983 */ /* 0x002ea80000300800 */
[----:B------:R-:W2:Y:S04]  /*1fe70*/  LDL.LU R100, [R1+0x11c8] ;  /* 0x0011c80001647983 */ /* 0x000ea80000300800 */
[----:B------:R0:W-:Y:S04]  /*1fe80*/  STS.U8 [R166+UR5+0xc900], R130 ;  /* 0x00c90082a6007988 */ /* 0x0001e80008000005 */
[----:B------:R1:W-:Y:S04]  /*1fe90*/  STS.U8 [R166+UR5+0xcd00], R133 ;  /* 0x00cd0085a6007988 */ /* 0x0003e80008000005 */
[----:B------:R1:W-:Y:S04]  /*1fea0*/  STS.U8 [R166+UR5+0xd100], R41 ;  /* 0x00d10029a6007988 */ /* 0x0003e80008000005 */
[----:B0-----:R-:W2:Y:S04]  /*1feb0*/  LDL.LU R130, [R1+0x11c4] ;  /* 0x0011c40001827983 */ /* 0x001ea80000300800 */
[----:B-1----:R-:W4:Y:S04]  /*1fec0*/  LDL.LU R133, [R1+0x11c0] ;  /* 0x0011c00001857983 */ /* 0x002f280000300800 */
[----:B------:R-:W2:Y:S04]  /*1fed0*/  LDL.LU R41, [R1+0x11bc] ;  /* 0x0011bc0001297983 */ /* 0x000ea80000300800 */
        /* <DEDUP_REMOVED lines=9> */
[----:B0-----:R-:W4:Y:S04]  /*1ff70*/  LDL.LU R103, [R1+0x11ac] ;  /* 0x0011ac0001677983 */ /* 0x001f280000300800 */
[----:B-1----:R-:W2:Y:S04]  /*1ff80*/  LDL.LU R42, [R1+0x11a8] ;  /* 0x0011a800012a7983 */ /* 0x002ea80000300800 */
[----:B------:R-:W4:Y:S01]  /*1ff90*/  LDL.LU R73, [R1+0x11a4] ;  /* 0x0011a40001497983 */ /* 0x000f220000300800 */
[----:B------:R-:W-:-:S03]  /*1ffa0*/  LOP3.LUT R165, R164, 0x30, RZ, 0x3c, !PT ;  /* 0x00000030a4a57812 */ /* 0x000fc600078e3cff */
[----:B------:R0:W-:Y:S04]  /*1ffb0*/  STS.U8 [R166+UR5+0xed00], R72 ;  /* 0x00ed0048a6007988 */ /* 0x0001e80008000005 */
[----:B------:R1:W-:Y:S04]  /*1ffc0*/  STS.U8 [R166+UR5+0xf100], R102 ;  /* 0x00f10066a6007988 */ /* 0x0003e80008000005 */
[----:B------:R1:W-:Y:S04]  /*1ffd0*/  STS.U8 [R166+UR5+0xf500], R132 ;  /* 0x00f50084a6007988 */ /* 0x0003e80008000005 */
[----:B0-----:R-:W2:Y:S04]  /*1ffe0*/  LDL.LU R72, [R1+0x11a0] ;  /* 0x0011a00001487983 */ /* 0x001ea80000300800 */
[----:B------:R0:W-:Y:S04]  /*1fff0*/  STS.U8 [R166+UR5+0xf900], R43 ;  /* 0x00f9002ba6007988 */ /* 0x0001e80008000005 */
[----:B-1----:R-:W2:Y:S04]  /*20000*/  LDL.LU R102, [R1+0x119c] ;  /* 0x00119c0001667983 */ /* 0x002ea80000300800 */
[----:B------:R-:W-:Y:S04]  /*20010*/  STS.U8 [R166+UR5+0xfd00], R248 ;  /* 0x00fd00f8a6007988 */ /* 0x000fe80008000005 */
[----:B------:R-:W2:Y:S04]  /*20020*/  LDL.LU R132, [R1+0x1198] ;  /* 0x0011980001847983 */ /* 0x000ea80000300800 */
[----:B0-----:R-:W2:Y:S04]  /*20030*/  LDL.LU R43, [R1+0x1194] ;  /* 0x00119400012b7983 */ /* 0x001ea80000300800 */
[----:B---3--:R-:W-:Y:S04]  /*20040*/  STS.U8 [R165+UR5+0x8180], R168 ;  /* 0x008180a8a5007988 */ /* 0x008fe80008000005 */
[----:B----4-:R0:W-:Y:S04]  /*20050*/  STS.U8 [R165+UR5+0x8580], R73 ;  /* 0x00858049a5007988 */ /* 0x0101e80008000005 */
[----:B------:R1:W-:Y:S04]  /*20060*/  STS.U8 [R165+UR5+0x8980], R103 ;  /* 0x00898067a5007988 */ /* 0x0003e80008000005 */
[----:B------:R3:W-:Y:S04]  /*20070*/  STS.U8 [R165+UR5+0x8d80], R133 ;  /* 0x008d8085a5007988 */ /* 0x0007e80008000005 */
[----:B0-----:R-:W4:Y:S04]  /*20080*/  LDL.LU R73, [R1+0x1190] ;  /* 0x0011900001497983 */ /* 0x001f280000300800 */
[----:B-1----:R-:W4:Y:S04]  /*20090*/  LDL.LU R103, [R1+0x118c] ;  /* 0x00118c0001677983 */ /* 0x002f280000300800 */
[----:B---3--:R-:W3:Y:S04]  /*200a0*/  LDL.LU R133, [R1+0x1188] ;  /* 0x0011880001857983 */ /* 0x008ee80000300800 */
[----:B------:R0:W-:Y:S04]  /*200b0*/  STS.U8 [R165+UR5+0x9180], R21 ;  /* 0x00918015a5007988 */ /* 0x0001e80008000005 */
        /* <DEDUP_REMOVED lines=18> */
[----:B------:R2:W-:Y:S01]  /*201e0*/  STS.U8 [R165+UR5+0xdd80], R141 ;  /* 0x00dd808da5007988 */ /* 0x0005e20008000005 */
[----:B------:R-:W-:-:S03]  /*201f0*/  LOP3.LUT R164, R164, 0x40, RZ, 0x3c, !PT ;  /* 0x00000040a4a47812 */ /* 0x000fc600078e3cff */
[----:B------:R2:W-:Y:S04]  /*20200*/  STS.U8 [R165+UR5+0xe180], R140 ;  /* 0x00e1808ca5007988 */ /* 0x0005e80008000005 */
[----:B------:R2:W-:Y:S04]  /*20210*/  STS.U8 [R165+UR5+0xe580], R139 ;  /* 0x00e5808ba5007988 */ /* 0x0005e80008000005 */
[----:B------:R2:W-:Y:S04]  /*20220*/  STS.U8 [R165+UR5+0xe980], R138 ;  /* 0x00e9808aa5007988 */ /* 0x0005e80008000005 */
[----:B------:R2:W-:Y:S04]  /*20230*/  STS.U8 [R165+UR5+0xed80], R137 ;  /* 0x00ed8089a5007988 */ /* 0x0005e80008000005 */
[----:B------:R2:W-:Y:S04]  /*20240*/  STS.U8 [R165+UR5+0xf180], R136 ;  /* 0x00f18088a5007988 */ /* 0x0005e80008000005 */
[----:B------:R2:W-:Y:S04]  /*20250*/  STS.U8 [R165+UR5+0xf580], R135 ;  /* 0x00f58087a5007988 */ /* 0x0005e80008000005 */
[----:B------:R2:W-:Y:S04]  /*20260*/  STS.U8 [R165+UR5+0xf980], R134 ;  /* 0x00f98086a5007988 */ /* 0x0005e80008000005 */
[----:B------:R-:W-:Y:S04]  /*20270*/  STS.U8 [R165+UR5+0xfd80], R246 ;  /* 0x00fd80f6a5007988 */ /* 0x000fe80008000005 */
[----:B0-----:R-:W4:Y:S04]  /*20280*/  LDL.LU R21, [R1+0x1184] ;  /* 0x0011840001157983 */ /* 0x001f280000300800 */
[----:B-1----:R0:W5:Y:S04]  /*20290*/  LDL.LU R22, [R1+0x1180] ;  /* 0x0011800001167983 */ /* 0x0021680000300800 */
[----:B--2---:R-:W2:Y:S04]  /*202a0*/  LDL.LU R0, [R1+0x117c] ;  /* 0x00117c0001007983 */ /* 0x004ea80000300800 */
        /* <DEDUP_REMOVED lines=24> */
[----:B---3--:R1:W-:Y:S04]  /*20430*/  STS.U8 [R164+UR5+0x8200], R133 ;  /* 0x00820085a4007988 */ /* 0x0083e80008000005 */
        /* <DEDUP_REMOVED lines=30> */
[----:B-1----:R-:W2:Y:S04]  /*20620*/  LDL.LU R133, [R1+0x1118] ;  /* 0x0011180001857983 */ /* 0x002ea80000300800 */
[----:B---3--:R-:W3:Y:S01]  /*20630*/  LDL.LU R132, [R1+0x1114] ;  /* 0x0011140001847983 */ /* 0x008ee20000300800 */
[----:B0-----:R-:W0:Y:S03]  /*20640*/  S2R R217, SR_TID.X ;  /* 0x0000000000d97919 */ /* 0x001e260000002100 */
[----:B------:R-:W3:Y:S04]  /*20650*/  LDL.LU R131, [R1+0x1110] ;  /* 0x0011100001837983 */ /* 0x000ee80000300800 */
[----:B------:R-:W3:Y:S04]  /*20660*/  LDL.LU R130, [R1+0x110c] ;  /* 0x00110c0001827983 */ /* 0x000ee80000300800 */
[----:B------:R-:W3:Y:S04]  /*20670*/  LDL.LU R129, [R1+0x1108] ;  /* 0x0011080001817983 */ /* 0x000ee80000300800 */
[----:B------:R-:W-:Y:S04]  /*20680*/  STS.U8 [R164+UR5+0xfe00], R243 ;  /* 0x00fe00f3a4007988 */ /* 0x000fe80008000005 */
[----:B------:R-:W3:Y:S04]  /*20690*/  LDL.LU R128, [R1+0x1104] ;  /* 0x0011040001807983 */ /* 0x000ee80000300800 */
[----:B------:R-:W3:Y:S04]  /*206a0*/  LDL.LU R127, [R1+0x1100] ;  /* 0x00110000017f7983 */ /* 0x000ee80000300800 */
[----:B------:R-:W3:Y:S01]  /*206b0*/  LDL.LU R126, [R1+0x10fc] ;  /* 0x0010fc00017e7983 */ /* 0x000ee20000300800 */
[----:B0-----:R-:W-:-:S03]  /*206c0*/  LOP3.LUT R217, R217, 0x7f, RZ, 0xc0, !PT ;  /* 0x0000007fd9d97812 */ /* 0x001fc600078ec0ff */
[----:B------:R-:W3:Y:S01]  /*206d0*/  LDL.LU R125, [R1+0x10f8] ;  /* 0x0010f800017d7983 */ /* 0x000ee20000300800 */
[----:B------:R-:W-:-:S03]  /*206e0*/  LOP3.LUT R217, R217, 0x50, RZ, 0x3c, !PT ;  /* 0x00000050d9d97812 */ /* 0x000fc600078e3cff */
[----:B------:R-:W3:Y:S04]  /*206f0*/  LDL.LU R124, [R1+0x10f4] ;  /* 0x0010f400017c7983 */ /* 0x000ee80000300800 */
[----:B------:R0:W-:Y:S04]  /*20700*/  STS.U8 [R217+UR5+0xfa80], R216 ;  /* 0x00fa80d8d9007988 */ /* 0x0001e80008000005 */
[----:B------:R-:W3:Y:S04]  /*20710*/  LDL.LU R123, [R1+0x10f0] ;  /* 0x0010f000017b7983 */ /* 0x000ee80000300800 */
[----:B------:R-:W3:Y:S01]  /*20720*/  LDL.LU R122, [R1+0x10ec] ;  /* 0x0010ec00017a7983 */ /* 0x000ee20000300800 */
[----:B0-----:R-:W0:Y:S03]  /*20730*/  S2R R216, SR_TID.X ;  /* 0x0000000000d87919 */ /* 0x001e260000002100 */
[----:B------:R-:W3:Y:S04]  /*20740*/  LDL.LU R121, [R1+0x10e8] ;  /* 0x0010e80001797983 */ /* 0x000ee80000300800 */
        /* <DEDUP_REMOVED lines=17> */
[----:B----4-:R1:W-:Y:S04]  /*20860*/  STS.U8 [R217+UR5+0x8280], R103 ;  /* 0x00828067d9007988 */ /* 0x0103e80008000005 */
[----:B------:R4:W-:Y:S04]  /*20870*/  STS.U8 [R217+UR5+0x8680], R102 ;  /* 0x00868066d9007988 */ /* 0x0009e80008000005 */
[----:B------:R0:W-:Y:S04]  /*20880*/  STS.U8 [R217+UR5+0x8a80], R101 ;  /* 0x008a8065d9007988 */ /* 0x0001e80008000005 */
[----:B-1----:R-:W3:Y:S04]  /*20890*/  LDL.LU R103, [R1+0x10a0] ;  /* 0x0010a00001677983 */ /* 0x002ee80000300800 */
[----:B----4-:R-:W4:Y:S04]  /*208a0*/  LDL.LU R102, [R1+0x109c] ;  /* 0x00109c0001667983 */ /* 0x010f280000300800 */
[----:B0-----:R-:W4:Y:S04]  /*208b0*/  LDL.LU R101, [R1+0x1098] ;  /* 0x0010980001657983 */ /* 0x001f280000300800 */
        /* <DEDUP_REMOVED lines=13> */
[----:B------:R0:W-:Y:S01]  /*20990*/  STS.U8 [R217+UR5+0xa680], R94 ;  /* 0x00a6805ed9007988 */ /* 0x0001e20008000005 */
[----:B------:R-:W-:-:S03]  /*209a0*/  LOP3.LUT R216, R216, 0x60, RZ, 0x3c, !PT ;  /* 0x00000060d8d87812 */ /* 0x000fc600078e3cff */
[----:B------:R1:W-:Y:S04]  /*209b0*/  STS.U8 [R217+UR5+0xaa80], R93 ;  /* 0x00aa805dd9007988 */ /* 0x0003e80008000005 */
[----:B------:R1:W-:Y:S04]  /*209c0*/  STS.U8 [R217+UR5+0xae80], R92 ;  /* 0x00ae805cd9007988 */ /* 0x0003e80008000005 */
[----:B0-----:R-:W4:Y:S04]  /*209d0*/  LDL.LU R94, [R1+0x107c] ;  /* 0x00107c00015e7983 */ /* 0x001f280000300800 */
[----:B-1----:R-:W4:Y:S04]  /*209e0*/  LDL.LU R93, [R1+0x1078] ;  /* 0x00107800015d7983 */ /* 0x002f280000300800 */
        /* <DEDUP_REMOVED lines=12> */
[----:B------:R0:W-:Y:S04]  /*20ab0*/  STS.U8 [R217+UR5+0xca80], R85 ;  /* 0x00ca8055d9007988 */ /* 0x0001e80008000005 */
        /* <DEDUP_REMOVED lines=12> */
[----:B--2---:R-:W2:Y:S04]  /*20b80*/  LDL.LU R86, [R1+0x105c] ;  /* 0x00105c0001567983 */ /* 0x004ea80000300800 */
[----:B------:R1:W-:Y:S04]  /*20b90*/  STS.U8 [R216+UR5+0xfb00], R218 ;  /* 0x00fb00dad8007988 */ /* 0x0003e80008000005 */
[----:B0-----:R-:W2:Y:S04]  /*20ba0*/  LDL.LU R85, [R1+0x1058] ;  /* 0x0010580001557983 */ /* 0x001ea80000300800 */
[----:B-1----:R-:W2:Y:S01]  /*20bb0*/  LDL.LU R84, [R1+0x1054] ;  /* 0x0010540001547983 */ /* 0x002ea20000300800 */
[----:B------:R-:W0:Y:S03]  /*20bc0*/  S2R R218, SR_TID.X ;  /* 0x0000000000da7919 */ /* 0x000e260000002100 */
        /* <DEDUP_REMOVED lines=10> */
[----:B------:R1:W-:Y:S04]  /*20c70*/  STS.U8 [R216+UR5+0x8300], R73 ;  /* 0x00830049d8007988 */ /* 0x0003e80008000005 */
[----:B------:R0:W-:Y:S04]  /*20c80*/  STS.U8 [R216+UR5+0x8700], R72 ;  /* 0x00870048d8007988 */ /* 0x0001e80008000005 */
[----:B------:R0:W-:Y:S04]  /*20c90*/  STS.U8 [R216+UR5+0x8b00], R71 ;  /* 0x008b0047d8007988 */ /* 0x0001e80008000005 */
[----:B-1----:R-:W2:Y:S04]  /*20ca0*/  LDL.LU R73, [R1+0x1028] ;  /* 0x0010280001497983 */ /* 0x002ea80000300800 */
[----:B0-----:R-:W2:Y:S04]  /*20cb0*/  LDL.LU R72, [R1+0x1024] ;  /* 0x0010240001487983 */ /* 0x001ea80000300800 */
        /* <DEDUP_REMOVED lines=11> */
[----:B-1----:R-:W2:Y:S04]  /*20d70*/  LDL.LU R66, [R1+0x100c] ;  /* 0x00100c0001427983 */ /* 0x002ea80000300800 */
[----:B---3--:R-:W3:Y:S04]  /*20d80*/  LDL.LU R65, [R1+0x1008] ;  /* 0x0010080001417983 */ /* 0x008ee80000300800 */
[----:B------:R0:W-:Y:S04]  /*20d90*/  STS.U8 [R216+UR5+0xa700], R64 ;  /* 0x00a70040d8007988 */ /* 0x0001e80008000005 */
[----:B------:R1:W-:Y:S04]  /*20da0*/  STS.U8 [R216+UR5+0xab00], R63 ;  /* 0x00ab003fd8007988 */ /* 0x0003e80008000005 */
[----:B------:R1:W-:Y:S04]  /*20db0*/  STS.U8 [R216+UR5+0xaf00], R62 ;  /* 0x00af003ed8007988 */ /* 0x0003e80008000005 */
[----:B0-----:R-:W3:Y:S04]  /*20dc0*/  LDL.LU R64, [R1+0x1004] ;  /* 0x0010040001407983 */ /* 0x001ee80000300800 */
[----:B-1----:R-:W3:Y:S04]  /*20dd0*/  LDL.LU R63, [R1+0x1000] ;  /* 0x00100000013f7983 */ /* 0x002ee80000300800 */
[----:B------:R-:W3:Y:S04]  /*20de0*/  LDL.LU R62, [R1+0xffc] ;  /* 0x000ffc00013e7983 */ /* 0x000ee80000300800 */
        /* <DEDUP_REMOVED lines=10> */
[----:B-1----:R-:W3:Y:S01]  /*20e90*/  LDL.LU R57, [R1+0xfe8] ;  /* 0x000fe80001397983 */ /* 0x002ee20000300800 */
[----:B------:R-:W-:-:S03]  /*20ea0*/  LOP3.LUT R218, R218, 0x7f, RZ, 0xc0, !PT ;  /* 0x0000007fdada7812 */ /* 0x000fc600078ec0ff */
[----:B------:R-:W3:Y:S04]  /*20eb0*/  LDL.LU R56, [R1+0xfe4] ;  /* 0x000fe40001387983 */ /* 0x000ee80000300800 */
[----:B------:R0:W-:Y:S04]  /*20ec0*/  STS.U8 [R216+UR5+0xcb00], R55 ;  /* 0x00cb0037d8007988 */ /* 0x0001e80008000005 */
[----:B------:R1:W-:Y:S04]  /*20ed0*/  STS.U8 [R216+UR5+0xcf00], R54 ;  /* 0x00cf0036d8007988 */ /* 0x0003e80008000005 */
[----:B------:R1:W-:Y:S04]  /*20ee0*/  STS.U8 [R216+UR5+0xd300], R53 ;  /* 0x00d30035d8007988 */ /* 0x0003e80008000005 */
[----:B0-----:R-:W3:Y:S04]  /*20ef0*/  LDL.LU R55, [R1+0xfe0] ;  /* 0x000fe00001377983 */ /* 0x001ee80000300800 */
[----:B-1----:R-:W3:Y:S04]  /*20f00*/  LDL.LU R54, [R1+0xfdc] ;  /* 0x000fdc0001367983 */ /* 0x002ee80000300800 */
[----:B------:R-:W3:Y:S04]  /*20f10*/  LDL.LU R53, [R1+0xfd8] ;  /* 0x000fd80001357983 */ /* 0x000ee80000300800 */
[----:B------:R0:W-:Y:S01]  /*20f20*/  STS.U8 [R216+UR5+0xd700], R52 ;  /* 0x00d70034d8007988 */ /* 0x0001e20008000005 */
[----:B------:R-:W-:-:S03]  /*20f30*/  LOP3.LUT R218, R218, 0x70, RZ, 0x3c, !PT ;  /* 0x00000070dada7812 */ /* 0x000fc600078e3cff */
[----:B------:R1:W-:Y:S04]  /*20f40*/  STS.U8 [R216+UR5+0xdb00], R51 ;  /* 0x00db0033d8007988 */ /* 0x0003e80008000005 */
[----:B------:R4:W-:Y:S04]  /*20f50*/  STS.U8 [R216+UR5+0xdf00], R50 ;  /* 0x00df0032d8007988 */ /* 0x0009e80008000005 */
[----:B0-----:R-:W3:Y:S04]  /*20f60*/  LDL.LU R52, [R1+0xfd4] ;  /* 0x000fd40001347983 */ /* 0x001ee80000300800 */
[----:B-1----:R-:W3:Y:S04]  /*20f70*/  LDL.LU R51, [R1+0xfd0] ;  /* 0x000fd00001337983 */ /* 0x002ee80000300800 */
[----:B----4-:R-:W4:Y:S04]  /*20f80*/  LDL.LU R50, [R1+0xfcc] ;  /* 0x000fcc0001327983 */ /* 0x010f280000300800 */
        /* <DEDUP_REMOVED lines=11> */
[----:B------:R-:W-:Y:S04]  /*21040*/  STS.U8 [R216+UR5+0xff00], R237 ;  /* 0x00ff00edd8007988 */ /* 0x000fe80008000005 */
        /* <DEDUP_REMOVED lines=36> */
[----:B--2---:R-:W2:Y:S04]  /*21290*/  LDL.LU R26, [R1+0xf6c] ;  /* 0x000f6c00011a7983 */ /* 0x004ea80000300800 */
[----:B------:R0:W-:Y:S04]  /*212a0*/  STS.U8 [R218+UR5+0xcb80], R25 ;  /* 0x00cb8019da007988 */ /* 0x0001e80008000005 */
[----:B------:R1:W-:Y:S04]  /*212b0*/  STS.U8 [R218+UR5+0xcf80], R24 ;  /* 0x00cf8018da007988 */ /* 0x0003e80008000005 */
[----:B0-----:R-:W2:Y:S04]  /*212c0*/  LDL.LU R25, [R1+0xf68] ;  /* 0x000f680001197983 */ /* 0x001ea80000300800 */
[----:B-1----:R-:W2:Y:S01]  /*212d0*/  LDL.LU R24, [R1+0xf64] ;  /* 0x000f640001187983 */ /* 0x002ea20000300800 */
[--C-:B------:R-:W-:Y:S01]  /*212e0*/  FFMA R170, R170, UR60, -R11.reuse ;  /* 0x0000003caaaa7c23 */ /* 0x100fe2000800080b */
[----:B------:R-:W-:-:S03]  /*212f0*/  FFMA R171, R171, UR60, -R11 ;  /* 0x0000003cabab7c23 */ /* 0x000fc6000800080b */
[----:B------:R-:W-:Y:S01]  /*21300*/  FMUL R170, R170, 1.4426950216293334961 ;  /* 0x3fb8aa3baaaa7820 */ /* 0x000fe20000400000 */
[----:B------:R-:W-:Y:S01]  /*21310*/  FMUL R171, R171, 1.4426950216293334961 ;  /* 0x3fb8aa3babab7820 */ /* 0x000fe20000400000 */
[--C-:B------:R-:W-:Y:S01]  /*21320*/  FFMA R174, R174, UR60, -R11.reuse ;  /* 0x0000003caeae7c23 */ /* 0x100fe2000800080b */
[----:B------:R-:W-:-:S03]  /*21330*/  FFMA R175, R175, UR60, -R11 ;  /* 0x0000003cafaf7c23 */ /* 0x000fc6000800080b */
[----:B------:R-:W0:Y:S01]  /*21340*/  MUFU.EX2 R170, R170 ;  /* 0x000000aa00aa7308 */ /* 0x000e220000000800 */
[----:B------:R-:W-:Y:S01]  /*21350*/  FMUL R174, R174, 1.4426950216293334961 ;  /* 0x3fb8aa3baeae7820 */ /* 0x000fe20000400000 */
[----:B------:R-:W-:Y:S01]  /*21360*/  FFMA R176, R176, UR60, -R12 ;  /* 0x0000003cb0b07c23 */ /* 0x000fe2000800080c */
[----:B------:R-:W-:Y:S01]  /*21370*/  FMUL R175, R175, 1.4426950216293334961 ;  /* 0x3fb8aa3bafaf7820 */ /* 0x000fe20000400000 */
[----:B------:R-:W-:-:S04]  /*21380*/  FFMA R178, R178, UR60, -R11 ;  /* 0x0000003cb2b27c23 */ /* 0x000fc8000800080b */
[----:B------:R-:W1:Y:S01]  /*21390*/  MUFU.EX2 R171, R171 ;  /* 0x000000ab00ab7308 */ /* 0x000e620000000800 */
[----:B------:R-:W-:Y:S01]  /*213a0*/  FMUL R176, R176, 1.4426950216293334961 ;  /* 0x3fb8aa3bb0b07820 */ /* 0x000fe20000400000 */
[----:B------:R-:W-:Y:S01]  /*213b0*/  FFMA R177, R177, UR60, -R12 ;  /* 0x0000003cb1b17c23 */ /* 0x000fe2000800080c */
[----:B------:R-:W-:Y:S01]  /*213c0*/  FMUL R178, R178, 1.4426950216293334961 ;  /* 0x3fb8aa3bb2b27820 */ /* 0x000fe20000400000 */
[----:B------:R-:W-:-:S04]  /*213d0*/  FFMA R179, R179, UR60, -R11 ;  /* 0x0000003cb3b37c23 */ /* 0x000fc8000800080b */
[----:B------:R-:W1:Y:S01]  /*213e0*/  MUFU.EX2 R174, R174 ;  /* 0x000000ae00ae7308 */ /* 0x000e620000000800 */
[----:B------:R-:W-:Y:S01]  /*213f0*/  FADD R6, R219, R6 ;  /* 0x00000006db067221 */ /* 0x000fe20000000000 */
[----:B------:R-:W-:Y:S01]  /*21400*/  FADD R5, R156, R5 ;  /* 0x000000059c057221 */ /* 0x000fe20000000000 */
[----:B------:R-:W-:Y:S01]  /*21410*/  FMUL R177, R177, 1.4426950216293334961 ;  /* 0x3fb8aa3bb1b17820 */ /* 0x000fe20000400000 */
[----:B------:R-:W-:Y:S01]  /*21420*/  FFMA R180, R180, UR60, -R12 ;  /* 0x0000003cb4b47c23 */ /* 0x000fe2000800080c */
[----:B------:R-:W-:Y:S01]  /*21430*/  FMUL R179, R179, 1.4426950216293334961 ;  /* 0x3fb8aa3bb3b37820 */ /* 0x000fe20000400000 */
[----:B------:R-:W-:Y:S02]  /*21440*/  FFMA R182, R182, UR60, -R11 ;  /* 0x0000003cb6b67c23 */ /* 0x000fe4000800080b */
[----:B------:R-:W3:Y:S01]  /*21450*/  MUFU.EX2 R175, R175 ;  /* 0x000000af00af7308 */ /* 0x000ee20000000800 */
[----:B------:R-:W-:Y:S01]  /*21460*/  FADD R6, R232, R6 ;  /* 0x00000006e8067221 */ /* 0x000fe20000000000 */
[----:B0-----:R-:W-:Y:S01]  /*21470*/  FADD R5, R170, R5 ;  /* 0x00000005aa057221 */ /* 0x001fe20000000000 */
[----:B------:R-:W-:Y:S01]  /*21480*/  FMUL R180, R180, 1.4426950216293334961 ;  /* 0x3fb8aa3bb4b47820 */ /* 0x000fe20000400000 */
[----:B------:R-:W-:Y:S01]  /*21490*/  FFMA R181, R181, UR60, -R12 ;  /* 0x0000003cb5b57c23 */ /* 0x000fe2000800080c */
[----:B------:R-:W-:Y:S01]  /*214a0*/  FMUL R182, R182, 1.4426950216293334961 ;  /* 0x3fb8aa3bb6b67820 */ /* 0x000fe20000400000 */
[----:B------:R-:W-:-:S02]  /*214b0*/  FFMA R183, R183, UR60, -R11 ;  /* 0x0000003cb7b77c23 */ /* 0x000fc4000800080b */
[----:B------:R-:W0:Y:S01]  /*214c0*/  MUFU.EX2 R176, R176 ;  /* 0x000000b000b07308 */ /* 0x000e220000000800 */
[----:B------:R-:W-:Y:S01]  /*214d0*/  FADD R6, R228, R6 ;  /* 0x00000006e4067221 */ /* 0x000fe20000000000 */
[----:B-1----:R-:W-:-:S06]  /*214e0*/  FADD R5, R171, R5 ;  /* 0x00000005ab057221 */ /* 0x002fcc0000000000 */
[----:B------:R-:W1:Y:S01]  /*214f0*/  MUFU.EX2 R178, R178 ;  /* 0x000000b200b27308 */ /* 0x000e620000000800 */
[----:B------:R-:W-:Y:S01]  /*21500*/  FMUL R181, R181, 1.4426950216293334961 ;  /* 0x3fb8aa3bb5b57820 */ /* 0x000fe20000400000 */
[----:B------:R-:W-:Y:S01]  /*21510*/  FFMA R184, R184, UR60, -R12 ;  /* 0x0000003cb8b87c23 */ /* 0x000fe2000800080c */
[----:B------:R-:W-:Y:S01]  /*21520*/  FMUL R183, R183, 1.4426950216293334961 ;  /* 0x3fb8aa3bb7b77820 */ /* 0x000fe20000400000 */
[----:B------:R-:W-:-:S04]  /*21530*/  FFMA R186, R186, UR60, -R11 ;  /* 0x0000003cbaba7c23 */ /* 0x000fc8000800080b */
[----:B------:R-:W1:Y:S01]  /*21540*/  MUFU.EX2 R177, R177 ;  /* 0x000000b100b17308 */ /* 0x000e620000000800 */
[----:B------:R-:W-:Y:S01]  /*21550*/  FADD R6, R227, R6 ;  /* 0x00000006e3067221 */ /* 0x000fe20000000000 */
[----:B------:R-:W-:-:S06]  /*21560*/  FADD R5, R174, R5 ;  /* 0x00000005ae057221 */ /* 0x000fcc0000000000 */
[----:B------:R-:W1:Y:S01]  /*21570*/  MUFU.EX2 R179, R179 ;  /* 0x000000b300b37308 */ /* 0x000e620000000800 */
[----:B------:R-:W-:Y:S01]  /*21580*/  FMUL R184, R184, 1.4426950216293334961 ;  /* 0x3fb8aa3bb8b87820 */ /* 0x000fe20000400000 */
[----:B------:R-:W-:Y:S01]  /*21590*/  FFMA R185, R185, UR60, -R12 ;  /* 0x0000003cb9b97c23 */ /* 0x000fe2000800080c */
[----:B------:R-:W-:Y:S01]  /*215a0*/  FMUL R186, R186, 1.4426950216293334961 ;  /* 0x3fb8aa3bbaba7820 */ /* 0x000fe20000400000 */
[----:B------:R-:W-:-:S04]  /*215b0*/  FFMA R187, R187, UR60, -R11 ;  /* 0x0000003cbbbb7c23 */ /* 0x000fc8000800080b */
[----:B------:R-:W1:Y:S01]  /*215c0*/  MUFU.EX2 R180, R180 ;  /* 0x000000b400b47308 */ /* 0x000e620000000800 */
[----:B------:R-:W-:Y:S01]  /*215d0*/  FADD R6, R223, R6 ;  /* 0x00000006df067221 */ /* 0x000fe20000000000 */
[----:B---3--:R-:W-:-:S06]  /*215e0*/  FADD R5, R175, R5 ;  /* 0x00000005af057221 */ /* 0x008fcc0000000000 */
[----:B------:R-:W3:Y:S01]  /*215f0*/  MUFU.EX2 R182, R182 ;  /* 0x000000b600b67308 */ /* 0x000ee20000000800 */
[----:B------:R-:W-:Y:S01]  /*21600*/  FMUL R185, R185, 1.4426950216293334961 ;  /* 0x3fb8aa3bb9b97820 */ /* 0x000fe20000400000 */
[----:B------:R-:W-:Y:S01]  /*21610*/  FFMA R188, R188, UR60, -R12 ;  /* 0x0000003cbcbc7c23 */ /* 0x000fe2000800080c */
[----:B------:R-:W-:Y:S01]  /*21620*/  FMUL R187, R187, 1.4426950216293334961 ;  /* 0x3fb8aa3bbbbb7820 */ /* 0x000fe20000400000 */
[----:B------:R-:W-:-:S04]  /*21630*/  FFMA R190, R190, UR60, -R11 ;  /* 0x0000003cbebe7c23 */ /* 0x000fc8000800080b */
[----:B------:R-:W3:Y:S01]  /*21640*/  MUFU.EX2 R181, R181 ;  /* 0x000000b500b57308 */ /* 0x000ee20000000800 */
[----:B0-----:R-:W-:Y:S01]  /*21650*/  FADD R6, R176, R6 ;  /* 0x00000006b0067221 */ /* 0x001fe20000000000 */
[----:B-1----:R-:W-:-:S06]  /*21660*/  FADD R5, R178, R5 ;  /* 0x00000005b2057221 */ /* 0x002fcc0000000000 */
[----:B------:R-:W0:Y:S01]  /*21670*/  MUFU.EX2 R183, R183 ;  /* 0x000000b700b77308 */ /* 0x000e220000000800 */
        /* <DEDUP_REMOVED lines=21> */
[----:B------:R-:W-:Y:S01]  /*217d0*/  FADD R6, R181, R6 ;  /* 0x00000006b5067221 */ /* 0x000fe20000000000 */
[----:B0-----:R-:W-:-:S06]  /*217e0*/  FADD R5, R183, R5 ;  /* 0x00000005b7057221 */ /* 0x001fcc0000000000 */
[----:B------:R-:W0:Y:S01]  /*217f0*/  MUFU.EX2 R190, R190 ;  /* 0x000000be00be7308 */ /* 0x000e220000000800 */
[----:B------:R-:W-:Y:S01]  /*21800*/  FMUL R193, R193, 1.4426950216293334961 ;  /* 0x3fb8aa3bc1c17820 */ /* 0x000fe20000400000 */
[----:B------:R-:W-:Y:S01]  /*21810*/  FFMA R196, R196, UR60, -R12 ;  /* 0x0000003cc4c47c23 */ /* 0x000fe2000800080c */
[----:B------:R-:W-:Y:S01]  /*21820*/  FMUL R195, R195, 1.4426950216293334961 ;  /* 0x3fb8aa3bc3c37820 */ /* 0x000fe20000400000 */
[----:B------:R-:W-:-:S04]  /*21830*/  FFMA R198, R198, UR60, -R11 ;  /* 0x0000003cc6c67c23 */ /* 0x000fc8000800080b */
[----:B------:R-:W0:Y:S01]  /*21840*/  MUFU.EX2 R189, R189 ;  /* 0x000000bd00bd7308 */ /* 0x000e220000000800 */
[----:B-1----:R-:W-:Y:S01]  /*21850*/  FADD R6, R184, R6 ;  /* 0x00000006b8067221 */ /* 0x002fe20000000000 */
        /* <DEDUP_REMOVED lines=54> */
[----:B------:R-:W4:Y:S01]  /*21bc0*/  MUFU.EX2 R204, R204 ;  /* 0x000000cc00cc7308 */ /* 0x000f220000000800 */
[----:B------:R-:W-:Y:S02]  /*21bd0*/  IMAD.MOV.U32 R15, RZ, RZ, R161 ;  /* 0x000000ffff0f7224 */ /* 0x000fe400078e00a1 */
[----:B------:R-:W-:Y:S01]  /*21be0*/  FADD R7, R249, R7 ;  /* 0x00000007f9077221 */ /* 0x000fe20000000000 */
[----:B------:R-:W-:-:S04]  /*21bf0*/  FADD R6, R197, R6 ;  /* 0x00000006c5067221 */ /* 0x000fc80000000000 */
[----:B------:R-:W4:Y:S01]  /*21c00*/  MUFU.EX2 R206, R206 ;  /* 0x000000ce00ce7308 */ /* 0x000f220000000800 */
[----:B---3--:R-:W-:Y:S01]  /*21c10*/  FADD R5, R199, R5 ;  /* 0x00000005c7057221 */ /* 0x008fe20000000000 */
[----:B------:R-:W-:Y:S01]  /*21c20*/  FMUL R209, R209, 1.4426950216293334961 ;  /* 0x3fb8aa3bd1d17820 */ /* 0x000fe20000400000 */
[----:B------:R-:W-:Y:S01]  /*21c30*/  FFMA R212, R212, UR60, -R12 ;  /* 0x0000003cd4d47c23 */ /* 0x000fe2000800080c */
[----:B------:R-:W-:Y:S01]  /*21c40*/  FMUL R211, R211, 1.4426950216293334961 ;  /* 0x3fb8aa3bd3d37820 */ /* 0x000fe20000400000 */
[----:B------:R-:W-:-:S03]  /*21c50*/  FFMA R214, R214, UR60, -R11 ;  /* 0x0000003cd6d67c23 */ /* 0x000fc6000800080b */
[----:B------:R-:W3:Y:S01]  /*21c60*/  MUFU.EX2 R205, R205 ;  /* 0x000000cd00cd7308 */ /* 0x000ee20000000800 */
[----:B------:R-:W-:Y:S02]  /*21c70*/  IMAD.MOV.U32 R236, RZ, RZ, R247 ;  /* 0x000000ffffec7224 */ /* 0x000fe400078e00f7 */
[----:B------:R-:W-:Y:S01]  /*21c80*/  FADD R7, R15, R7 ;  /* 0x000000070f077221 */ /* 0x000fe20000000000 */
[----:B------:R-:W-:-:S04]  /*21c90*/  IMAD.MOV.U32 R247, RZ, RZ, R160 ;  /* 0x000000fffff77224 */ /* 0x000fc800078e00a0 */
[----:B------:R-:W2:Y:S01]  /*21ca0*/  MUFU.EX2 R207, R207 ;  /* 0x000000cf00cf7308 */ /* 0x000ea20000000800 */
[----:B------:R-:W-:Y:S01]  /*21cb0*/  FADD R6, R200, R6 ;  /* 0x00000006c8067221 */ /* 0x000fe20000000000 */
[----:B0-----:R-:W-:Y:S01]  /*21cc0*/  FADD R5, R202, R5 ;  /* 0x00000005ca057221 */ /* 0x001fe20000000000 */
[----:B------:R-:W-:Y:S01]  /*21cd0*/  FMUL R212, R212, 1.4426950216293334961 ;  /* 0x3fb8aa3bd4d47820 */ /* 0x000fe20000400000 */
[----:B------:R-:W-:Y:S01]  /*21ce0*/  FFMA R213, R213, UR60, -R12 ;  /* 0x0000003cd5d57c23 */ /* 0x000fe2000800080c */
[----:B------:R-:W-:Y:S01]  /*21cf0*/  FMUL R214, R214, 1.4426950216293334961 ;  /* 0x3fb8aa3bd6d67820 */ /* 0x000fe20000400000 */
[----:B------:R-:W-:Y:S02]  /*21d00*/  FFMA R215, R215, UR60, -R11 ;  /* 0x0000003cd7d77c23 */ /* 0x000fe4000800080b */
[----:B------:R-:W0:Y:S01]  /*21d10*/  MUFU.EX2 R208, R208 ;  /* 0x000000d000d07308 */ /* 0x000e220000000800 */
[----:B------:R-:W-:Y:S01]  /*21d20*/  FADD R7, R247, R7 ;  /* 0x00000007f7077221 */ /* 0x000fe20000000000 */
[----:B------:R-:W-:Y:S01]  /*21d30*/  FADD R6, R201, R6 ;  /* 0x00000006c9067221 */ /* 0x000fe20000000000 */
[----:B-1----:R-:W-:-:S05]  /*21d40*/  FADD R5, R203, R5 ;  /* 0x00000005cb057221 */ /* 0x002fca0000000000 */
[----:B------:R-:W1:Y:S01]  /*21d50*/  MUFU.EX2 R210, R210 ;  /* 0x000000d200d27308 */ /* 0x000e620000000800 */
[----:B------:R-:W-:Y:S01]  /*21d60*/  FMUL R213, R213, 1.4426950216293334961 ;  /* 0x3fb8aa3bd5d57820 */ /* 0x000fe20000400000 */
[----:B------:R-:W-:Y:S01]  /*21d70*/  FMUL R215, R215, 1.4426950216293334961 ;  /* 0x3fb8aa3bd7d77820 */ /* 0x000fe20000400000 */
[----:B------:R-:W-:-:S05]  /*21d80*/  FADD R7, R252, R7 ;  /* 0x00000007fc077221 */ /* 0x000fca0000000000 */
[----:B------:R-:W1:Y:S01]  /*21d90*/  MUFU.EX2 R209, R209 ;  /* 0x000000d100d17308 */ /* 0x000e620000000800 */
[----:B----4-:R-:W-:Y:S01]  /*21da0*/  FADD R6, R204, R6 ;  /* 0x00000006cc067221 */ /* 0x010fe20000000000 */
[----:B------:R-:W-:-:S06]  /*21db0*/  FADD R5, R206, R5 ;  /* 0x00000005ce057221 */ /* 0x000fcc0000000000 */
[----:B------:R-:W4:Y:S01]  /*21dc0*/  MUFU.EX2 R211, R211 ;  /* 0x000000d300d37308 */ /* 0x000f220000000800 */
[----:B------:R-:W-:Y:S01]  /*21dd0*/  FADD R8, R224, R8 ;  /* 0x00000008e0087221 */ /* 0x000fe20000000000 */
[----:B------:R-:W-:Y:S01]  /*21de0*/  FADD R7, R245, R7 ;  /* 0x00000007f5077221 */ /* 0x000fe20000000000 */
[----:B---3--:R-:W-:-:S05]  /*21df0*/  FADD R6, R205, R6 ;  /* 0x00000006cd067221 */ /* 0x008fca0000000000 */
[----:B------:R-:W3:Y:S01]  /*21e00*/  MUFU.EX2 R212, R212 ;  /* 0x000000d400d47308 */ /* 0x000ee20000000800 */
[----:B--2---:R-:W-:-:S07]  /*21e10*/  FADD R5, R207, R5 ;  /* 0x00000005cf057221 */ /* 0x004fce0000000000 */
[----:B------:R-:W2:Y:S01]  /*21e20*/  MUFU.EX2 R214, R214 ;  /* 0x000000d600d67308 */ /* 0x000ea20000000800 */
[----:B------:R-:W-:Y:S01]  /*21e30*/  FADD R8, R235, R8 ;  /* 0x00000008eb087221 */ /* 0x000fe20000000000 */
[----:B------:R-:W-:Y:S01]  /*21e40*/  FADD R7, R242, R7 ;  /* 0x00000007f2077221 */ /* 0x000fe20000000000 */
[----:B0-----:R-:W-:-:S05]  /*21e50*/  FADD R6, R208, R6 ;  /* 0x00000006d0067221 */ /* 0x001fca0000000000 */
[----:B------:R-:W0:Y:S01]  /*21e60*/  MUFU.EX2 R213, R213 ;  /* 0x000000d500d57308 */ /* 0x000e220000000800 */
[----:B-1----:R-:W-:-:S07]  /*21e70*/  FADD R5, R210, R5 ;  /* 0x00000005d2057221 */ /* 0x002fce0000000000 */
[----:B------:R-:W1:Y:S01]  /*21e80*/  MUFU.EX2 R215, R215 ;  /* 0x000000d700d77308 */ /* 0x000e620000000800 */
[----:B------:R-:W-:Y:S01]  /*21e90*/  FADD R8, R236, R8 ;  /* 0x00000008ec087221 */ /* 0x000fe20000000000 */
[----:B------:R-:W-:Y:S01]  /*21ea0*/  FADD R7, R238, R7 ;  /* 0x00000007ee077221 */ /* 0x000fe20000000000 */
[----:B------:R-:W-:Y:S01]  /*21eb0*/  FADD R6, R209, R6 ;  /* 0x00000006d1067221 */ /* 0x000fe20000000000 */
[----:B----4-:R-:W-:Y:S01]  /*21ec0*/  FADD R5, R211, R5 ;  /* 0x00000005d3057221 */ /* 0x010fe20000000000 */
[----:B------:R-:W-:Y:S01]  /*21ed0*/  FADD R8, R241, R8 ;  /* 0x00000008f1087221 */ /* 0x000fe20000000000 */
[----:B------:R-:W-:Y:S01]  /*21ee0*/  FADD R7, R233, R7 ;  /* 0x00000007e9077221 */ /* 0x000fe20000000000 */
[----:B---3--:R-:W-:Y:S01]  /*21ef0*/  FADD R6, R212, R6 ;  /* 0x00000006d4067221 */ /* 0x008fe20000000000 */
[----:B--2---:R-:W-:Y:S01]  /*21f00*/  FADD R5, R214, R5 ;  /* 0x00000005d6057221 */ /* 0x004fe20000000000 */
[----:B------:R-:W-:Y:S01]  /*21f10*/  FADD R8, R244, R8 ;  /* 0x00000008f4087221 */ /* 0x000fe20000000000 */
[----:B------:R-:W-:Y:S01]  /*21f20*/  FADD R7, R230, R7 ;  /* 0x00000007e6077221 */ /* 0x000fe20000000000 */
[----:B0-----:R-:W-:Y:S01]  /*21f30*/  FADD R6, R213, R6 ;  /* 0x00000006d5067221 */ /* 0x001fe20000000000 */
[----:B-1----:R-:W-:-:S02]  /*21f40*/  FADD R5, R215, R5 ;  /* 0x00000005d7057221 */ /* 0x002fc40000000000 */
[----:B------:R-:W0:Y:S04]  /*21f50*/  SHFL.BFLY PT, R163, R8, 0x2, 0x1f ;  /* 0x0c401f0008a37f89 */ /* 0x000e2800000e0000 */
[----:B------:R-:W1:Y:S04]  /*21f60*/  SHFL.BFLY PT, R162, R7, 0x2, 0x1f ;  /* 0x0c401f0007a27f89 */ /* 0x000e6800000e0000 */
[----:B------:R-:W2:Y:S04]  /*21f70*/  SHFL.BFLY PT, R161, R6, 0x2, 0x1f ;  /* 0x0c401f0006a17f89 */ /* 0x000ea800000e0000 */
[----:B------:R-:W3:Y:S01]  /*21f80*/  SHFL.BFLY PT, R160, R5, 0x2, 0x1f ;  /* 0x0c401f0005a07f89 */ /* 0x000ee200000e0000 */
[----:B0-----:R-:W-:Y:S01]  /*21f90*/  FADD R163, R8, R163 ;  /* 0x000000a308a37221 */ /* 0x001fe20000000000 */
[----:B-1----:R-:W-:Y:S01]  /*21fa0*/  FADD R162, R7, R162 ;  /* 0x000000a207a27221 */ /* 0x002fe20000000000 */
[----:B--2---:R-:W-:Y:S01]  /*21fb0*/  FADD R161, R6, R161 ;  /* 0x000000a106a17221 */ /* 0x004fe20000000000 */
[----:B---3--:R-:W-:-:S02]  /*21fc0*/  FADD R160, R5, R160 ;  /* 0x000000a005a07221 */ /* 0x008fc40000000000 */
[----:B------:R-:W-:Y:S04]  /*21fd0*/  SHFL.BFLY PT, R164, R163, 0x1, 0x1f ;  /* 0x0c201f00a3a47f89 */ /* 0x000fe800000e0000 */
[----:B------:R-:W-:Y:S04]  /*21fe0*/  SHFL.BFLY PT, R165, R162, 0x1, 0x1f ;  /* 0x0c201f00a2a57f89 */ /* 0x000fe800000e0000 */
[----:B------:R-:W-:Y:S04]  /*21ff0*/  SHFL.BFLY PT, R166, R161, 0x1, 0x1f ;  /* 0x0c201f00a1a67f89 */ /* 0x000fe800000e0000 */
[----:B------:R-:W-:Y:S01]  /*22000*/  SHFL.BFLY PT, R167, R160, 0x1, 0x1f ;  /* 0x0c201f00a0a77f89 */ /* 0x000fe200000e0000 */
[----:B------:R-:W-:Y:S01]  /*22010*/  LOP3.LUT R168, R20, 0x1, RZ, 0x3c, !PT ;  /* 0x0000000114a87812 */ /* 0x000fe200078e3cff */
[----:B------:R-:W-:-:S02]  /*22020*/  IMAD.MOV.U32 R8, RZ, RZ, R247 ;  /* 0x000000ffff087224 */ /* 0x000fc400078e00f7 */
[----:B------:R-:W2:Y:S01]  /*22030*/  LDL.LU R247, [R1+0x550] ;  /* 0x0005500001f77983 */ /* 0x000ea20000300800 */
[----:B------:R-:W-:-:S03]  /*22040*/  IMAD.MOV.U32 R246, RZ, RZ, R153 ;  /* 0x000000fffff67224 */ /* 0x000fc600078e0099 */
[----:B------:R-:W3:Y:S04]  /*22050*/  LDL.LU R7, [R1+0x250] ;  /* 0x0002500001077983 */ /* 0x000ee80000300800 */
[----:B------:R-:W4:Y:S04]  /*22060*/  LDL.LU R6, [R1+0x248] ;  /* 0x0002480001067983 */ /* 0x000f280000300800 */
[----:B------:R-:W2:Y:S04]  /*22070*/  LDL.LU R250, [R1+0x240] ;  /* 0x0002400001fa7983 */ /* 0x000ea80000300800 */
[----:B------:R-:W4:Y:S04]  /*22080*/  LDL.LU R248, [R1+0x210] ;  /* 0x0002100001f87983 */ /* 0x000f280000300800 */
[----:B------:R-:W2:Y:S04]  /*22090*/  LDL R153, [R1+0x56c] ;  /* 0x00056c0001997983 */ /* 0x000ea80000100800 */
[----:B------:R-:W2:Y:S04]  /*220a0*/  LDL.LU R5, [R1+0x568] ;  /* 0x0005680001057983 */ /* 0x000ea80000300800 */
[----:B------:R-:W2:Y:S01]  /*220b0*/  LDL.LU R243, [R1+0x31c] ;  /* 0x00031c0001f37983 */ /* 0x000ea20000300800 */
[----:B------:R-:W-:-:S02]  /*220c0*/  IMAD.MOV.U32 R217, RZ, RZ, R15 ;  /* 0x000000ffffd97224 */ /* 0x000fc400078e000f */
[----:B------:R-:W-:Y:S01]  /*220d0*/  IMAD.MOV.U32 R240, RZ, RZ, R246 ;  /* 0x000000fffff07224 */ /* 0x000fe200078e00f6 */
[----:B------:R0:W-:Y:S04]  /*220e0*/  STL [R1+0x1178], R21 ;  /* 0x0011781501007387 */ /* 0x0001e80000100800 */
[----:B------:R1:W-:Y:S04]  /*220f0*/  STL [R1+0x1174], R10 ;  /* 0x0011740a01007387 */ /* 0x0003e80000100800 */
[----:B------:R-:W-:Y:S04]  /*22100*/  STL [R1+0x1170], R9 ;  /* 0x0011700901007387 */ /* 0x000fe80000100800 */
[----:B------:R-:W-:Y:S04]  /*22110*/  STL [R1+0x116c], R4 ;  /* 0x00116c0401007387 */ /* 0x000fe80000100800 */
[----:B------:R-:W-:Y:S04]  /*22120*/  STL [R1+0x1168], R2 ;  /* 0x0011680201007387 */ /* 0x000fe80000100800 */
[----:B------:R-:W-:Y:S04]  /*22130*/  STL.64 [R1+0x1160], R150 ;  /* 0x0011609601007387 */ /* 0x000fe80000100a00 */
        /* <DEDUP_REMOVED lines=62> */
[----:B------:R-:W-:Y:S01]  /*22520*/  STL.64 [R1+0xf68], R24 ;  /* 0x000f681801007387 */ /* 0x000fe20000100a00 */
[----:B---3--:R-:W-:-:S03]  /*22530*/  IMAD.MOV.U32 R246, RZ, RZ, R7 ;  /* 0x000000fffff67224 */ /* 0x008fc600078e0007 */
[----:B0-----:R-:W3:Y:S04]  /*22540*/  LDL.LU R21, [R1+0x304] ;  /* 0x0003040001157983 */ /* 0x001ee80000300800 */
[----:B-1----:R-:W3:Y:S01]  /*22550*/  LDL.LU R10, [R1+0x2e4] ;  /* 0x0002e400010a7983 */ /* 0x002ee20000300800 */
[----:B----4-:R-:W-:Y:S02]  /*22560*/  IMAD.MOV.U32 R216, RZ, RZ, R248 ;  /* 0x000000ffffd87224 */ /* 0x010fe400078e00f8 */
[----:B------:R-:W-:Y:S01]  /*22570*/  IMAD.MOV.U32 R248, RZ, RZ, R6 ;  /* 0x000000fffff87224 */ /* 0x000fe200078e0006 */
[----:B--2---:R-:W-:Y:S02]  /*22580*/  R2UR UR42, R153 ;  /* 0x00000000992a72ca */ /* 0x004fe400000e0000 */
[----:B------:R-:W-:Y:S01]  /*22590*/  SHFL.IDX PT, R153, R19, R168, 0x1f ;  /* 0x00001fa813997589 */ /* 0x000fe200000e0000 */
[----:B------:R-:W-:-:S03]  /*225a0*/  R2UR UR37, R5 ;  /* 0x00000000052572ca */ /* 0x000fc600000e0000 */
[----:B------:R0:W1:Y:S04]  /*225b0*/  SHFL.IDX PT, R5, R221, R20, 0x1f ;  /* 0x00001f14dd057589 */ /* 0x00006800000e0000 */
[----:B------:R2:W-:Y:S04]  /*225c0*/  STS.U8 [R218+UR5+0xd380], R243 ;  /* 0x00d380f3da007988 */ /* 0x0005e80008000005 */
[----:B------:R4:W-:Y:S01]  /*225d0*/  SHFL.IDX PT, R6, R18, R20, 0x1f ;  /* 0x00001f1412067589 */ /* 0x0009e200000e0000 */
[----:B0-----:R-:W-:Y:S02]  /*225e0*/  IMAD.MOV.U32 R221, RZ, RZ, R155 ;  /* 0x000000ffffdd7224 */ /* 0x001fe400078e009b */
[----:B--2---:R-:W-:-:S02]  /*225f0*/  IMAD.MOV.U32 R243, RZ, RZ, R8 ;  /* 0x000000fffff37224 */ /* 0x004fc400078e0008 */
        /* <DEDUP_REMOVED lines=8> */
[----:B------:R-:W2:Y:S04]  /*22680*/  LDL.LU.64 R24, [R1] ;  /* 0x0000000001187983 */ /* 0x000ea80000300a00 */
[----:B------:R-:W2:Y:S04]  /*22690*/  LDL.LU.64 R26, [R1+0x8] ;  /* 0x00000800011a7983 */ /* 0x000ea80000300a00 */
        /* <DEDUP_REMOVED lines=62> */
[----:B----4-:R-:W4:Y:S04]  /*22a80*/  LDL.LU R18, [R1+0x2ac] ;  /* 0x0002ac0001127983 */ /* 0x010f280000300800 */
[----:B------:R0:W1:Y:S04]  /*22a90*/  SHFL.IDX PT, R155, R17, R168, 0x1f ;  /* 0x00001fa8119b7589 */ /* 0x00006800000e0000 */
[----:B0-----:R-:W4:Y:S04]  /*22aa0*/  LDL.LU R17, [R1+0x2c8] ;  /* 0x0002c80001117983 */ /* 0x001f280000300800 */
[----:B---3--:R-:W-:Y:S04]  /*22ab0*/  STS.U8 [R218+UR5+0xd780], R21 ;  /* 0x00d78015da007988 */ /* 0x008fe80008000005 */
[----:B--2---:R0:W-:Y:S04]  /*22ac0*/  STS.U8 [R218+UR5+0xeb80], R2 ;  /* 0x00eb8002da007988 */ /* 0x0041e80008000005 */
[----:B------:R-:W-:Y:S04]  /*22ad0*/  STS.U8 [R218+UR5+0xdb80], R10 ;  /* 0x00db800ada007988 */ /* 0x000fe80008000005 */
[----:B------:R-:W-:Y:S04]  /*22ae0*/  STS.U8 [R218+UR5+0xe780], R19 ;  /* 0x00e78013da007988 */ /* 0x000fe80008000005 */
[----:B------:R-:W-:Y:S01]  /*22af0*/  STS.U8 [R218+UR5+0xef80], R4 ;  /* 0x00ef8004da007988 */ /* 0x000fe20008000005 */
[----:B0-----:R-:W0:Y:S03]  /*22b00*/  S2R R2, SR_TID.X ;  /* 0x0000000000027919 */ /* 0x001e260000002100 */
[----:B------:R2:W-:Y:S04]  /*22b10*/  STS.U8 [R218+UR5+0xf380], R15 ;  /* 0x00f3800fda007988 */ /* 0x0005e80008000005 */
[----:B------:R-:W-:Y:S04]  /*22b20*/  STS.U8 [R218+UR5+0xf780], R9 ;  /* 0x00f78009da007988 */ /* 0x000fe80008000005 */
[----:B------:R-:W-:Y:S04]  /*22b30*/  STS.U8 [R218+UR5+0xfb80], R237 ;  /* 0x00fb80edda007988 */ /* 0x000fe80008000005 */
[----:B------:R-:W-:Y:S01]  /*22b40*/  STS.U8 [R218+UR5+0xff80], R239 ;  /* 0x00ff80efda007988 */ /* 0x000fe20008000005 */
[----:B------:R-:W-:Y:S01]  /*22b50*/  FADD R8, -R14, R8 ;  /* 0x000000080e087221 */ /* 0x000fe20000000100 */
[----:B------:R-:W-:-:S02]  /*22b60*/  FADD R7, -R13, R7 ;  /* 0x000000070d077221 */ /* 0x000fc40000000100 */
[----:B------:R3:W5:Y:S01]  /*22b70*/  LDL.LU R21, [R1+0x1178] ;  /* 0x0011780001157983 */ /* 0x0007620000300800 */
[----:B------:R-:W-:Y:S01]  /*22b80*/  FMUL R8, R8, 1.4426950216293334961 ;  /* 0x3fb8aa3b08087820 */ /* 0x000fe20000400000 */
[----:B------:R-:W-:Y:S01]  /*22b90*/  FMUL R7, R7, 1.4426950216293334961 ;  /* 0x3fb8aa3b07077820 */ /* 0x000fe20000400000 */
[----:B--2---:R-:W-:Y:S01]  /*22ba0*/  IMAD.MOV.U32 R15, RZ, RZ, 0x5410 ;  /* 0x00005410ff0f7424 */ /* 0x004fe200078e00ff */
[----:B------:R3:W5:Y:S03]  /*22bb0*/  LDL.LU R10, [R1+0x1174] ;  /* 0x00117400010a7983 */ /* 0x0007660000300800 */
[----:B------:R-:W2:Y:S08]  /*22bc0*/  MUFU.EX2 R8, R8 ;  /* 0x0000000800087308 */ /* 0x000eb00000000800 */
[----:B------:R-:W1:Y:S01]  /*22bd0*/  MUFU.EX2 R7, R7 ;  /* 0x0000000700077308 */ /* 0x000e620000000800 */
[----:B0-----:R-:W-:-:S04]  /*22be0*/  LOP3.LUT P1, RZ, R2, 0x2, RZ, 0xc0, !PT ;  /* 0x0000000202ff7812 */ /* 0x001fc8000782c0ff */
[----:B------:R-:W-:Y:S01]  /*22bf0*/  SEL R15, R15, 0x1054, !P1 ;  /* 0x000010540f0f7807 */ /* 0x000fe20004800000 */
[-C--:B--2---:R-:W-:Y:S01]  /*22c00*/  FMUL R24, R24, R8.reuse ;  /* 0x0000000818187220 */ /* 0x084fe20000400000 */
[-C--:B------:R-:W-:Y:S01]  /*22c10*/  FMUL R25, R25, R8.reuse ;  /* 0x0000000819197220 */ /* 0x080fe20000400000 */
        /* <DEDUP_REMOVED lines=12> */
[-C--:B-1----:R-:W-:Y:S01]  /*22ce0*/  FMUL R26, R26, R7.reuse ;  /* 0x000000071a1a7220 */ /* 0x082fe20000400000 */
        /* <DEDUP_REMOVED lines=90> */
[----:B------:R-:W-:Y:S01]  /*23290*/  FMUL R129, R129, R8 ;  /* 0x0000000881817220 */ /* 0x000fe20000400000 */
[-C--:B------:R-:W-:Y:S01]  /*232a0*/  FMUL R130, R130, R7.reuse ;  /* 0x0000000782827220 */ /* 0x080fe20000400000 */
[----:B------:R-:W-:Y:S01]  /*232b0*/  FMUL R131, R131, R7 ;  /* 0x0000000783837220 */ /* 0x000fe20000400000 */
[----:B----4-:R0:W-:Y:S04]  /*232c0*/  STS.U8 [R218+UR5+0xe380], R18 ;  /* 0x00e38012da007988 */ /* 0x0101e80008000005 */
[----:B------:R1:W-:Y:S01]  /*232d0*/  STS.U8 [R218+UR5+0xdf80], R17 ;  /* 0x00df8011da007988 */ /* 0x0003e20008000005 */
[----:B------:R2:W-:Y:S06]  /*232e0*/  MEMBAR.ALL.CTA ;  /* 0x0000000000007992 */ /* 0x0005ec0000008000 */
[----:B--2---:R-:W2:Y:S01]  /*232f0*/  FENCE.VIEW.ASYNC.S ;  /* 0x00000000000073c6 */ /* 0x004ea20000000000 */
[----:B0-----:R-:W-:-:S02]  /*23300*/  IMAD.MOV.U32 R18, RZ, RZ, R16 ;  /* 0x000000ffff127224 */ /* 0x001fc400078e0010 */
[----:B------:R-:W-:Y:S02]  /*23310*/  IMAD.MOV.U32 R16, RZ, RZ, 0x7632 ;  /* 0x00007632ff107424 */ /* 0x000fe400078e00ff */
[----:B-1----:R-:W-:-:S03]  /*23320*/  IMAD.MOV.U32 R17, RZ, RZ, R221 ;  /* 0x000000ffff117224 */ /* 0x002fc600078e00dd */
[----:B------:R-:W-:Y:S01]  /*23330*/  SEL R16, R16, 0x3276, !P1 ;  /* 0x0000327610107807 */ /* 0x000fe20004800000 */
[----:B------:R-:W-:Y:S02]  /*23340*/  IMAD.MOV.U32 R239, RZ, RZ, R17 ;  /* 0x000000ffffef7224 */ /* 0x000fe400078e0011 */
[----:B------:R-:W-:Y:S01]  /*23350*/  IMAD.MOV.U32 R17, RZ, RZ, R152 ;  /* 0x000000ffff117224 */ /* 0x000fe200078e0098 */
[C-C-:B------:R-:W-:Y:S02]  /*23360*/  PRMT R152, R5.reuse, R15, R153.reuse ;  /* 0x0000000f05987216 */ /* 0x140fe40000000099 */
[----:B------:R-:W-:Y:S01]  /*23370*/  PRMT R153, R5, R16, R153 ;  /* 0x0000001005997216 */ /* 0x000fe20000000099 */
[----:B------:R-:W-:Y:S02]  /*23380*/  IMAD.MOV.U32 R5, RZ, RZ, R18 ;  /* 0x000000ffff057224 */ /* 0x000fe400078e0012 */
[----:B------:R-:W-:Y:S01]  /*23390*/  FMUL R132, R132, R8 ;  /* 0x0000000884847220 */ /* 0x000fe20000400000 */
[----:B------:R-:W-:-:S02]  /*233a0*/  IMAD.MOV.U32 R18, RZ, RZ, R154 ;  /* 0x000000ffff127224 */ /* 0x000fc400078e009a */
        /* <DEDUP_REMOVED lines=19> */
[----:B------:R-:W-:-:S02]  /*234e0*/  PRMT R154, R6, R15, R155 ;  /* 0x0000000f069a7216 */ /* 0x000fc4000000009b */
[----:B------:R-:W-:Y:S01]  /*234f0*/  PRMT R155, R6, R16, R155 ;  /* 0x00000010069b7216 */ /* 0x000fe2000000009b */
[----:B--2---:R-:W-:Y:S06]  /*23500*/  BAR.SYNC.DEFER_BLOCKING 0x0 ;  /* 0x0000000000007b1d */ /* 0x004fec0000010000 */
[----:B------:R-:W-:-:S06]  /*23510*/  WARPGROUP.ARRIVE ;  /* 0x00000000000079c5 */ /* 0x000fcc0000000000 */
[----:B------:R-:W-:Y:S01]  /*23520*/  QGMMA.64x256x32.F32.E4M3.E4M3 R24, R152, gdesc[UR36], R24, gsb0 ;  /* 0x03e0002498187df3 */ /* 0x000fe20008000818 */
[----:B------:R-:W-:Y:S02]  /*23530*/  IMAD.MOV.U32 R237, RZ, RZ, R216 ;  /* 0x000000ffffed7224 */ /* 0x000fe400078e00d8 */
[----:B------:R-:W-:Y:S01]  /*23540*/  IMAD.MOV.U32 R221, RZ, RZ, R240 ;  /* 0x000000ffffdd7224 */ /* 0x000fe200078e00f0 */
[----:B------:R-:W2:Y:S04]  /*23550*/  LDL.LU R216, [R1+0x3e0] ;  /* 0x0003e00001d87983 */ /* 0x000ea80000300800 */
[----:B------:R-:W2:Y:S04]  /*23560*/  LDL.LU R240, [R1+0x3cc] ;  /* 0x0003cc0001f07983 */ /* 0x000ea80000300800 */
[----:B------:R-:W4:Y:S04]  /*23570*/  LDL.LU R9, [R1+0x3c4] ;  /* 0x0003c40001097983 */ /* 0x000f280000300800 */
[----:B------:R-:W4:Y:S04]  /*23580*/  LDL.LU R4, [R1+0x3b0] ;  /* 0x0003b00001047983 */ /* 0x000f280000300800 */
[----:B------:R-:W3:Y:S04]  /*23590*/  LDL.LU R2, [R1+0x3a0] ;  /* 0x0003a00001027983 */ /* 0x000ee80000300800 */
[----:B------:R-:W3:Y:S04]  /*235a0*/  LDL.LU R19, [R1+0x25c] ;  /* 0x00025c0001137983 */ /* 0x000ee80000300800 */
[----:B------:R-:W2:Y:S04]  /*235b0*/  LDL.LU R218, [R1+0x21c] ;  /* 0x00021c0001da7983 */ /* 0x000ea80000300800 */
[----:B------:R-:W3:Y:S01]  /*235c0*/  LDL.LU R6, [R1+0x228] ;  /* 0x0002280001067983 */ /* 0x000ee20000300800 */
[----:B------:R-:W-:-:S03]  /*235d0*/  WARPGROUP.DEPBAR.LE gsb0, 0x0 ;  /* 0x00008000000079c5 */ /* 0x000fc60000010000 */
[----:B------:R-:W2:Y:S04]  /*235e0*/  LDL.LU R155, [R1+0x218] ;  /* 0x00021800019b7983 */ /* 0x000ea80000300800 */
[----:B------:R-:W2:Y:S04]  /*235f0*/  LDL.LU R154, [R1+0x20c] ;  /* 0x00020c00019a7983 */ /* 0x000ea80000300800 */
[----:B------:R-:W2:Y:S04]  /*23600*/  LDL.LU R152, [R1+0x26c] ;  /* 0x00026c0001987983 */ /* 0x000ea80000300800 */
[----:B------:R-:W2:Y:S01]  /*23610*/  LDL.LU R153, [R1+0x264] ;  /* 0x0002640001997983 */ /* 0x000ea20000300800 */
[----:B------:R-:W-:-:S02]  /*23620*/  F2FP.SATFINITE.E4M3.F32.PACK_AB_MERGE_C R17, R17, R5, RZ ;  /* 0x000000051111723e */ /* 0x000fc400048070ff */
[----:B------:R-:W-:Y:S02]  /*23630*/  F2FP.SATFINITE.E4M3.F32.PACK_AB_MERGE_C R5, R237, R221, RZ ;  /* 0x000000dded05723e */ /* 0x000fe400048070ff */
[----:B----4-:R-:W-:Y:S02]  /*23640*/  F2FP.SATFINITE.E4M3.F32.PACK_AB_MERGE_C R17, R4, R9, R17 ;  /* 0x000000090411723e */ /* 0x010fe40004807011 */
[----:B---3--:R-:W-:Y:S02]  /*23650*/  F2FP.SATFINITE.E4M3.F32.PACK_AB_MERGE_C R18, R18, R6, RZ ;  /* 0x000000061212723e */ /* 0x008fe400048070ff */
[----:B--2---:R-:W-:Y:S02]  /*23660*/  F2FP.SATFINITE.E4M3.F32.PACK_AB_MERGE_C R6, R218, R239, RZ ;  /* 0x000000efda06723e */ /* 0x004fe400048070ff */
[----:B------:R-:W-:Y:S01]  /*23670*/  F2FP.SATFINITE.E4M3.F32.PACK_AB_MERGE_C R18, R240, R216, R18 ;  /* 0x000000d8f012723e */ /* 0x000fe20004807012 */
[----:B------:R-:W2:Y:S04]  /*23680*/  LDL.LU R239, [R1+0x260] ;  /* 0x0002600001ef7983 */ /* 0x000ea80000300800 */
[----:B------:R-:W2:Y:S04]  /*23690*/  LDL.LU R218, [R1+0x258] ;  /* 0x0002580001da7983 */ /* 0x000ea80000300800 */
[----:B------:R-:W3:Y:S04]  /*236a0*/  LDL.LU R221, [R1+0x254] ;  /* 0x0002540001dd7983 */ /* 0x000ee80000300800 */
[----:B------:R-:W3:Y:S04]  /*236b0*/  LDL.LU R237, [R1+0x24c] ;  /* 0x00024c0001ed7983 */ /* 0x000ee80000300800 */
[----:B------:R-:W4:Y:S04]  /*236c0*/  LDL.LU R216, [R1+0x244] ;  /* 0x0002440001d87983 */ /* 0x000f280000300800 */
[----:B------:R-:W4:Y:S04]  /*236d0*/  LDL.LU R240, [R1+0x23c] ;  /* 0x00023c0001f07983 */ /* 0x000f280000300800 */
[----:B------:R0:W5:Y:S04]  /*236e0*/  LDL.LU R9, [R1+0x1170] ;  /* 0x0011700001097983 */ /* 0x0001680000300800 */
[----:B------:R0:W5:Y:S01]  /*236f0*/  LDL.LU R4, [R1+0x116c] ;  /* 0x00116c0001047983 */ /* 0x0001620000300800 */
[----:B------:R-:W-:-:S03]  /*23700*/  F2FP.SATFINITE.E4M3.F32.PACK_AB_MERGE_C R6, R152, R2, R6 ;  /* 0x000000029806723e */ /* 0x000fc60004807006 */
[----:B------:R0:W5:Y:S01]  /*23710*/  LDL.LU R2, [R1+0x1168] ;  /* 0x0011680001027983 */ /* 0x0001620000300800 */
[----:B------:R-:W-:Y:S02]  /*23720*/  F2FP.SATFINITE.E4M3.F32.PACK_AB_MERGE_C R5, R19, R153, R5 ;  /* 0x000000991305723e */ /* 0x000fe40004807005 */
[----:B------:R-:W-:Y:S02]  /*23730*/  SEL R19, R18, R17, !P0 ;  /* 0x0000001112137207 */ /* 0x000fe40004000000 */
[----:B------:R-:W-:Y:S01]  /*23740*/  SEL R153, R17, R18, !P0 ;  /* 0x0000001211997207 */ /* 0x000fe20004000000 */
[----:B------:R-:W-:Y:S01]  /*23750*/  IMAD.MOV.U32 R18, RZ, RZ, R155 ;  /* 0x000000ffff127224 */ /* 0x000fe200078e009b */
[----:B------:R-:W-:Y:S02]  /*23760*/  SEL R155, R5, R6, !P0 ;  /* 0x00000006059b7207 */ /* 0x000fe40004000000 */
[----:B------:R-:W-:Y:S02]  /*23770*/  SEL R17, R6, R5, !P0 ;  /* 0x0000000506117207 */ /* 0x000fe40004000000 */
[----:B------:R1:W-:Y:S04]  /*23780*/  SHFL.IDX PT, R5, R19, R20, 0x1f ;  /* 0x00001f1413057589 */ /* 0x0003e800000e0000 */
[----:B------:R-:W0:Y:S04]  /*23790*/  SHFL.IDX PT, R153, R153, R168, 0x1f ;  /* 0x00001fa899997589 */ /* 0x000e2800000e0000 */
[----:B------:R1:W-:Y:S04]  /*237a0*/  SHFL.IDX PT, R6, R17, R20, 0x1f ;  /* 0x00001f1411067589 */ /* 0x0003e800000e0000 */
[----:B------:R-:W0:Y:S04]  /*237b0*/  SHFL.IDX PT, R155, R155, R168, 0x1f ;  /* 0x00001fa89b9b7589 */ /* 0x000e2800000e0000 */
[----:B-1----:R-:W3:Y:S01]  /*237c0*/  LDL.LU R19, [R1+0x268] ;  /* 0x0002680001137983 */ /* 0x002ee20000300800 */
[----:B------:R-:W-:Y:S01]  /*237d0*/  IMAD.MOV.U32 R17, RZ, RZ, R154 ;  /* 0x000000ffff117224 */ /* 0x000fe200078e009a */
[----:B0-----:R-:W-:-:S02]  /*237e0*/  PRMT R152, R5, R15, R153 ;  /* 0x0000000f05987216 */ /* 0x001fc40000000099 */
[-C--:B------:R-:W-:Y:S02]  /*237f0*/  PRMT R153, R5, R16.reuse, R153 ;  /* 0x0000001005997216 */ /* 0x080fe40000000099 */
[----:B------:R-:W2:Y:S01]  /*23800*/  LDL.LU R5, [R1+0x200] ;  /* 0x0002000001057983 */ /* 0x000ea20000300800 */
[C-C-:B------:R-:W-:Y:S02]  /*23810*/  PRMT R154, R6.reuse, R15, R155.reuse ;  /* 0x0000000f069a7216 */ /* 0x140fe4000000009b */
[----:B------:R-:W-:Y:S02]  /*23820*/  PRMT R155, R6, R16, R155 ;  /* 0x00000010069b7216 */ /* 0x000fe4000000009b */
[----:B------:R-:W3:Y:S02]  /*23830*/  LDL.LU R6, [R1+0x204] ;  /* 0x0002040001067983 */ /* 0x000ee40000300800 */
[----:B------:R-:W-:-:S06]  /*23840*/  WARPGROUP.ARRIVE ;  /* 0x00000000000079c5 */ /* 0x000fcc0000000000 */
[----:B------:R-:W-:Y:S03]  /*23850*/  QGMMA.64x256x32.F32.E4M3.E4M3 R24, R152, gdesc[UR8], R24, gsb0 ;  /* 0x03e0000898187df3 */ /* 0x000fe60008000818 */
[----:B------:R-:W-:Y:S02]  /*23860*/  WARPGROUP.DEPBAR.LE gsb0, 0x0 ;  /* 0x00008000000079c5 */ /* 0x000fe40000010000 */
[----:B------:R-:W3:Y:S04]  /*23870*/  LDL.LU R152, [R1+0x220] ;  /* 0x0002200001987983 */ /* 0x000ee80000300800 */
[----:B------:R-:W3:Y:S04]  /*23880*/  LDL.LU R153, [R1+0x214] ;  /* 0x0002140001997983 */ /* 0x000ee80000300800 */
[----:B------:R-:W3:Y:S04]  /*23890*/  LDL.LU R154, [R1+0x208] ;  /* 0x00020800019a7983 */ /* 0x000ee80000300800 */
[----:B------:R-:W3:Y:S01]  /*238a0*/  LDL.LU R155, [R1+0x394] ;  /* 0x00039400019b7983 */ /* 0x000ee20000300800 */
[----:B--2---:R-:W-:-:S04]  /*238b0*/  F2FP.SATFINITE.E4M3.F32.PACK_AB_MERGE_C R5, R249, R5, RZ ;  /* 0x00000005f905723e */ /* 0x004fc800048070ff */
[----:B----4-:R-:W-:Y:S02]  /*238c0*/  F2FP.SATFINITE.E4M3.F32.PACK_AB_MERGE_C R5, R240, R216, R5 ;  /* 0x000000d8f005723e */ /* 0x010fe40004807005 */
[----:B---3--:R-:W-:Y:S02]  /*238d0*/  F2FP.SATFINITE.E4M3.F32.PACK_AB_MERGE_C R18, R18, R152, RZ ;  /* 0x000000981212723e */ /* 0x008fe400048070ff */
[----:B------:R-:W-:Y:S02]  /*238e0*/  F2FP.SATFINITE.E4M3.F32.PACK_AB_MERGE_C R17, R17, R153, RZ ;  /* 0x000000991111723e */ /* 0x000fe400048070ff */
[----:B------:R-:W-:Y:S02]  /*238f0*/  F2FP.SATFINITE.E4M3.F32.PACK_AB_MERGE_C R6, R6, R154, RZ ;  /* 0x0000009a0606723e */ /* 0x000fe400048070ff */
[----:B------:R-:W-:Y:S02]  /*23900*/  F2FP.SATFINITE.E4M3.F32.PACK_AB_MERGE_C R17, R218, R239, R17 ;  /* 0x000000efda11723e */ /* 0x000fe40004807011 */
[----:B------:R-:W-:-:S02]  /*23910*/  F2FP.SATFINITE.E4M3.F32.PACK_AB_MERGE_C R18, R19, R155, R18 ;  /* 0x0000009b1312723e */ /* 0x000fc40004807012 */
[----:B------:R-:W-:Y:S02]  /*23920*/  F2FP.SATFINITE.E4M3.F32.PACK_AB_MERGE_C R6, R237, R221, R6 ;  /* 0x000000dded06723e */ /* 0x000fe40004807006 */
[----:B------:R-:W-:Y:S02]  /*23930*/  SEL R19, R18, R17, !P0 ;  /* 0x0000001112137207 */ /* 0x000fe40004000000 */
[----:B------:R-:W-:Y:S02]  /*23940*/  SEL R153, R17, R18, !P0 ;  /* 0x0000001211997207 */ /* 0x000fe40004000000 */
[----:B------:R-:W-:Y:S02]  /*23950*/  SEL R155, R5, R6, !P0 ;  /* 0x00000006059b7207 */ /* 0x000fe40004000000 */
[----:B------:R-:W-:Y:S02]  /*23960*/  SEL R17, R6, R5, !P0 ;  /* 0x0000000506117207 */ /* 0x000fe40004000000 */
[----:B------:R-:W-:Y:S04]  /*23970*/  SHFL.IDX PT, R5, R19, R20, 0x1f ;  /* 0x00001f1413057589 */ /* 0x000fe800000e0000 */
[----:B------:R-:W0:Y:S04]  /*23980*/  SHFL.IDX PT, R153, R153, R168, 0x1f ;  /* 0x00001fa899997589 */ /* 0x000e2800000e0000 */
[----:B------:R-:W-:Y:S04]  /*23990*/  SHFL.IDX PT, R6, R17, R20, 0x1f ;  /* 0x00001f1411067589 */ /* 0x000fe800000e0000 */
[----:B------:R-:W1:Y:S01]  /*239a0*/  SHFL.IDX PT, R155, R155, R168, 0x1f ;  /* 0x00001fa89b9b7589 */ /* 0x000e6200000e0000 */
[----:B0-----:R-:W-:-:S02]  /*239b0*/  PRMT R152, R5, R15, R153 ;  /* 0x0000000f05987216 */ /* 0x001fc40000000099 */
[-C--:B------:R-:W-:Y:S02]  /*239c0*/  PRMT R153, R5, R16.reuse, R153 ;  /* 0x0000001005997216 */ /* 0x080fe40000000099 */
[C-C-:B-1----:R-:W-:Y:S02]  /*239d0*/  PRMT R154, R6.reuse, R15, R155.reuse ;  /* 0x0000000f069a7216 */ /* 0x142fe4000000009b */
[----:B------:R-:W-:-:S04]  /*239e0*/  PRMT R155, R6, R16, R155 ;  /* 0x00000010069b7216 */ /* 0x000fc8000000009b */
[----:B------:R-:W-:-:S06]  /*239f0*/  WARPGROUP.ARRIVE ;  /* 0x00000000000079c5 */ /* 0x000fcc0000000000 */
[----:B------:R-:W-:Y:S01]  /*23a00*/  QGMMA.64x256x32.F32.E4M3.E4M3 R24, R152, gdesc[UR12], R24, gsb0 ;  /* 0x03e0000c98187df3 */ /* 0x000fe20008000818 */
[----:B------:R-:W-:Y:S02]  /*23a10*/  F2FP.SATFINITE.E4M3.F32.PACK_AB_MERGE_C R6, R243, R217, RZ ;  /* 0x000000d9f306723e */ /* 0x000fe400048070ff */
[----:B------:R-:W-:Y:S02]  /*23a20*/  F2FP.SATFINITE.E4M3.F32.PACK_AB_MERGE_C R5, R245, R252, RZ ;  /* 0x000000fcf505723e */ /* 0x000fe400048070ff */
[----:B------:R-:W-:Y:S02]  /*23a30*/  F2FP.SATFINITE.E4M3.F32.PACK_AB_MERGE_C R6, R248, R246, R6 ;  /* 0x000000f6f806723e */ /* 0x000fe40004807006 */
[----:B------:R-:W-:Y:S02]  /*23a40*/  F2FP.SATFINITE.E4M3.F32.PACK_AB_MERGE_C R5, R224, R250, R5 ;  /* 0x000000fae005723e */ /* 0x000fe40004807005 */
[----:B------:R-:W-:Y:S02]  /*23a50*/  F2FP.SATFINITE.E4M3.F32.PACK_AB_MERGE_C R18, R238, R242, RZ ;  /* 0x000000f2ee12723e */ /* 0x000fe400048070ff */
[----:B------:R-:W-:-:S02]  /*23a60*/  F2FP.SATFINITE.E4M3.F32.PACK_AB_MERGE_C R17, R230, R233, RZ ;  /* 0x000000e9e611723e */ /* 0x000fc400048070ff */
[----:B------:R-:W-:Y:S02]  /*23a70*/  F2FP.SATFINITE.E4M3.F32.PACK_AB_MERGE_C R18, R236, R235, R18 ;  /* 0x000000ebec12723e */ /* 0x000fe40004807012 */
[----:B------:R-:W-:Y:S02]  /*23a80*/  F2FP.SATFINITE.E4M3.F32.PACK_AB_MERGE_C R17, R244, R241, R17 ;  /* 0x000000f1f411723e */ /* 0x000fe40004807011 */
[----:B------:R-:W-:Y:S01]  /*23a90*/  F2FP.SATFINITE.E4M3.F32.PACK_AB_MERGE_C R19, R156, R157, RZ ;  /* 0x0000009d9c13723e */ /* 0x000fe200048070ff */
[----:B------:R-:W-:Y:S02]  /*23aa0*/  WARPGROUP.DEPBAR.LE gsb0, 0x0 ;  /* 0x00008000000079c5 */ /* 0x000fe40000010000 */
[----:B------:R-:W-:Y:S02]  /*23ab0*/  SEL R154, R6, R5, !P0 ;  /* 0x00000005069a7207 */ /* 0x000fe40004000000 */
[----:B------:R-:W-:Y:S02]  /*23ac0*/  SEL R153, R5, R6, !P0 ;  /* 0x0000000605997207 */ /* 0x000fe40004000000 */
[----:B------:R-:W-:-:S02]  /*23ad0*/  F2FP.SATFINITE.E4M3.F32.PACK_AB_MERGE_C R5, R159, R169, RZ ;  /* 0x000000a99f05723e */ /* 0x000fc400048070ff */
[----:B------:R-:W-:Y:S02]  /*23ae0*/  F2FP.SATFINITE.E4M3.F32.PACK_AB_MERGE_C R6, R172, R173, RZ ;  /* 0x000000adac06723e */ /* 0x000fe400048070ff */
[----:B------:R-:W-:Y:S02]  /*23af0*/  F2FP.SATFINITE.E4M3.F32.PACK_AB_MERGE_C R5, R226, R229, R5 ;  /* 0x000000e5e205723e */ /* 0x000fe40004807005 */
[----:B------:R-:W-:Y:S02]  /*23b00*/  SEL R155, R17, R18, !P0 ;  /* 0x00000012119b7207 */ /* 0x000fe40004000000 */
[----:B------:R-:W-:Y:S02]  /*23b10*/  F2FP.SATFINITE.E4M3.F32.PACK_AB_MERGE_C R6, R231, R234, R6 ;  /* 0x000000eae706723e */ /* 0x000fe40004807006 */
[----:B------:R-:W-:Y:S01]  /*23b20*/  SEL R152, R18, R17, !P0 ;  /* 0x0000001112987207 */ /* 0x000fe20004000000 */
[----:B------:R-:W-:Y:S01]  /*23b30*/  SHFL.IDX PT, R153, R153, R168, 0x1f ;  /* 0x00001fa899997589 */ /* 0x000fe200000e0000 */
[----:B------:R-:W-:-:S02]  /*23b40*/  SEL R18, R6, R5, !P0 ;  /* 0x0000000506127207 */ /* 0x000fc40004000000 */
[----:B------:R-:W-:Y:S01]  /*23b50*/  SEL R157, R5, R6, !P0 ;  /* 0x00000006059d7207 */ /* 0x000fe20004000000 */
[----:B------:R-:W-:Y:S04]  /*23b60*/  SHFL.IDX PT, R17, R152, R20, 0x1f ;  /* 0x00001f1498117589 */ /* 0x000fe800000e0000 */
[----:B------:R-:W0:Y:S04]  /*23b70*/  SHFL.IDX PT, R5, R154, R20, 0x1f ;  /* 0x00001f149a057589 */ /* 0x000e2800000e0000 */
[----:B------:R-:W1:Y:S01]  /*23b80*/  SHFL.IDX PT, R155, R155, R168, 0x1f ;  /* 0x00001fa89b9b7589 */ /* 0x000e6200000e0000 */
[----:B0-----:R-:W-:-:S02]  /*23b90*/  PRMT R152, R5, R15, R153 ;  /* 0x0000000f05987216 */ /* 0x001fc40000000099 */
[-C--:B------:R-:W-:Y:S02]  /*23ba0*/  PRMT R153, R5, R16.reuse, R153 ;  /* 0x0000001005997216 */ /* 0x080fe40000000099 */
[C-C-:B-1----:R-:W-:Y:S02]  /*23bb0*/  PRMT R154, R17.reuse, R15, R155.reuse ;  /* 0x0000000f119a7216 */ /* 0x142fe4000000009b */
[----:B------:R-:W-:-:S04]  /*23bc0*/  PRMT R155, R17, R16, R155 ;  /* 0x00000010119b7216 */ /* 0x000fc8000000009b */
[----:B------:R-:W-:-:S06]  /*23bd0*/  WARPGROUP.ARRIVE ;  /* 0x00000000000079c5 */ /* 0x000fcc0000000000 */
[----:B------:R-:W-:Y:S03]  /*23be0*/  QGMMA.64x256x32.F32.E4M3.E4M3 R24, R152, gdesc[UR16], R24, gsb0 ;  /* 0x03e0001098187df3 */ /* 0x000fe60008000818 */
[----:B------:R-:W-:Y:S02]  /*23bf0*/  WARPGROUP.DEPBAR.LE gsb0, 0x0 ;  /* 0x00008000000079c5 */ /* 0x000fe40000010000 */
[----:B------:R-:W-:Y:S04]  /*23c00*/  STL.64 [R1], R24 ;  /* 0x0000001801007387 */ /* 0x000fe80000100a00 */
        /* <DEDUP_REMOVED lines=62> */
[----:B------:R0:W-:Y:S04]  /*23ff0*/  STL.64 [R1+0x1f8], R150 ;  /* 0x0001f89601007387 */ /* 0x0001e80000100a00 */
[----:B0-----:R-:W2:Y:S04]  /*24000*/  LDL.LU.64 R150, [R1+0x1160] ;  /* 0x0011600001967983 */ /* 0x001ea80000300a00 */
[----:B------:R-:W3:Y:S04]  /*24010*/  LDL.LU.64 R148, [R1+0x1158] ;  /* 0x0011580001947983 */ /* 0x000ee80000300a00 */
[----:B------:R-:W4:Y:S04]  /*24020*/  LDL.LU.64 R146, [R1+0x1150] ;  /* 0x0011500001927983 */ /* 0x000f280000300a00 */
[----:B------:R-:W3:Y:S04]  /*24030*/  LDL.LU.64 R144, [R1+0x1148] ;  /* 0x0011480001907983 */ /* 0x000ee80000300a00 */
        /* <DEDUP_REMOVED lines=59> */
[----:B------:R-:W3:Y:S01]  /*243f0*/  LDL.LU.64 R24, [R1+0xf68] ;  /* 0x000f680001187983 */ /* 0x000ee20000300a00 */
[----:B------:R-:W-:-:S02]  /*24400*/  F2FP.SATFINITE.E4M3.F32.PACK_AB_MERGE_C R23, R23, R158, RZ ;  /* 0x0000009e1717723e */ /* 0x000fc400048070ff */
[----:B------:R-:W-:Y:S01]  /*24410*/  F2FP.SATFINITE.E4M3.F32.PACK_AB_MERGE_C R19, R219, R220, R19 ;  /* 0x000000dcdb13723e */ /* 0x000fe20004807013 */
[----:B------:R-:W-:Y:S01]  /*24420*/  FADD R5, -R11, R251 ;  /* 0x000000fb0b057221 */ /* 0x000fe20000000100 */
[----:B------:R-:W-:Y:S01]  /*24430*/  F2FP.SATFINITE.E4M3.F32.PACK_AB_MERGE_C R23, R222, R225, R23 ;  /* 0x000000e1de17723e */ /* 0x000fe20004807017 */
[----:B------:R-:W-:Y:S03]  /*24440*/  SHFL.IDX PT, R18, R18, R20, 0x1f ;  /* 0x00001f1412127589 */ /* 0x000fe600000e0000 */
[----:B------:R-:W-:Y:S01]  /*24450*/  SEL R6, R23, R19, !P0 ;  /* 0x0000001317067207 */ /* 0x000fe20004000000 */
[----:B------:R-:W0:Y:S01]  /*24460*/  SHFL.IDX PT, R157, R157, R168, 0x1f ;  /* 0x00001fa89d9d7589 */ /* 0x000e2200000e0000 */
[----:B------:R-:W-:-:S03]  /*24470*/  SEL R159, R19, R23, !P0 ;  /* 0x00000017139f7207 */ /* 0x000fc60004000000 */
[----:B------:R1:W-:Y:S01]  /*24480*/  SHFL.IDX PT, R19, R6, R20, 0x1f ;  /* 0x00001f1406137589 */ /* 0x0003e200000e0000 */
[----:B------:R-:W-:-:S03]  /*24490*/  FMUL R5, R5, 1.4426950216293334961 ;  /* 0x3fb8aa3b05057820 */ /* 0x000fc60000400000 */
[----:B------:R-:W2:Y:S01]  /*244a0*/  SHFL.IDX PT, R159, R159, R168, 0x1f ;  /* 0x00001fa89f9f7589 */ /* 0x000ea200000e0000 */
[----:B------:R-:W-:-:S03]  /*244b0*/  F2FP.SATFINITE.E4M3.F32.PACK_AB_MERGE_C R17, R183, R182, RZ ;  /* 0x000000b6b711723e */ /* 0x000fc600048070ff */
[----:B------:R-:W3:Y:S01]  /*244c0*/  LDL.LU R216, [R1+0x558] ;  /* 0x0005580001d87983 */ /* 0x000ee20000300800 */
[----:B-1----:R-:W-:Y:S01]  /*244d0*/  FADD R6, -R12, R247 ;  /* 0x000000f70c067221 */ /* 0x002fe20000000100 */
[----:B------:R-:W1:Y:S01]  /*244e0*/  MUFU.EX2 R5, R5 ;  /* 0x0000000500057308 */ /* 0x000e620000000800 */
[-C--:B0-----:R-:W-:Y:S02]  /*244f0*/  PRMT R156, R18, R15.reuse, R157 ;  /* 0x0000000f129c7216 */ /* 0x081fe4000000009d */
[----:B------:R-:W-:Y:S01]  /*24500*/  FMUL R6, R6, 1.4426950216293334961 ;  /* 0x3fb8aa3b06067820 */ /* 0x000fe20000400000 */
[----:B--2---:R-:W-:-:S05]  /*24510*/  PRMT R158, R19, R15, R159 ;  /* 0x0000000f139e7216 */ /* 0x004fca000000009f */
[----:B------:R-:W3:Y:S01]  /*24520*/  MUFU.EX2 R6, R6 ;  /* 0x0000000600067308 */ /* 0x000ee20000000800 */
[-C--:B------:R-:W-:Y:S01]  /*24530*/  PRMT R157, R18, R16.reuse, R157 ;  /* 0x00000010129d7216 */ /* 0x080fe2000000009d */
[----:B------:R-:W2:Y:S01]  /*24540*/  LDL.LU R173, [R1+0x560] ;  /* 0x0005600001ad7983 */ /* 0x000ea20000300800 */
[----:B------:R-:W-:Y:S01]  /*24550*/  PRMT R159, R19, R16, R159 ;  /* 0x00000010139f7216 */ /* 0x000fe2000000009f */
[-C--:B-1----:R-:W-:Y:S01]  /*24560*/  FMUL R150, R150, R5.reuse ;  /* 0x0000000596967220 */ /* 0x082fe20000400000 */
[-C--:B------:R-:W-:Y:S01]  /*24570*/  FMUL R151, R151, R5.reuse ;  /* 0x0000000597977220 */ /* 0x080fe20000400000 */
[-C--:B----4-:R-:W-:Y:S01]  /*24580*/  FMUL R146, R146, R5.reuse ;  /* 0x0000000592927220 */ /* 0x090fe20000400000 */
[-C--:B------:R-:W-:Y:S01]  /*24590*/  FMUL R147, R147, R5.reuse ;  /* 0x0000000593937220 */ /* 0x080fe20000400000 */
[-C--:B---3--:R-:W-:Y:S01]  /*245a0*/  FMUL R144, R144, R6.reuse ;  /* 0x0000000690907220 */ /* 0x088fe20000400000 */
        /* <DEDUP_REMOVED lines=123> */
[----:B------:R-:W-:Y:S01]  /*24d60*/  F2FP.SATFINITE.E4M3.F32.PACK_AB_MERGE_C R23, R171, R170, RZ ;  /* 0x000000aaab17723e */ /* 0x000fe200048070ff */
[----:B------:R-:W3:Y:S04]  /*24d70*/  LDL.LU R169, [R1+0x564] ;  /* 0x0005640001a97983 */ /* 0x000ee80000300800 */
[----:B------:R-:W-:Y:S01]  /*24d80*/  WARPGROUP.ARRIVE ;  /* 0x00000000000079c5 */ /* 0x000fe20000000000 */
[----:B------:R-:W-:Y:S01]  /*24d90*/  F2FP.SATFINITE.E4M3.F32.PACK_AB_MERGE_C R19, R175, R174, RZ ;  /* 0x000000aeaf13723e */ /* 0x000fe200048070ff */
[----:B------:R-:W4:Y:S04]  /*24da0*/  LDL.LU R172, [R1+0x55c] ;  /* 0x00055c0001ac7983 */ /* 0x000f280000300800 */
[----:B------:R-:W-:Y:S01]  /*24db0*/  QGMMA.64x256x32.F32.E4M3.E4M3 R24, R156, gdesc[UR36], R24, gsb0 ;  /* 0x03e000249c187df3 */ /* 0x000fe20008000818 */
[----:B------:R-:W-:-:S02]  /*24dc0*/  F2FP.SATFINITE.E4M3.F32.PACK_AB_MERGE_C R18, R179, R178, RZ ;  /* 0x000000b2b312723e */ /* 0x000fc400048070ff */
[----:B------:R-:W-:Y:S02]  /*24dd0*/  F2FP.SATFINITE.E4M3.F32.PACK_AB_MERGE_C R23, R228, R232, R23 ;  /* 0x000000e8e417723e */ /* 0x000fe40004807017 */
[----:B------:R-:W-:Y:S02]  /*24de0*/  F2FP.SATFINITE.E4M3.F32.PACK_AB_MERGE_C R19, R223, R227, R19 ;  /* 0x000000e3df13723e */ /* 0x000fe40004807013 */
[----:B------:R-:W-:Y:S02]  /*24df0*/  F2FP.SATFINITE.E4M3.F32.PACK_AB_MERGE_C R18, R177, R176, R18 ;  /* 0x000000b0b112723e */ /* 0x000fe40004807012 */
[----:B------:R-:W-:Y:S02]  /*24e00*/  F2FP.SATFINITE.E4M3.F32.PACK_AB_MERGE_C R17, R181, R180, R17 ;  /* 0x000000b4b511723e */ /* 0x000fe40004807011 */
[----:B------:R-:W-:Y:S02]  /*24e10*/  SEL R152, R23, R19, !P0 ;  /* 0x0000001317987207 */ /* 0x000fe40004000000 */
[----:B------:R-:W-:-:S02]  /*24e20*/  SEL R153, R19, R23, !P0 ;  /* 0x0000001713997207 */ /* 0x000fc40004000000 */
        /* <DEDUP_REMOVED lines=9> */
[----:B------:R-:W-:Y:S02]  /*24ec0*/  PRMT R155, R18, R16, R155 ;  /* 0x00000010129b7216 */ /* 0x000fe4000000009b */
[----:B------:R-:W-:Y:S02]  /*24ed0*/  F2FP.SATFINITE.E4M3.F32.PACK_AB_MERGE_C R23, R187, R186, RZ ;  /* 0x000000babb17723e */ /* 0x000fe400048070ff */
[----:B------:R-:W-:Y:S02]  /*24ee0*/  F2FP.SATFINITE.E4M3.F32.PACK_AB_MERGE_C R19, R191, R190, RZ ;  /* 0x000000bebf13723e */ /* 0x000fe400048070ff */
[----:B------:R-:W-:-:S02]  /*24ef0*/  F2FP.SATFINITE.E4M3.F32.PACK_AB_MERGE_C R18, R195, R194, RZ ;  /* 0x000000c2c312723e */ /* 0x000fc400048070ff */
[----:B------:R-:W-:Y:S02]  /*24f00*/  F2FP.SATFINITE.E4M3.F32.PACK_AB_MERGE_C R17, R199, R198, RZ ;  /* 0x000000c6c711723e */ /* 0x000fe400048070ff */
[----:B------:R-:W-:Y:S02]  /*24f10*/  F2FP.SATFINITE.E4M3.F32.PACK_AB_MERGE_C R23, R185, R184, R23 ;  /* 0x000000b8b917723e */ /* 0x000fe40004807017 */
[----:B------:R-:W-:Y:S02]  /*24f20*/  F2FP.SATFINITE.E4M3.F32.PACK_AB_MERGE_C R19, R189, R188, R19 ;  /* 0x000000bcbd13723e */ /* 0x000fe40004807013 */
[----:B------:R-:W-:Y:S02]  /*24f30*/  F2FP.SATFINITE.E4M3.F32.PACK_AB_MERGE_C R18, R193, R192, R18 ;  /* 0x000000c0c112723e */ /* 0x000fe40004807012 */
[----:B------:R-:W-:Y:S01]  /*24f40*/  F2FP.SATFINITE.E4M3.F32.PACK_AB_MERGE_C R17, R197, R196, R17 ;  /* 0x000000c4c511723e */ /* 0x000fe20004807011 */
[----:B------:R-:W-:Y:S02]  /*24f50*/  WARPGROUP.DEPBAR.LE gsb0, 0x0 ;  /* 0x00008000000079c5 */ /* 0x000fe40000010000 */
[----:B------:R-:W-:-:S06]  /*24f60*/  WARPGROUP.ARRIVE ;  /* 0x00000000000079c5 */ /* 0x000fcc0000000000 */
[----:B------:R-:W-:Y:S03]  /*24f70*/  QGMMA.64x256x32.F32.E4M3.E4M3 R24, R152, gdesc[UR8], R24, gsb0 ;  /* 0x03e0000898187df3 */ /* 0x000fe60008000818 */
[----:B------:R-:W-:Y:S02]  /*24f80*/  WARPGROUP.DEPBAR.LE gsb0, 0x0 ;  /* 0x00008000000079c5 */ /* 0x000fe40000010000 */
[----:B------:R-:W-:Y:S02]  /*24f90*/  SEL R152, R23, R19, !P0 ;  /* 0x0000001317987207 */ /* 0x000fe40004000000 */
[----:B------:R-:W-:Y:S02]  /*24fa0*/  SEL R153, R19, R23, !P0 ;  /* 0x0000001713997207 */ /* 0x000fe40004000000 */
[----:B------:R-:W-:Y:S02]  /*24fb0*/  SEL R155, R17, R18, !P0 ;  /* 0x00000012119b7207 */ /* 0x000fe40004000000 */
[----:B------:R-:W-:-:S02]  /*24fc0*/  SEL R19, R18, R17, !P0 ;  /* 0x0000001112137207 */ /* 0x000fc40004000000 */
        /* <DEDUP_REMOVED lines=12> */
[----:B------:R-:W-:Y:S02]  /*25090*/  F2FP.SATFINITE.E4M3.F32.PACK_AB_MERGE_C R23, R203, R202, RZ ;  /* 0x000000cacb17723e */ /* 0x000fe400048070ff */
[----:B------:R-:W-:Y:S02]  /*250a0*/  F2FP.SATFINITE.E4M3.F32.PACK_AB_MERGE_C R19, R207, R206, RZ ;  /* 0x000000cecf13723e */ /* 0x000fe400048070ff */
[----:B------:R-:W-:Y:S02]  /*250b0*/  F2FP.SATFINITE.E4M3.F32.PACK_AB_MERGE_C R18, R209, R208, R18 ;  /* 0x000000d0d112723e */ /* 0x000fe40004807012 */
[----:B------:R-:W-:-:S02]  /*250c0*/  F2FP.SATFINITE.E4M3.F32.PACK_AB_MERGE_C R17, R213, R212, R17 ;  /* 0x000000d4d511723e */ /* 0x000fc40004807011 */
[----:B------:R-:W-:Y:S02]  /*250d0*/  F2FP.SATFINITE.E4M3.F32.PACK_AB_MERGE_C R23, R201, R200, R23 ;  /* 0x000000c8c917723e */ /* 0x000fe40004807017 */
[----:B------:R-:W-:Y:S01]  /*250e0*/  F2FP.SATFINITE.E4M3.F32.PACK_AB_MERGE_C R19, R205, R204, R19 ;  /* 0x000000cccd13723e */ /* 0x000fe20004807013 */
[----:B------:R-:W-:-:S04]  /*250f0*/  FADD R161, R161, R166 ;  /* 0x000000a6a1a17221 */ /* 0x000fc80000000000 */
[----:B---3--:R-:W-:Y:S01]  /*25100*/  FFMA R169, R6, R169, R161 ;  /* 0x000000a906a97223 */ /* 0x008fe200000000a1 */
[----:B------:R-:W-:-:S04]  /*25110*/  FADD R163, R163, R164 ;  /* 0x000000a4a3a37221 */ /* 0x000fc80000000000 */
[----:B------:R0:W-:Y:S01]  /*25120*/  STL [R1+0x564], R169 ;  /* 0x000564a901007387 */ /* 0x0001e20000100800 */
[----:B------:R-:W-:Y:S01]  /*25130*/  UIADD3 UR37, UR37, 0x80, URZ ;  /* 0x0000008025257890 */ /* 0x000fe2000fffe03f */
[----:B------:R-:W-:Y:S01]  /*25140*/  FADD R162, R162, R165 ;  /* 0x000000a5a2a27221 */ /* 0x000fe20000000000 */
[----:B------:R-:W-:Y:S01]  /*25150*/  FADD R160, R160, R167 ;  /* 0x000000a7a0a07221 */ /* 0x000fe20000000000 */
[----:B0-----:R-:W0:Y:S01]  /*25160*/  LDC R169, c[0x0][0x280] ;  /* 0x0000a000ffa97b82 */ /* 0x001e220000000800 */
[----:B------:R-:W-:Y:S01]  /*25170*/  FFMA R216, R8, R216, R163 ;  /* 0x000000d808d87223 */ /* 0x000fe200000000a3 */
[----:B--2---:R-:W-:Y:S01]  /*25180*/  FFMA R173, R7, R173, R162 ;  /* 0x000000ad07ad7223 */ /* 0x004fe200000000a2 */
[----:B------:R-:W-:Y:S02]  /*25190*/  IMAD.U32 R6, RZ, RZ, UR37 ;  /* 0x00000025ff067e24 */ /* 0x000fe4000f8e00ff */
[----:B----4-:R-:W-:Y:S01]  /*251a0*/  FFMA R172, R5, R172, R160 ;  /* 0x000000ac05ac7223 */ /* 0x010fe200000000a0 */
        /* <DEDUP_REMOVED lines=8> */
[----:B0-----:R-:W-:Y:S01]  /*25230*/  ISETP.LE.AND P1, PT, R169, UR37, PT ;  /* 0x00000025a9007c0c */ /* 0x001fe2000bf23270 */
[----:B------:R-:W-:-:S02]  /*25240*/  WARPGROUP.DEPBAR.LE gsb0, 0x0 ;  /* 0x00008000000079c5 */ /* 0x000fc40000010000 */
[----:B------:R-:W-:Y:S02]  /*25250*/  SEL R155, R17, R18, !P0 ;  /* 0x00000012119b7207 */ /* 0x000fe40004000000 */
[----:B------:R-:W-:Y:S02]  /*25260*/  SEL R153, R19, R23, !P0 ;  /* 0x0000001713997207 */ /* 0x000fe40004000000 */
[----:B------:R-:W-:Y:S02]  /*25270*/  SEL R18, R18, R17, !P0 ;  /* 0x0000001112127207 */ /* 0x000fe40004000000 */
[----:B------:R-:W-:Y:S01]  /*25280*/  SEL R152, R23, R19, !P0 ;  /* 0x0000001317987207 */ /* 0x000fe20004000000 */
[----:B------:R-:W-:Y:S04]  /*25290*/  SHFL.IDX PT, R155, R155, R168, 0x1f ;  /* 0x00001fa89b9b7589 */ /* 0x000fe800000e0000 */
        /* <DEDUP_REMOVED lines=8> */
[----:B------:R-:W-:Y:S01]  /*25320*/  QGMMA.64x256x32.F32.E4M3.E4M3 R24, R152, gdesc[UR16], R24, gsb0 ;  /* 0x03e0001098187df3 */ /* 0x000fe20008000818 */
[----:B------:R-:W-:Y:S01]  /*25330*/  ULEA UR4, UR42, UR4, 0x7 ;  /* 0x000000042a047291 */ /* 0x000fe2000f8e383f */
[----:B------:R-:W-:Y:S02]  /*25340*/  IMAD R0, R3, 0x80, R0 ;  /* 0x0000008003007824 */ /* 0x000fe400078e0200 */
[----:B------:R-:W-:Y:S02]  /*25350*/  IMAD.MOV.U32 R7, RZ, RZ, R13 ;  /* 0x000000ffff077224 */ /* 0x000fe400078e000d */
[----:B------:R-:W-:Y:S02]  /*25360*/  IMAD.MOV.U32 R8, RZ, RZ, R14 ;  /* 0x000000ffff087224 */ /* 0x000fe400078e000e */
[----:B------:R-:W-:Y:S02]  /*25370*/  IMAD.MOV.U32 R5, RZ, RZ, R11 ;  /* 0x000000ffff057224 */ /* 0x000fe400078e000b */
[----:B------:R-:W-:Y:S01]  /*25380*/  IMAD.MOV.U32 R6, RZ, RZ, R12 ;  /* 0x000000ffff067224 */ /* 0x000fe200078e000c */
[----:B------:R-:W-:-:S02]  /*25390*/  WARPGROUP.DEPBAR.LE gsb0, 0x0 ;  /* 0x00008000000079c5 */ /* 0x000fc40000010000 */
[----:B------:R-:W-:Y:S05]  /*253a0*/  @!P1 BRA `(.L_x_1) ;  /* 0xfffffe9400fc9947 */ /* 0x000fea000383ffff */
.L_x_0:
[----:B------:R-:W-:Y:S01]  /*253b0*/  STL [R1+0xf70], R8 ;  /* 0x000f700801007387 */ /* 0x000fe20000100800 */
[----:B------:R-:W-:Y:S01]  /*253c0*/  FMUL R3, R26, 0.25 ;  /* 0x3e8000001a037820 */ /* 0x000fe20000400000 */
[----:B------:R-:W-:Y:S02]  /*253d0*/  ULDC.64 UR8, c[0x0][0x270] ;  /* 0x00009c0000087ab9 */ /* 0x000fe40000000a00 */
[----:B------:R-:W-:Y:S04]  /*253e0*/  STL [R1+0xf6c], R7 ;  /* 0x000f6c0701007387 */ /* 0x000fe80000100800 */
[----:B------:R-:W-:Y:S04]  /*253f0*/  STL [R1+0xf68], R6 ;  /* 0x000f680601007387 */ /* 0x000fe80000100800 */
[----:B------:R0:W-:Y:S04]  /*25400*/  STL [R1+0xf64], R5 ;  /* 0x000f640501007387 */ /* 0x0001e80000100800 */
[----:B-----5:R-:W2:Y:S04]  /*25410*/  LDL.LU R4, [R1+0x558] ;  /* 0x0005580001047983 */ /* 0x020ea80000300800 */
[----:B------:R-:W3:Y:S04]  /*25420*/  LDL.LU R170, [R1+0x560] ;  /* 0x0005600001aa7983 */ /* 0x000ee80000300800 */
[----:B------:R-:W4:Y:S04]  /*25430*/  LDL.LU R171, [R1+0x564] ;  /* 0x0005640001ab7983 */ /* 0x000f280000300800 */
        /* <DEDUP_REMOVED lines=28> */
[----:B------:R-:W4:Y:S01]  /*25600*/  LDL.LU R11, [R1+0x12c] ;  /* 0x00012c00010b7983 */ /* 0x000f220000300800 */
[C---:B--2---:R-:W-:Y:S01]  /*25610*/  FMUL R2, R4.reuse, 8388608 ;  /* 0x4b00000004027820 */ /* 0x044fe20000400000 */
[----:B------:R-:W-:Y:S01]  /*25620*/  BAR.SYNC.DEFER_BLOCKING 0x0 ;  /* 0x0000000000007b1d */ /* 0x000fe20000010000 */
[----:B------:R-:W-:Y:S01]  /*25630*/  FSETP.GEU.AND P0, PT, R4, 1.175494350822287508e-38, PT ;  /* 0x008000000400780b */ /* 0x000fe20003f0e000 */
[----:B---3--:R-:W-:-:S02]  /*25640*/  IMAD.MOV.U32 R173, RZ, RZ, R170 ;  /* 0x000000ffffad7224 */ /* 0x008fc400078e00aa */
[----:B----4-:R-:W-:Y:S02]  /*25650*/  IMAD.MOV.U32 R9, RZ, RZ, R172 ;  /* 0x000000ffff097224 */ /* 0x010fe400078e00ac */
[----:B------:R-:W-:Y:S02]  /*25660*/  IMAD.MOV.U32 R172, RZ, RZ, R171 ;  /* 0x000000ffffac7224 */ /* 0x000fe400078e00ab */
[----:B------:R-:W-:Y:S01]  /*25670*/  IMAD.MOV.U32 R171, RZ, RZ, R169 ;  /* 0x000000ffffab7224 */ /* 0x000fe200078e00a9 */
[----:B------:R-:W-:Y:S01]  /*25680*/  FSEL R2, R2, R4, !P0 ;  /* 0x0000000402027208 */ /* 0x000fe20004000000 */
[----:B------:R-:W-:Y:S02]  /*25690*/  IMAD.MOV.U32 R170, RZ, RZ, R168 ;  /* 0x000000ffffaa7224 */ /* 0x000fe400078e00a8 */
[----:B------:R-:W-:Y:S02]  /*256a0*/  IMAD.MOV.U32 R169, RZ, RZ, R167 ;  /* 0x000000ffffa97224 */ /* 0x000fe400078e00a7 */
[----:B------:R-:W-:Y:S01]  /*256b0*/  VIADD R0, R2, 0xc0cafb0d ;  /* 0xc0cafb0d02007836 */ /* 0x000fe20000000000 */
[----:B------:R-:W-:Y:S01]  /*256c0*/  FSETP.GT.AND P3, PT, |R9|, 8.50705917302346158658e+37, PT ;  /* 0x7e8000000900780b */ /* 0x000fe20003f64200 */
[----:B------:R-:W-:-:S02]  /*256d0*/  IMAD.MOV.U32 R168, RZ, RZ, R165 ;  /* 0x000000ffffa87224 */ /* 0x000fc400078e00a5 */
[----:B------:R-:W-:Y:S01]  /*256e0*/  IMAD.MOV.U32 R167, RZ, RZ, R164 ;  /* 0x000000ffffa77224 */ /* 0x000fe200078e00a4 */
[----:B------:R-:W-:Y:S02]  /*256f0*/  LOP3.LUT R0, R0, 0xff800000, RZ, 0xc0, !PT ;  /* 0xff80000000007812 */ /* 0x000fe400078ec0ff */
[----:B------:R-:W-:Y:S01]  /*25700*/  FSEL R26, R3, R26, P3 ;  /* 0x0000001a031a7208 */ /* 0x000fe20001800000 */
[----:B------:R-:W-:Y:S02]  /*25710*/  IMAD.MOV.U32 R165, RZ, RZ, R163 ;  /* 0x000000ffffa57224 */ /* 0x000fe400078e00a3 */
[----:B------:R-:W-:Y:S02]  /*25720*/  IMAD.MOV.U32 R164, RZ, RZ, R162 ;  /* 0x000000ffffa47224 */ /* 0x000fe400078e00a2 */
[----:B------:R-:W-:Y:S02]  /*25730*/  IMAD.IADD R3, R2, 0x1, -R0 ;  /* 0x0000000102037824 */ /* 0x000fe400078e0a00 */
[----:B------:R-:W-:-:S02]  /*25740*/  IMAD.MOV.U32 R163, RZ, RZ, R161 ;  /* 0x000000ffffa37224 */ /* 0x000fc400078e00a1 */
[----:B------:R-:W-:Y:S01]  /*25750*/  IMAD.MOV.U32 R162, RZ, RZ, R160 ;  /* 0x000000ffffa27224 */ /* 0x000fe200078e00a0 */
[----:B------:R-:W-:Y:S01]  /*25760*/  I2FP.F32.S32 R10, R0 ;  /* 0x00000000000a7245 */ /* 0x000fe20000201400 */
[----:B------:R-:W-:Y:S02]  /*25770*/  IMAD.MOV.U32 R161, RZ, RZ, R159 ;  /* 0x000000ffffa17224 */ /* 0x000fe400078e009f */
[----:B------:R-:W-:Y:S02]  /*25780*/  IMAD.MOV.U32 R160, RZ, RZ, R158 ;  /* 0x000000ffffa07224 */ /* 0x000fe400078e009e */
[----:B------:R-:W-:Y:S01]  /*25790*/  FADD R0, R3, -1 ;  /* 0xbf80000003007421 */ /* 0x000fe20000000000 */
[----:B------:R-:W-:Y:S02]  /*257a0*/  IMAD.MOV.U32 R159, RZ, RZ, R157 ;  /* 0x000000ffff9f7224 */ /* 0x000fe400078e009d */
[----:B------:R-:W-:Y:S01]  /*257b0*/  IMAD.MOV.U32 R158, RZ, RZ, R156 ;  /* 0x000000ffff9e7224 */ /* 0x000fe200078e009c */
[----:B------:R-:W-:Y:S01]  /*257c0*/  FSEL R3, RZ, -23, P0 ;  /* 0xc1b80000ff037808 */ /* 0x000fe20000000000 */
        /* <DEDUP_REMOVED lines=8> */
[----:B------:R-:W2:Y:S01]  /*25850*/  LDL.LU R11, [R1+0x128] ;  /* 0x00012800010b7983 */ /* 0x000ea20000300800 */
[----:B------:R-:W-:Y:S02]  /*25860*/  IMAD.MOV.U32 R14, RZ, RZ, 0x3dc6b27f ;  /* 0x3dc6b27fff0e7424 */ /* 0x000fe400078e00ff */
[----:B------:R-:W-:Y:S01]  /*25870*/  FFMA.FTZ R10, R10, 1.1920928955078125e-07, R3 ;  /* 0x340000000a0a7823 */ /* 0x000fe20000010003 */
[----:B------:R-:W-:Y:S01]  /*25880*/  ISETP.GE.U32.AND P0, PT, R2, 0x7f800000, PT ;  /* 0x7f8000000200780c */ /* 0x000fe20003f06070 */
[----:B------:R-:W-:-:S04]  /*25890*/  FFMA.FTZ R3, R0, R14, -0.16845393180847167969 ;  /* 0xbe2c7f3000037423 */ /* 0x000fc8000001000e */
[----:B------:R-:W-:-:S04]  /*258a0*/  FFMA.FTZ R3, R0, R3, 0.1716887056827545166 ;  /* 0x3e2fcf2a00037423 */ /* 0x000fc80000010003 */
[----:B------:R-:W-:-:S04]  /*258b0*/  FFMA.FTZ R3, R0, R3, -0.17900948226451873779 ;  /* 0xbe374e4300037423 */ /* 0x000fc80000010003 */
[----:B------:R-:W-:-:S04]  /*258c0*/  FFMA.FTZ R3, R0, R3, 0.20512372255325317383 ;  /* 0x3e520bf400037423 */ /* 0x000fc80000010003 */
[----:B------:R-:W-:-:S04]  /*258d0*/  FFMA.FTZ R3, R0, R3, -0.24046532809734344482 ;  /* 0xbe763c8b00037423 */ /* 0x000fc80000010003 */
[----:B------:R-:W-:-:S04]  /*258e0*/  FFMA.FTZ R3, R0, R3, 0.28857114911079406738 ;  /* 0x3e93bf9900037423 */ /* 0x000fc80000010003 */
[----:B------:R-:W-:-:S04]  /*258f0*/  FFMA.FTZ R3, R0, R3, -0.36067417263984680176 ;  /* 0xbeb8aa4900037423 */ /* 0x000fc80000010003 */
[----:B------:R-:W-:-:S04]  /*25900*/  FFMA.FTZ R3, R0, R3, 0.48089820146560668945 ;  /* 0x3ef6384a00037423 */ /* 0x000fc80000010003 */
[----:B------:R-:W-:-:S04]  /*25910*/  FFMA.FTZ R3, R0, R3, -0.72134751081466674805 ;  /* 0xbf38aa3b00037423 */ /* 0x000fc80000010003 */
[----:B------:R-:W-:-:S04]  /*25920*/  FMUL R3, R0, R3 ;  /* 0x0000000300037220 */ /* 0x000fc80000400000 */
[----:B------:R-:W-:-:S04]  /*25930*/  FMUL R3, R0, R3 ;  /* 0x0000000300037220 */ /* 0x000fc80000400000 */
[----:B------:R-:W-:Y:S01]  /*25940*/  FFMA.FTZ R0, R0, 1.4426950216293334961, R3 ;  /* 0x3fb8aa3b00007823 */ /* 0x000fe20000010003 */
[----:B------:R-:W-:Y:S02]  /*25950*/  IMAD.MOV.U32 R3, RZ, RZ, R173 ;  /* 0x000000ffff037224 */ /* 0x000fe400078e00ad */
[----:B------:R-:W-:Y:S02]  /*25960*/  IMAD.MOV.U32 R173, RZ, RZ, R172 ;  /* 0x000000ffffad7224 */ /* 0x000fe400078e00ac */
[----:B0-----:R-:W-:Y:S01]  /*25970*/  FADD R5, R10, R0 ;  /* 0x000000000a057221 */ /* 0x001fe20000000000 */
[----:B------:R-:W-:Y:S01]  /*25980*/  IMAD.MOV.U32 R172, RZ, RZ, R171 ;  /* 0x000000ffffac7224 */ /* 0x000fe200078e00ab */
[----:B------:R-:W-:Y:S01]  /*25990*/  FSETP.GEU.AND P1, PT, R3, 1.175494350822287508e-38, PT ;  /* 0x008000000300780b */ /* 0x000fe20003f2e000 */
        /* <DEDUP_REMOVED lines=17> */
[----:B------:R-:W-:Y:S02]  /*25ab0*/  @P0 IMAD.MOV.U32 R0, RZ, RZ, 0x7f800000 ;  /* 0x7f800000ff000424 */ /* 0x000fe400078e00ff */
[----:B------:R-:W-:Y:S02]  /*25ac0*/  IMAD.MOV.U32 R172, RZ, RZ, R170 ;  /* 0x000000ffffac7224 */ /* 0x000fe400078e00aa */
[----:B------:R-:W-:-:S02]  /*25ad0*/  IMAD.MOV.U32 R154, RZ, RZ, R153 ;  /* 0x000000ffff9a7224 */ /* 0x000fc400078e0099 */
[----:B------:R-:W-:Y:S01]  /*25ae0*/  @P0 FFMA.FTZ R5, R2, R0, +INF ;  /* 0x7f80000002050423 */ /* 0x000fe20000010000 */
[----:B------:R-:W-:Y:S02]  /*25af0*/  IMAD.MOV.U32 R170, RZ, RZ, R168 ;  /* 0x000000ffffaa7224 */ /* 0x000fe400078e00a8 */
[----:B------:R-:W-:Y:S02]  /*25b00*/  IMAD.MOV.U32 R153, RZ, RZ, R152 ;  /* 0x000000ffff997224 */ /* 0x000fe400078e0098 */
[----:B------:R-:W-:Y:S01]  /*25b10*/  IMAD.MOV.U32 R168, RZ, RZ, R165 ;  /* 0x000000ffffa87224 */ /* 0x000fe200078e00a5 */
[----:B------:R0:W-:Y:S01]  /*25b20*/  STL [R1+0x238], R5 ;  /* 0x0002380501007387 */ /* 0x0001e20000100800 */
        /* <DEDUP_REMOVED lines=9> */
[----:B------:R-:W3:Y:S01]  /*25bc0*/  LDL.LU R13, [R1+0x2c] ;  /* 0x00002c00010d7983 */ /* 0x000ee20000300800 */
[----:B------:R-:W-:Y:S02]  /*25bd0*/  IMAD.MOV.U32 R175, RZ, RZ, R173 ;  /* 0x000000ffffaf7224 */ /* 0x000fe400078e00ad */
[----:B------:R-:W-:Y:S02]  /*25be0*/  IMAD.MOV.U32 R173, RZ, RZ, R171 ;  /* 0x000000ffffad7224 */ /* 0x000fe400078e00ab */
[----:B------:R-:W-:Y:S02]  /*25bf0*/  IMAD.MOV.U32 R171, RZ, RZ, R169 ;  /* 0x000000ffffab7224 */ /* 0x000fe400078e00a9 */
[----:B------:R-:W-:Y:S02]  /*25c00*/  IMAD.MOV.U32 R169, RZ, RZ, R167 ;  /* 0x000000ffffa97224 */ /* 0x000fe400078e00a7 */
[----:B------:R-:W-:Y:S01]  /*25c10*/  IMAD.MOV.U32 R167, RZ, RZ, R164 ;  /* 0x000000ffffa77224 */ /* 0x000fe200078e00a4 */
[----:B------:R-:W-:Y:S01]  /*25c20*/  FSETP.NEU.AND P2, PT, R2, RZ, PT ;  /* 0x000000ff0200720b */ /* 0x000fe20003f4d000 */
[----:B------:R-:W-:Y:S01]  /*25c30*/  IMAD.MOV.U32 R164, RZ, RZ, R162 ;  /* 0x000000ffffa47224 */ /* 0x000fe200078e00a2 */
[----:B------:R-:W-:Y:S01]  /*25c40*/  FSEL R2, RZ, -23, P1 ;  /* 0xc1b80000ff027808 */ /* 0x000fe20000800000 */
[----:B------:R-:W-:-:S02]  /*25c50*/  IMAD.MOV.U32 R162, RZ, RZ, R160 ;  /* 0x000000ffffa27224 */ /* 0x000fc400078e00a0 */
[----:B------:R-:W-:Y:S02]  /*25c60*/  IMAD.MOV.U32 R160, RZ, RZ, R158 ;  /* 0x000000ffffa07224 */ /* 0x000fe400078e009e */
[----:B------:R-:W-:Y:S02]  /*25c70*/  IMAD.MOV.U32 R158, RZ, RZ, R156 ;  /* 0x000000ffff9e7224 */ /* 0x000fe400078e009c */
[----:B------:R-:W-:Y:S02]  /*25c80*/  IMAD.MOV.U32 R156, RZ, RZ, R154 ;  /* 0x000000ffff9c7224 */ /* 0x000fe400078e009a */
[----:B------:R-:W-:Y:S02]  /*25c90*/  IMAD.MOV.U32 R154, RZ, RZ, R152 ;  /* 0x000000ffff9a7224 */ /* 0x000fe400078e0098 */
[----:B--2---:R-:W-:Y:S02]  /*25ca0*/  IMAD.MOV.U32 R12, RZ, RZ, R11 ;  /* 0x000000ffff0c7224 */ /* 0x004fe400078e000b */
[----:B------:R-:W-:-:S02]  /*25cb0*/  FMUL R11, R3, 8388608 ;  /* 0x4b000000030b7820 */ /* 0x000fc40000400000 */
[----:B------:R-:W-:-:S03]  /*25cc0*/  IMAD.MOV.U32 R152, RZ, RZ, R12 ;  /* 0x000000ffff987224 */ /* 0x000fc600078e000c */
[----:B------:R-:W-:-:S05]  /*25cd0*/  FSEL R11, R11, R3, !P1 ;  /* 0x000000030b0b7208 */ /* 0x000fca0004800000 */
[----:B------:R-:W-:-:S05]  /*25ce0*/  VIADD R0, R11, 0xc0cafb0d ;  /* 0xc0cafb0d0b007836 */ /* 0x000fca0000000000 */
[----:B------:R-:W-:-:S05]  /*25cf0*/  LOP3.LUT R0, R0, 0xff800000, RZ, 0xc0, !PT ;  /* 0xff80000000007812 */ /* 0x000fca00078ec0ff */
[----:B------:R-:W-:Y:S01]  /*25d00*/  IMAD.IADD R10, R11, 0x1, -R0 ;  /* 0x000000010b0a7824 */ /* 0x000fe200078e0a00 */
[----:B------:R-:W-:-:S05]  /*25d10*/  I2FP.F32.S32 R0, R0 ;  /* 0x0000000000007245 */ /* 0x000fca0000201400 */
[----:B------:R-:W-:Y:S01]  /*25d20*/  FFMA.FTZ R12, R0, 1.1920928955078125e-07, R2 ;  /* 0x34000000000c7823 */ /* 0x000fe20000010002 */
[----:B------:R-:W-:-:S04]  /*25d30*/  FADD R0, R10, -1 ;  /* 0xbf8000000a007421 */ /* 0x000fc80000000000 */
        /* <DEDUP_REMOVED lines=8> */
[----:B------:R-:W-:Y:S01]  /*25dc0*/  FFMA.FTZ R2, R0, R2, -0.72134751081466674805 ;  /* 0xbf38aa3b00027423 */ /* 0x000fe20000010002 */
[----:B------:R-:W-:-:S03]  /*25dd0*/  ISETP.GE.U32.AND P0, PT, R11, 0x7f800000, PT ;  /* 0x7f8000000b00780c */ /* 0x000fc60003f06070 */
[----:B------:R-:W-:-:S04]  /*25de0*/  FMUL R2, R0, R2 ;  /* 0x0000000200027220 */ /* 0x000fc80000400000 */
[----:B------:R-:W-:-:S04]  /*25df0*/  FMUL R2, R0, R2 ;  /* 0x0000000200027220 */ /* 0x000fc80000400000 */
[----:B------:R-:W-:Y:S01]  /*25e00*/  FFMA.FTZ R0, R0, 1.4426950216293334961, R2 ;  /* 0x3fb8aa3b00007823 */ /* 0x000fe20000010002 */
[----:B------:R-:W-:-:S03]  /*25e10*/  IMAD.MOV.U32 R2, RZ, RZ, R175 ;  /* 0x000000ffff027224 */ /* 0x000fc600078e00af */
[----:B0-----:R-:W-:Y:S01]  /*25e20*/  FADD R5, R12, R0 ;  /* 0x000000000c057221 */ /* 0x001fe20000000000 */
[----:B------:R-:W-:Y:S02]  /*25e30*/  @P0 IMAD.MOV.U32 R0, RZ, RZ, 0x7f800000 ;  /* 0x7f800000ff000424 */ /* 0x000fe400078e00ff */
[C---:B------:R-:W-:Y:S02]  /*25e40*/  FMUL R10, R2.reuse, 8388608 ;  /* 0x4b000000020a7820 */ /* 0x040fe40000400000 */
[----:B------:R-:W-:Y:S01]  /*25e50*/  @P0 FFMA.FTZ R5, R11, R0, +INF ;  /* 0x7f8000000b050423 */ /* 0x000fe20000010000 */
[----:B------:R-:W-:-:S04]  /*25e60*/  FSETP.GEU.AND P0, PT, R2, 1.175494350822287508e-38, PT ;  /* 0x008000000200780b */ /* 0x000fc80003f0e000 */
[----:B------:R-:W-:-:S05]  /*25e70*/  FSEL R10, R10, R2, !P0 ;  /* 0x000000020a0a7208 */ /* 0x000fca0004000000 */
[----:B------:R-:W-:Y:S02]  /*25e80*/  VIADD R0, R10, 0xc0cafb0d ;  /* 0xc0cafb0d0a007836 */ /* 0x000fe40000000000 */
[----:B------:R-:W-:Y:S02]  /*25e90*/  IMAD.MOV.U32 R175, RZ, RZ, R174 ;  /* 0x000000ffffaf7224 */ /* 0x000fe400078e00ae */
[----:B------:R-:W-:Y:S01]  /*25ea0*/  IMAD.MOV.U32 R174, RZ, RZ, R173 ;  /* 0x000000ffffae7224 */ /* 0x000fe200078e00ad */
[----:B------:R-:W-:Y:S01]  /*25eb0*/  LOP3.LUT R0, R0, 0xff800000, RZ, 0xc0, !PT ;  /* 0xff80000000007812 */ /* 0x000fe200078ec0ff */
[----:B------:R-:W-:Y:S02]  /*25ec0*/  IMAD.MOV.U32 R173, RZ, RZ, R172 ;  /* 0x000000ffffad7224 */ /* 0x000fe400078e00ac */
[----:B------:R-:W-:Y:S01]  /*25ed0*/  IMAD.MOV.U32 R172, RZ, RZ, R171 ;  /* 0x000000ffffac7224 */ /* 0x000fe200078e00ab */
[----:B------:R-:W-:Y:S01]  /*25ee0*/  FSETP.NEU.AND P1, PT, R11, RZ, PT ;  /* 0x000000ff0b00720b */ /* 0x000fe20003f2d000 */
[----:B------:R-:W-:Y:S01]  /*25ef0*/  IMAD.MOV.U32 R171, RZ, RZ, R170 ;  /* 0x000000ffffab7224 */ /* 0x000fe200078e00aa */
[----:B------:R-:W-:Y:S01]  /*25f00*/  FSEL R11, RZ, -23, P0 ;  /* 0xc1b80000ff0b7808 */ /* 0x000fe20000000000 */
[----:B------:R-:W-:-:S02]  /*25f10*/  IMAD.MOV.U32 R170, RZ, RZ, R169 ;  /* 0x000000ffffaa7224 */ /* 0x000fc400078e00a9 */
[----:B------:R-:W-:Y:S01]  /*25f20*/  IMAD.IADD R12, R10, 0x1, -R0 ;  /* 0x000000010a0c7824 */ /* 0x000fe200078e0a00 */
[----:B------:R-:W-:Y:S01]  /*25f30*/  I2FP.F32.S32 R0, R0 ;  /* 0x0000000000007245 */ /* 0x000fe20000201400 */
[----:B------:R-:W-:Y:S02]  /*25f40*/  IMAD.MOV.U32 R169, RZ, RZ, R168 ;  /* 0x000000ffffa97224 */ /* 0x000fe400078e00a8 */
[----:B------:R-:W-:Y:S02]  /*25f50*/  IMAD.MOV.U32 R168, RZ, RZ, R167 ;  /* 0x000000ffffa87224 */ /* 0x000fe400078e00a7 */
[----:B------:R-:W-:Y:S02]  /*25f60*/  IMAD.MOV.U32 R167, RZ, RZ, R165 ;  /* 0x000000ffffa77224 */ /* 0x000fe400078e00a5 */
[----:B------:R-:W-:Y:S02]  /*25f70*/  IMAD.MOV.U32 R165, RZ, RZ, R164 ;  /* 0x000000ffffa57224 */ /* 0x000fe400078e00a4 */
[----:B---3--:R-:W-:-:S02]  /*25f80*/  IMAD.MOV.U32 R164, RZ, RZ, R13 ;  /* 0x000000ffffa47224 */ /* 0x008fc400078e000d */
        /* <DEDUP_REMOVED lines=13> */
[C---:B------:R-:W-:Y:S01]  /*26060*/  FMUL R11, R0.reuse, R11 ;  /* 0x0000000b000b7220 */ /* 0x040fe20000400000 */
[----:B------:R0:W-:Y:S03]  /*26070*/  STL [R1+0x234], R5 ;  /* 0x0002340501007387 */ /* 0x0001e60000100800 */
[----:B------:R-:W-:-:S04]  /*26080*/  FFMA.FTZ R0, R0, 1.4426950216293334961, R11 ;  /* 0x3fb8aa3b00007823 */ /* 0x000fc8000001000b */
[----:B0-----:R-:W-:Y:S01]  /*26090*/  FADD R5, R13, R0 ;  /* 0x000000000d057221 */ /* 0x001fe20000000000 */
[----:B------:R-:W-:Y:S01]  /*260a0*/  @P0 IMAD.MOV.U32 R0, RZ, RZ, 0x7f800000 ;  /* 0x7f800000ff000424 */ /* 0x000fe200078e00ff */
[----:B------:R-:W-:-:S03]  /*260b0*/  FSETP.GEU.AND P4, PT, R9, 1.175494350822287508e-38, PT ;  /* 0x008000000900780b */ /* 0x000fc60003f8e000 */
[C---:B------:R-:W-:Y:S01]  /*260c0*/  @P0 FFMA.FTZ R5, R10.reuse, R0, +INF ;  /* 0x7f8000000a050423 */ /* 0x040fe20000010000 */
[----:B------:R-:W-:Y:S01]  /*260d0*/  FMUL R0, R9, 8388608 ;  /* 0x4b00000009007820 */ /* 0x000fe20000400000 */
[----:B------:R-:W-:-:S04]  /*260e0*/  FSETP.NEU.AND P0, PT, R10, RZ, PT ;  /* 0x000000ff0a00720b */ /* 0x000fc80003f0d000 */
[----:B------:R-:W-:-:S05]  /*260f0*/  FSEL R0, R0, R9, !P4 ;  /* 0x0000000900007208 */ /* 0x000fca0006000000 */
[----:B------:R-:W-:-:S05]  /*26100*/  VIADD R10, R0, 0xc0cafb0d ;  /* 0xc0cafb0d000a7836 */ /* 0x000fca0000000000 */
[----:B------:R-:W-:Y:S02]  /*26110*/  LOP3.LUT R10, R10, 0xff800000, RZ, 0xc0, !PT ;  /* 0xff8000000a0a7812 */ /* 0x000fe400078ec0ff */
[----:B------:R-:W-:-:S03]  /*26120*/  FSEL R11, RZ, -23, P4 ;  /* 0xc1b80000ff0b7808 */ /* 0x000fc60002000000 */
        /* <DEDUP_REMOVED lines=14> */
[C---:B------:R-:W-:Y:S01]  /*26210*/  FMUL R11, R10.reuse, R11 ;  /* 0x0000000b0a0b7220 */ /* 0x040fe20000400000 */
[----:B------:R0:W-:Y:S03]  /*26220*/  STL [R1+0x230], R5 ;  /* 0x0002300501007387 */ /* 0x0001e60000100800 */
[----:B------:R-:W-:-:S04]  /*26230*/  FFMA.FTZ R10, R10, 1.4426950216293334961, R11 ;  /* 0x3fb8aa3b0a0a7823 */ /* 0x000fc8000001000b */
[----:B0-----:R-:W-:Y:S01]  /*26240*/  FADD R5, R13, R10 ;  /* 0x0000000a0d057221 */ /* 0x001fe20000000000 */
[----:B------:R-:W-:-:S05]  /*26250*/  FMUL R10, R151, 0.25 ;  /* 0x3e800000970a7820 */ /* 0x000fca0000400000 */
[----:B------:R-:W-:Y:S01]  /*26260*/  FSEL R151, R10, R151, P3 ;  /* 0x000000970a977208 */ /* 0x000fe20001800000 */
        /* <DEDUP_REMOVED lines=120> */
[----:B------:R-:W-:Y:S01]  /*269f0*/  FMUL R10, R30, 0.25 ;  /* 0x3e8000001e0a7820 */ /* 0x000fe20000400000 */
[----:B------:R-:W-:-:S04]  /*26a00*/  FSETP.GEU.AND P4, PT, |R9|, 1.175494350822287508e-38, PT ;  /* 0x008000000900780b */ /* 0x000fc80003f8e200 */
[----:B------:R-:W-:Y:S01]  /*26a10*/  FSEL R30, R10, R30, P3 ;  /* 0x0000001e0a1e7208 */ /* 0x000fe20001800000 */
[----:B------:R-:W-:Y:S01]  /*26a20*/  FMUL R10, R27, 0.25 ;  /* 0x3e8000001b0a7820 */ /* 0x000fe20000400000 */
[----:B------:R-:W-:-:S04]  /*26a30*/  @P3 FMUL R9, R9, 0.25 ;  /* 0x3e80000009093820 */ /* 0x000fc80000400000 */
[----:B------:R-:W-:Y:S01]  /*26a40*/  FSEL R27, R10, R27, P3 ;  /* 0x0000001b0a1b7208 */ /* 0x000fe20001800000 */
[----:B------:R-:W-:Y:S01]  /*26a50*/  FMUL R10, R24, 0.25 ;  /* 0x3e800000180a7820 */ /* 0x000fe20000400000 */
[----:B------:R-:W-:Y:S01]  /*26a60*/  FSETP.GT.AND P3, PT, |R2|, 8.50705917302346158658e+37, PT ;  /* 0x7e8000000200780b */ /* 0x000fe20003f64200 */
[----:B------:R-:W-:-:S03]  /*26a70*/  @!P4 FMUL R9, R9, 16777216 ;  /* 0x4b8000000909c820 */ /* 0x000fc60000400000 */
[----:B------:R-:W-:Y:S01]  /*26a80*/  FSEL R24, R10, R24, P3 ;  /* 0x000000180a187208 */ /* 0x000fe20001800000 */
[----:B------:R-:W-:Y:S02]  /*26a90*/  FMUL R10, R149, 0.25 ;  /* 0x3e800000950a7820 */ /* 0x000fe40000400000 */
[----:B------:R-:W0:Y:S03]  /*26aa0*/  MUFU.RCP R9, R9 ;  /* 0x0000000900097308 */ /* 0x000e260000001000 */
[----:B------:R-:W-:Y:S01]  /*26ab0*/  FSEL R149, R10, R149, P3 ;  /* 0x000000950a957208 */ /* 0x000fe20001800000 */
[----:B------:R-:W-:-:S05]  /*26ac0*/  FMUL R10, R148, 0.25 ;  /* 0x3e800000940a7820 */ /* 0x000fca0000400000 */
[----:B------:R-:W-:Y:S01]  /*26ad0*/  FSEL R148, R10, R148, P3 ;  /* 0x000000940a947208 */ /* 0x000fe20001800000 */
[----:B------:R-:W-:Y:S01]  /*26ae0*/  FMUL R10, R145, 0.25 ;  /* 0x3e800000910a7820 */ /* 0x000fe20000400000 */
[----:B------:R-:W-:-:S04]  /*26af0*/  @!P4 FMUL R147, R147, 16777216 ;  /* 0x4b8000009393c820 */ /* 0x000fc80000400000 */
[----:B------:R-:W-:Y:S01]  /*26b00*/  FSEL R145, R10, R145, P3 ;  /* 0x000000910a917208 */ /* 0x000fe20001800000 */
[----:B------:R-:W-:Y:S01]  /*26b10*/  FMUL R10, R144, 0.25 ;  /* 0x3e800000900a7820 */ /* 0x000fe20000400000 */
[----:B------:R0:W-:Y:S01]  /*26b20*/  STL [R1+0x22c], R5 ;  /* 0x00022c0501007387 */ /* 0x0001e20000100800 */
[----:B------:R-:W-:Y:S01]  /*26b30*/  @!P4 FMUL R146, R146, 16777216 ;  /* 0x4b8000009292c820 */ /* 0x000fe20000400000 */
[----:B------:R-:W-:Y:S02]  /*26b40*/  @!P4 FMUL R139, R139, 16777216 ;  /* 0x4b8000008b8bc820 */ /* 0x000fe40000400000 */
[----:B------:R-:W-:Y:S01]  /*26b50*/  FSEL R144, R10, R144, P3 ;  /* 0x000000900a907208 */ /* 0x000fe20001800000 */
[----:B------:R-:W-:Y:S01]  /*26b60*/  FMUL R10, R141, 0.25 ;  /* 0x3e8000008d0a7820 */ /* 0x000fe20000400000 */
[----:B------:R-:W-:Y:S01]  /*26b70*/  @!P4 FMUL R138, R138, 16777216 ;  /* 0x4b8000008a8ac820 */ /* 0x000fe20000400000 */
[----:B------:R-:W-:Y:S01]  /*26b80*/  @!P4 FMUL R131, R131, 16777216 ;  /* 0x4b8000008383c820 */ /* 0x000fe20000400000 */
[C---:B0-----:R-:W-:Y:S01]  /*26b90*/  FMUL R5, R9.reuse, R147 ;  /* 0x0000009309057220 */ /* 0x041fe20000400000 */
[C---:B------:R-:W-:Y:S01]  /*26ba0*/  FMUL R6, R9.reuse, R146 ;  /* 0x0000009209067220 */ /* 0x040fe20000400000 */
[C---:B------:R-:W-:Y:S01]  /*26bb0*/  FMUL R7, R9.reuse, R139 ;  /* 0x0000008b09077220 */ /* 0x040fe20000400000 */
[----:B------:R-:W-:Y:S01]  /*26bc0*/  FMUL R8, R9, R138 ;  /* 0x0000008a09087220 */ /* 0x000fe20000400000 */
[----:B------:R-:W-:Y:S01]  /*26bd0*/  FSEL R141, R10, R141, P3 ;  /* 0x0000008d0a8d7208 */ /* 0x000fe20001800000 */
[----:B------:R0:W-:Y:S01]  /*26be0*/  STL [R1+0xf74], R5 ;  /* 0x000f740501007387 */ /* 0x0001e20000100800 */
[----:B------:R-:W-:Y:S01]  /*26bf0*/  FMUL R10, R140, 0.25 ;  /* 0x3e8000008c0a7820 */ /* 0x000fe20000400000 */
[----:B------:R-:W-:-:S02]  /*26c00*/  @!P4 FMUL R130, R130, 16777216 ;  /* 0x4b8000008282c820 */ /* 0x000fc40000400000 */
[----:B------:R1:W-:Y:S01]  /*26c10*/  STL [R1+0xf78], R6 ;  /* 0x000f780601007387 */ /* 0x0003e20000100800 */
[----:B------:R-:W-:Y:S01]  /*26c20*/  @!P4 FMUL R123, R123, 16777216 ;  /* 0x4b8000007b7bc820 */ /* 0x000fe20000400000 */
[----:B0-----:R-:W-:Y:S02]  /*26c30*/  FMUL R5, R9, R131 ;  /* 0x0000008309057220 */ /* 0x001fe40000400000 */
[----:B------:R0:W-:Y:S01]  /*26c40*/  STL [R1+0xf7c], R7 ;  /* 0x000f7c0701007387 */ /* 0x0001e20000100800 */
[----:B------:R-:W-:Y:S01]  /*26c50*/  FSEL R140, R10, R140, P3 ;  /* 0x0000008c0a8c7208 */ /* 0x000fe20001800000 */
[----:B------:R-:W-:Y:S02]  /*26c60*/  @!P4 FMUL R122, R122, 16777216 ;  /* 0x4b8000007a7ac820 */ /* 0x000fe40000400000 */
[----:B------:R-:W-:Y:S01]  /*26c70*/  STL [R1+0xf80], R8 ;  /* 0x000f800801007387 */ /* 0x000fe20000100800 */
[----:B------:R-:W-:Y:S01]  /*26c80*/  FMUL R10, R137, 0.25 ;  /* 0x3e800000890a7820 */ /* 0x000fe20000400000 */
[----:B------:R-:W-:-:S02]  /*26c90*/  @!P4 FMUL R115, R115, 16777216 ;  /* 0x4b8000007373c820 */ /* 0x000fc40000400000 */
[----:B------:R2:W-:Y:S01]  /*26ca0*/  STL [R1+0x224], R5 ;  /* 0x0002240501007387 */ /* 0x0005e20000100800 */
[----:B------:R-:W-:Y:S01]  /*26cb0*/  @!P4 FMUL R114, R114, 16777216 ;  /* 0x4b8000007272c820 */ /* 0x000fe20000400000 */
[C---:B-1----:R-:W-:Y:S01]  /*26cc0*/  FMUL R6, R9.reuse, R123 ;  /* 0x0000007b09067220 */ /* 0x042fe20000400000 */
[C---:B0-----:R-:W-:Y:S01]  /*26cd0*/  FMUL R7, R9.reuse, R122 ;  /* 0x0000007a09077220 */ /* 0x041fe20000400000 */
[----:B------:R-:W-:Y:S01]  /*26ce0*/  FSEL R137, R10, R137, P3 ;  /* 0x000000890a897208 */ /* 0x000fe20001800000 */
[C---:B--2---:R-:W-:Y:S01]  /*26cf0*/  FMUL R5, R9.reuse, R130 ;  /* 0x0000008209057220 */ /* 0x044fe20000400000 */
[----:B------:R-:W-:Y:S01]  /*26d00*/  FMUL R8, R9, R115 ;  /* 0x0000007309087220 */ /* 0x000fe20000400000 */
[----:B------:R-:W-:-:S03]  /*26d10*/  FMUL R10, R136, 0.25 ;  /* 0x3e800000880a7820 */ /* 0x000fc60000400000 */
[----:B------:R0:W-:Y:S01]  /*26d20*/  STL [R1+0xf84], R5 ;  /* 0x000f840501007387 */ /* 0x0001e20000100800 */
[----:B------:R-:W-:-:S03]  /*26d30*/  @!P4 FMUL R107, R107, 16777216 ;  /* 0x4b8000006b6bc820 */ /* 0x000fc60000400000 */
[----:B------:R1:W-:Y:S01]  /*26d40*/  STL [R1+0xf88], R6 ;  /* 0x000f880601007387 */ /* 0x0003e20000100800 */
[----:B------:R-:W-:Y:S01]  /*26d50*/  FSEL R136, R10, R136, P3 ;  /* 0x000000880a887208 */ /* 0x000fe20001800000 */
[----:B0-----:R-:W-:Y:S02]  /*26d60*/  FMUL R5, R9, R114 ;  /* 0x0000007209057220 */ /* 0x001fe40000400000 */
[----:B------:R-:W-:Y:S01]  /*26d70*/  STL [R1+0xf8c], R7 ;  /* 0x000f8c0701007387 */ /* 0x000fe20000100800 */
[----:B------:R-:W-:-:S03]  /*26d80*/  FMUL R10, R133, 0.25 ;  /* 0x3e800000850a7820 */ /* 0x000fc60000400000 */
[----:B------:R-:W-:Y:S01]  /*26d90*/  STL [R1+0xf90], R8 ;  /* 0x000f900801007387 */ /* 0x000fe20000100800 */
[----:B------:R-:W-:-:S03]  /*26da0*/  @!P4 FMUL R106, R106, 16777216 ;  /* 0x4b8000006a6ac820 */ /* 0x000fc60000400000 */
[----:B------:R0:W-:Y:S01]  /*26db0*/  STL [R1+0x214], R5 ;  /* 0x0002140501007387 */ /* 0x0001e20000100800 */
[----:B------:R-:W-:Y:S01]  /*26dc0*/  @!P4 FMUL R91, R91, 16777216 ;  /* 0x4b8000005b5bc820 */ /* 0x000fe20000400000 */
[C---:B-1----:R-:W-:Y:S01]  /*26dd0*/  FMUL R6, R9.reuse, R106 ;  /* 0x0000006a09067220 */ /* 0x042fe20000400000 */
[----:B------:R-:W-:Y:S01]  /*26de0*/  FSEL R133, R10, R133, P3 ;  /* 0x000000850a857208 */ /* 0x000fe20001800000 */
[----:B------:R-:W-:Y:S01]  /*26df0*/  FMUL R10, R132, 0.25 ;  /* 0x3e800000840a7820 */ /* 0x000fe20000400000 */
[----:B0-----:R-:W-:-:S05]  /*26e00*/  FMUL R5, R9, R107 ;  /* 0x0000006b09057220 */ /* 0x001fca0000400000 */
[----:B------:R0:W-:Y:S01]  /*26e10*/  STL [R1+0xf94], R5 ;  /* 0x000f940501007387 */ /* 0x0001e20000100800 */
[----:B------:R-:W-:Y:S01]  /*26e20*/  FSEL R132, R10, R132, P3 ;  /* 0x000000840a847208 */ /* 0x000fe20001800000 */
[----:B------:R-:W-:Y:S02]  /*26e30*/  FMUL R10, R129, 0.25 ;  /* 0x3e800000810a7820 */ /* 0x000fe40000400000 */
[----:B------:R1:W-:Y:S01]  /*26e40*/  STL [R1+0xf98], R6 ;  /* 0x000f980601007387 */ /* 0x0003e20000100800 */
[----:B0-----:R-:W-:-:S05]  /*26e50*/  FMUL R5, R9, R91 ;  /* 0x0000005b09057220 */ /* 0x001fca0000400000 */
[----:B------:R0:W-:Y:S04]  /*26e60*/  STL [R1+0x204], R5 ;  /* 0x0002040501007387 */ /* 0x0001e80000100800 */
[----:B------:R-:W2:Y:S04]  /*26e70*/  LDL.LU R186, [R1+0x11c] ;  /* 0x00011c0001ba7983 */ /* 0x000ea80000300800 */
[----:B------:R-:W3:Y:S01]  /*26e80*/  LDL.LU R185, [R1+0x118] ;  /* 0x0001180001b97983 */ /* 0x000ee20000300800 */
[----:B------:R-:W-:-:S03]  /*26e90*/  FSEL R129, R10, R129, P3 ;  /* 0x000000810a817208 */ /* 0x000fc60001800000 */
[----:B------:R-:W4:Y:S01]  /*26ea0*/  LDL.LU R184, [R1+0x10c] ;  /* 0x00010c0001b87983 */ /* 0x000f220000300800 */
[----:B------:R-:W-:-:S03]  /*26eb0*/  FMUL R10, R128, 0.25 ;  /* 0x3e800000800a7820 */ /* 0x000fc60000400000 */
[----:B------:R-:W2:Y:S04]  /*26ec0*/  LDL.LU R183, [R1+0x108] ;  /* 0x0001080001b77983 */ /* 0x000ea80000300800 */
[----:B------:R-:W3:Y:S04]  /*26ed0*/  LDL.LU R182, [R1+0xfc] ;  /* 0x0000fc0001b67983 */ /* 0x000ee80000300800 */
[----:B------:R-:W4:Y:S04]  /*26ee0*/  LDL.LU R181, [R1+0xf8] ;  /* 0x0000f80001b57983 */ /* 0x000f280000300800 */
[----:B------:R-:W2:Y:S01]  /*26ef0*/  LDL.LU R180, [R1+0xec] ;  /* 0x0000ec0001b47983 */ /* 0x000ea20000300800 */
[----:B------:R-:W-:-:S03]  /*26f00*/  IMAD.MOV.U32 R208, RZ, RZ, R175 ;  /* 0x000000ffffd07224 */ /* 0x000fc600078e00af */
[----:B------:R-:W3:Y:S01]  /*26f10*/  LDL.LU R179, [R1+0xe8] ;  /* 0x0000e80001b37983 */ /* 0x000ee20000300800 */
[----:B------:R-:W-:-:S03]  /*26f20*/  IMAD.MOV.U32 R207, RZ, RZ, R174 ;  /* 0x000000ffffcf7224 */ /* 0x000fc600078e00ae */
[----:B------:R-:W4:Y:S01]  /*26f30*/  LDL.LU R178, [R1+0xdc] ;  /* 0x0000dc0001b27983 */ /* 0x000f220000300800 */
[----:B------:R-:W-:-:S03]  /*26f40*/  FSEL R128, R10, R128, P3 ;  /* 0x000000800a807208 */ /* 0x000fc60001800000 */
[----:B------:R-:W2:Y:S01]  /*26f50*/  LDL.LU R177, [R1+0xd8] ;  /* 0x0000d80001b17983 */ /* 0x000ea20000300800 */
[----:B------:R-:W-:Y:S02]  /*26f60*/  IMAD.MOV.U32 R206, RZ, RZ, R173 ;  /* 0x000000ffffce7224 */ /* 0x000fe400078e00ad */
[----:B------:R-:W-:Y:S01]  /*26f70*/  FMUL R10, R125, 0.25 ;  /* 0x3e8000007d0a7820 */ /* 0x000fe20000400000 */
[----:B------:R-:W3:Y:S01]  /*26f80*/  LDL.LU R176, [R1+0xcc] ;  /* 0x0000cc0001b07983 */ /* 0x000ee20000300800 */
[----:B------:R-:W-:-:S03]  /*26f90*/  IMAD.MOV.U32 R205, RZ, RZ, R172 ;  /* 0x000000ffffcd7224 */ /* 0x000fc600078e00ac */
[----:B------:R-:W4:Y:S01]  /*26fa0*/  LDL.LU R175, [R1+0xc8] ;  /* 0x0000c80001af7983 */ /* 0x000f220000300800 */
[----:B------:R-:W-:-:S03]  /*26fb0*/  IMAD.MOV.U32 R204, RZ, RZ, R171 ;  /* 0x000000ffffcc7224 */ /* 0x000fc600078e00ab */
[----:B------:R-:W2:Y:S01]  /*26fc0*/  LDL.LU R174, [R1+0xbc] ;  /* 0x0000bc0001ae7983 */ /* 0x000ea20000300800 */
[----:B------:R-:W-:-:S03]  /*26fd0*/  IMAD.MOV.U32 R201, RZ, RZ, R168 ;  /* 0x000000ffffc97224 */ /* 0x000fc600078e00a8 */
[----:B------:R-:W3:Y:S01]  /*26fe0*/  LDL.LU R173, [R1+0xb8] ;  /* 0x0000b80001ad7983 */ /* 0x000ee20000300800 */
[----:B------:R-:W-:-:S03]  /*26ff0*/  IMAD.MOV.U32 R188, RZ, RZ, R153 ;  /* 0x000000ffffbc7224 */ /* 0x000fc600078e0099 */
[----:B------:R-:W4:Y:S01]  /*27000*/  LDL.LU R172, [R1+0xac] ;  /* 0x0000ac0001ac7983 */ /* 0x000f220000300800 */
[----:B------:R-:W-:-:S03]  /*27010*/  FSEL R125, R10, R125, P3 ;  /* 0x0000007d0a7d7208 */ /* 0x000fc60001800000 */
[----:B------:R-:W2:Y:S01]  /*27020*/  LDL.LU R171, [R1+0xa8] ;  /* 0x0000a80001ab7983 */ /* 0x000ea20000300800 */
[----:B------:R-:W-:-:S03]  /*27030*/  FMUL R10, R124, 0.25 ;  /* 0x3e8000007c0a7820 */ /* 0x000fc60000400000 */
[----:B------:R-:W3:Y:S01]  /*27040*/  LDL.LU R168, [R1+0x9c] ;  /* 0x00009c0001a87983 */ /* 0x000ee20000300800 */
[----:B------:R-:W-:-:S03]  /*27050*/  IMAD.MOV.U32 R187, RZ, RZ, R152 ;  /* 0x000000ffffbb7224 */ /* 0x000fc600078e0098 */
[----:B------:R-:W4:Y:S01]  /*27060*/  LDL.LU R153, [R1+0x98] ;  /* 0x0000980001997983 */ /* 0x000f220000300800 */
[----:B------:R-:W-:Y:S01]  /*27070*/  IMAD.MOV.U32 R190, RZ, RZ, R155 ;  /* 0x000000ffffbe7224 */ /* 0x000fe200078e009b */
[----:B------:R-:W-:Y:S01]  /*27080*/  FSEL R124, R10, R124, P3 ;  /* 0x0000007c0a7c7208 */ /* 0x000fe20001800000 */
[----:B------:R-:W-:Y:S01]  /*27090*/  IMAD.MOV.U32 R189, RZ, RZ, R154 ;  /* 0x000000ffffbd7224 */ /* 0x000fe200078e009a */
[----:B------:R-:W3:Y:S01]  /*270a0*/  LDL.LU R152, [R1+0x8c] ;  /* 0x00008c0001987983 */ /* 0x000ee20000300800 */
[----:B------:R-:W-:-:S03]  /*270b0*/  FMUL R10, R121, 0.25 ;  /* 0x3e800000790a7820 */ /* 0x000fc60000400000 */
[----:B------:R-:W3:Y:S04]  /*270c0*/  LDL.LU R155, [R1+0x88] ;  /* 0x00008800019b7983 */ /* 0x000ee80000300800 */
[----:B------:R-:W2:Y:S01]  /*270d0*/  LDL.LU R154, [R1+0x7c] ;  /* 0x00007c00019a7983 */ /* 0x000ea20000300800 */
[----:B------:R-:W-:Y:S01]  /*270e0*/  IMAD.MOV.U32 R192, RZ, RZ, R157 ;  /* 0x000000ffffc07224 */ /* 0x000fe200078e009d */
[----:B------:R-:W-:Y:S01]  /*270f0*/  FSEL R121, R10, R121, P3 ;  /* 0x000000790a797208 */ /* 0x000fe20001800000 */
[----:B------:R-:W-:Y:S01]  /*27100*/  FMUL R10, R120, 0.25 ;  /* 0x3e800000780a7820 */ /* 0x000fe20000400000 */
[----:B------:R-:W3:Y:S01]  /*27110*/  LDL.LU R157, [R1+0x78] ;  /* 0x00007800019d7983 */ /* 0x000ee20000300800 */
[----:B------:R-:W-:Y:S02]  /*27120*/  IMAD.MOV.U32 R191, RZ, RZ, R156 ;  /* 0x000000ffffbf7224 */ /* 0x000fe400078e009c */
[----:B------:R-:W-:Y:S01]  /*27130*/  IMAD.MOV.U32 R194, RZ, RZ, R159 ;  /* 0x000000ffffc27224 */ /* 0x000fe200078e009f */
[----:B------:R-:W3:Y:S01]  /*27140*/  LDL.LU R156, [R1+0x6c] ;  /* 0x00006c00019c7983 */ /* 0x000ee20000300800 */
[----:B------:R-:W-:Y:S01]  /*27150*/  IMAD.MOV.U32 R193, RZ, RZ, R158 ;  /* 0x000000ffffc17224 */ /* 0x000fe200078e009e */
[----:B------:R-:W-:-:S02]  /*27160*/  FSEL R120, R10, R120, P3 ;  /* 0x000000780a787208 */ /* 0x000fc40001800000 */
[----:B------:R-:W3:Y:S01]  /*27170*/  LDL.LU R159, [R1+0x68] ;  /* 0x00006800019f7983 */ /* 0x000ee20000300800 */
[----:B------:R-:W-:-:S03]  /*27180*/  FMUL R10, R117, 0.25 ;  /* 0x3e800000750a7820 */ /* 0x000fc60000400000 */
[----:B------:R-:W3:Y:S01]  /*27190*/  LDL.LU R158, [R1+0x5c] ;  /* 0x00005c00019e7983 */ /* 0x000ee20000300800 */
        /* <DEDUP_REMOVED lines=19> */
[----:B------:R-:W-:Y:S01]  /*272d0*/  FSEL R112, R10, R112, P3 ;  /* 0x000000700a707208 */ /* 0x000fe20001800000 */
[----:B------:R-:W-:-:S02]  /*272e0*/  FMUL R10, R109, 0.25 ;  /* 0x3e8000006d0a7820 */ /* 0x000fc40000400000 */
[----:B------:R-:W3:Y:S01]  /*272f0*/  LDL.LU R166, [R1+0x1c] ;  /* 0x00001c0001a67983 */ /* 0x000ee20000300800 */
[----:B------:R-:W-:Y:S02]  /*27300*/  IMAD.MOV.U32 R203, RZ, RZ, R170 ;  /* 0x000000ffffcb7224 */ /* 0x000fe400078e00aa */
[----:B------:R-:W-:Y:S01]  /*27310*/  FSEL R109, R10, R109, P3 ;  /* 0x0000006d0a6d7208 */ /* 0x000fe20001800000 */
[----:B------:R-:W3:Y:S01]  /*27320*/  LDL.LU R170, [R1+0x18] ;  /* 0x0000180001aa7983 */ /* 0x000ee20000300800 */
        /* <DEDUP_REMOVED lines=81> */
[----:B------:R-:W-:-:S04]  /*27840*/  @!P4 FMUL R150, R150, 16777216 ;  /* 0x4b8000009696c820 */ /* 0x000fc80000400000 */
[----:B------:R-:W-:Y:S01]  /*27850*/  FSEL R28, R10, R28, P3 ;  /* 0x0000001c0a1c7208 */ /* 0x000fe20001800000 */
[----:B------:R-:W-:Y:S01]  /*27860*/  FMUL R10, R25, 0.25 ;  /* 0x3e800000190a7820 */ /* 0x000fe20000400000 */
[----:B------:R-:W-:Y:S01]  /*27870*/  @!P4 FMUL R26, R26, 16777216 ;  /* 0x4b8000001a1ac820 */ /* 0x000fe20000400000 */
        /* <DEDUP_REMOVED lines=49> */
[----:B------:R-:W-:Y:S01]  /*27b90*/  FMUL R248, R9, R150 ;  /* 0x0000009609f87220 */ /* 0x000fe20000400000 */
[C---:B------:R-:W-:Y:S01]  /*27ba0*/  FSETP.GEU.AND P4, PT, |R2|.reuse, 1.175494350822287508e-38, PT ;  /* 0x008000000200780b */ /* 0x040fe20003f8e200 */
[----:B------:R-:W-:Y:S01]  /*27bb0*/  @P3 FMUL R2, R2, 0.25 ;  /* 0x3e80000002023820 */ /* 0x000fe20000400000 */
[----:B------:R-:W-:Y:S01]  /*27bc0*/  FSEL R25, R10, R25, P3 ;  /* 0x000000190a197208 */ /* 0x000fe20001800000 */
[----:B----4-:R-:W-:Y:S01]  /*27bd0*/  FMUL R150, R153, 0.25 ;  /* 0x3e80000099967820 */ /* 0x010fe20000400000 */
[----:B------:R-:W-:-:S04]  /*27be0*/  FSETP.GT.AND P3, PT, |R3|, 8.50705917302346158658e+37, PT ;  /* 0x7e8000000300780b */ /* 0x000fc80003f64200 */
[----:B------:R-:W-:Y:S01]  /*27bf0*/  FSEL R150, R150, R153, P3 ;  /* 0x0000009996967208 */ /* 0x000fe20001800000 */
[----:B--2---:R-:W-:-:S05]  /*27c00*/  FMUL R153, R154, 0.25 ;  /* 0x3e8000009a997820 */ /* 0x004fca0000400000 */
[----:B------:R-:W-:Y:S01]  /*27c10*/  FSEL R153, R153, R154, P3 ;  /* 0x0000009a99997208 */ /* 0x000fe20001800000 */
[----:B---3--:R-:W-:-:S05]  /*27c20*/  FMUL R154, R157, 0.25 ;  /* 0x3e8000009d9a7820 */ /* 0x008fca0000400000 */
[----:B------:R-:W-:Y:S01]  /*27c30*/  FSEL R154, R154, R157, P3 ;  /* 0x0000009d9a9a7208 */ /* 0x000fe20001800000 */
[----:B------:R-:W-:-:S05]  /*27c40*/  FMUL R157, R158, 0.25 ;  /* 0x3e8000009e9d7820 */ /* 0x000fca0000400000 */
[----:B------:R-:W-:Y:S01]  /*27c50*/  FSEL R157, R157, R158, P3 ;  /* 0x0000009e9d9d7208 */ /* 0x000fe20001800000 */
[----:B------:R-:W-:-:S05]  /*27c60*/  FMUL R158, R161, 0.25 ;  /* 0x3e800000a19e7820 */ /* 0x000fca0000400000 */
[----:B------:R-:W-:Y:S01]  /*27c70*/  FSEL R158, R158, R161, P3 ;  /* 0x000000a19e9e7208 */ /* 0x000fe20001800000 */
[----:B------:R-:W-:Y:S01]  /*27c80*/  FMUL R161, R162, 0.25 ;  /* 0x3e800000a2a17820 */ /* 0x000fe20000400000 */
[----:B------:R-:W-:Y:S02]  /*27c90*/  IMAD.MOV.U32 R202, RZ, RZ, R169 ;  /* 0x000000ffffca7224 */ /* 0x000fe400078e00a9 */
[----:B------:R-:W2:Y:S02]  /*27ca0*/  LDL.LU R169, [R1+0xc] ;  /* 0x00000c0001a97983 */ /* 0x000ea40000300800 */
[----:B------:R-:W-:Y:S01]  /*27cb0*/  FSEL R161, R161, R162, P3 ;  /* 0x000000a2a1a17208 */ /* 0x000fe20001800000 */
[----:B------:R-:W-:Y:S01]  /*27cc0*/  FMUL R162, R165, 0.25 ;  /* 0x3e800000a5a27820 */ /* 0x000fe20000400000 */
[----:B------:R-:W3:Y:S04]  /*27cd0*/  LDL.LU R239, [R1+0x1f0] ;  /* 0x0001f00001ef7983 */ /* 0x000ee80000300800 */
[----:B------:R-:W-:Y:S01]  /*27ce0*/  FSEL R162, R162, R165, P3 ;  /* 0x000000a5a2a27208 */ /* 0x000fe20001800000 */
[----:B------:R-:W-:Y:S01]  /*27cf0*/  FMUL R165, R166, 0.25 ;  /* 0x3e800000a6a57820 */ /* 0x000fe20000400000 */
[----:B------:R-:W4:Y:S04]  /*27d00*/  LDL.LU R238, [R1+0x1e4] ;  /* 0x0001e40001ee7983 */ /* 0x000f280000300800 */
[----:B------:R-:W-:Y:S01]  /*27d10*/  FSEL R165, R165, R166, P3 ;  /* 0x000000a6a5a57208 */ /* 0x000fe20001800000 */
[----:B------:R-:W-:Y:S01]  /*27d20*/  FMUL R166, R170, 0.25 ;  /* 0x3e800000aaa67820 */ /* 0x000fe20000400000 */
[----:B------:R-:W3:Y:S01]  /*27d30*/  LDL.LU R233, [R1+0x1e0] ;  /* 0x0001e00001e97983 */ /* 0x000ee20000300800 */
[----:B------:R-:W-:-:S03]  /*27d40*/  FMUL R146, R171, 0.25 ;  /* 0x3e800000ab927820 */ /* 0x000fc60000400000 */
[----:B------:R-:W3:Y:S01]  /*27d50*/  LDL.LU R228, [R1+0x1d4] ;  /* 0x0001d40001e47983 */ /* 0x000ee20000300800 */
[----:B------:R-:W-:-:S03]  /*27d60*/  FSEL R166, R166, R170, P3 ;  /* 0x000000aaa6a67208 */ /* 0x000fc60001800000 */
[----:B------:R-:W4:Y:S04]  /*27d70*/  LDL.LU R227, [R1+0x1d0] ;  /* 0x0001d00001e37983 */ /* 0x000f280000300800 */
[----:B------:R-:W3:Y:S01]  /*27d80*/  LDL.LU R170, [R1+0x1c4] ;  /* 0x0001c40001aa7983 */ /* 0x000ee20000300800 */
[C---:B------:R-:W-:Y:S01]  /*27d90*/  FMUL R247, R9.reuse, R143 ;  /* 0x0000008f09f77220 */ /* 0x040fe20000400000 */
[----:B------:R-:W-:Y:S01]  /*27da0*/  FSEL R146, R146, R171, P3 ;  /* 0x000000ab92927208 */ /* 0x000fe20001800000 */
[----:B------:R-:W-:Y:S01]  /*27db0*/  FMUL R143, R172, 0.25 ;  /* 0x3e800000ac8f7820 */ /* 0x000fe20000400000 */
[----:B------:R-:W4:Y:S01]  /*27dc0*/  LDL.LU R171, [R1+0x1c0] ;  /* 0x0001c00001ab7983 */ /* 0x000f220000300800 */
[----:B------:R-:W-:Y:S01]  /*27dd0*/  FMUL R246, R9, R142 ;  /* 0x0000008e09f67220 */ /* 0x000fe20000400000 */
[----:B------:R-:W-:-:S02]  /*27de0*/  FMUL R142, R173, 0.25 ;  /* 0x3e800000ad8e7820 */ /* 0x000fc40000400000 */
[----:B------:R-:W-:Y:S02]  /*27df0*/  FSEL R143, R143, R172, P3 ;  /* 0x000000ac8f8f7208 */ /* 0x000fe40001800000 */
[----:B------:R-:W4:Y:S01]  /*27e00*/  LDL.LU R172, [R1+0x1b4] ;  /* 0x0001b40001ac7983 */ /* 0x000f220000300800 */
[----:B------:R-:W-:Y:S01]  /*27e10*/  FSEL R142, R142, R173, P3 ;  /* 0x000000ad8e8e7208 */ /* 0x000fe20001800000 */
[----:B------:R-:W-:Y:S02]  /*27e20*/  FMUL R139, R174, 0.25 ;  /* 0x3e800000ae8b7820 */ /* 0x000fe40000400000 */
[----:B------:R-:W4:Y:S01]  /*27e30*/  LDL.LU R173, [R1+0x1b0] ;  /* 0x0001b00001ad7983 */ /* 0x000f220000300800 */
[----:B------:R-:W-:Y:S02]  /*27e40*/  FMUL R138, R175, 0.25 ;  /* 0x3e800000af8a7820 */ /* 0x000fe40000400000 */
[----:B------:R-:W-:Y:S02]  /*27e50*/  FSEL R139, R139, R174, P3 ;  /* 0x000000ae8b8b7208 */ /* 0x000fe40001800000 */
[----:B------:R-:W4:Y:S01]  /*27e60*/  LDL.LU R174, [R1+0x1a4] ;  /* 0x0001a40001ae7983 */ /* 0x000f220000300800 */
        /* <DEDUP_REMOVED lines=14> */
[----:B------:R-:W-:Y:S01]  /*27f50*/  FMUL R240, R9, R126 ;  /* 0x0000007e09f07220 */ /* 0x000fe20000400000 */
[----:B------:R-:W-:Y:S01]  /*27f60*/  FSEL R130, R130, R179, P3 ;  /* 0x000000b382827208 */ /* 0x000fe20001800000 */
[----:B------:R-:W-:Y:S01]  /*27f70*/  FMUL R126, R180, 0.25 ;  /* 0x3e800000b47e7820 */ /* 0x000fe20000400000 */
[----:B------:R-:W4:Y:S01]  /*27f80*/  LDL.LU R179, [R1+0x180] ;  /* 0x0001800001b37983 */ /* 0x000f220000300800 */
[----:B------:R-:W-:-:S03]  /*27f90*/  FMUL R123, R181, 0.25 ;  /* 0x3e800000b57b7820 */ /* 0x000fc60000400000 */
[----:B------:R-:W-:Y:S02]  /*27fa0*/  FSEL R126, R126, R180, P3 ;  /* 0x000000b47e7e7208 */ /* 0x000fe40001800000 */
[----:B------:R-:W4:Y:S01]  /*27fb0*/  LDL.LU R180, [R1+0x174] ;  /* 0x0001740001b47983 */ /* 0x000f220000300800 */
[----:B------:R-:W-:Y:S01]  /*27fc0*/  FSEL R123, R123, R181, P3 ;  /* 0x000000b57b7b7208 */ /* 0x000fe20001800000 */
[----:B------:R-:W-:Y:S02]  /*27fd0*/  FMUL R122, R182, 0.25 ;  /* 0x3e800000b67a7820 */ /* 0x000fe40000400000 */
[----:B------:R-:W4:Y:S01]  /*27fe0*/  LDL.LU R181, [R1+0x170] ;  /* 0x0001700001b57983 */ /* 0x000f220000300800 */
[----:B------:R-:W-:Y:S01]  /*27ff0*/  FMUL R234, R9, R118 ;  /* 0x0000007609ea7220 */ /* 0x000fe20000400000 */
[----:B------:R-:W-:Y:S01]  /*28000*/  FMUL R118, R183, 0.25 ;  /* 0x3e800000b7767820 */ /* 0x000fe20000400000 */
[----:B------:R-:W-:Y:S02]  /*28010*/  FSEL R122, R122, R182, P3 ;  /* 0x000000b67a7a7208 */ /* 0x000fe40001800000 */
[----:B------:R-:W4:Y:S01]  /*28020*/  LDL.LU R182, [R1+0x164] ;  /* 0x0001640001b67983 */ /* 0x000f220000300800 */
[----:B------:R-:W-:Y:S01]  /*28030*/  FMUL R114, R184, 0.25 ;  /* 0x3e800000b8727820 */ /* 0x000fe20000400000 */
[----:B------:R-:W-:-:S02]  /*28040*/  FSEL R118, R118, R183, P3 ;  /* 0x000000b776767208 */ /* 0x000fc40001800000 */
[----:B------:R-:W4:Y:S01]  /*28050*/  LDL.LU R183, [R1+0x160] ;  /* 0x0001600001b77983 */ /* 0x000f220000300800 */
[----:B------:R-:W-:Y:S01]  /*28060*/  FMUL R232, R9, R111 ;  /* 0x0000006f09e87220 */ /* 0x000fe20000400000 */
[----:B------:R-:W-:Y:S01]  /*28070*/  FSEL R114, R114, R184, P3 ;  /* 0x000000b872727208 */ /* 0x000fe20001800000 */
[----:B------:R-:W-:Y:S01]  /*28080*/  FMUL R111, R185, 0.25 ;  /* 0x3e800000b96f7820 */ /* 0x000fe20000400000 */
[----:B------:R-:W4:Y:S01]  /*28090*/  LDL.LU R184, [R1+0x154] ;  /* 0x0001540001b87983 */ /* 0x000f220000300800 */
[----:B------:R-:W-:Y:S01]  /*280a0*/  FMUL R231, R9, R110 ;  /* 0x0000006e09e77220 */ /* 0x000fe20000400000 */
[----:B------:R-:W-:Y:S02]  /*280b0*/  FMUL R110, R186, 0.25 ;  /* 0x3e800000ba6e7820 */ /* 0x000fe40000400000 */
[----:B------:R-:W-:Y:S02]  /*280c0*/  FSEL R111, R111, R185, P3 ;  /* 0x000000b96f6f7208 */ /* 0x000fe40001800000 */
[----:B------:R-:W4:Y:S01]  /*280d0*/  LDL.LU R185, [R1+0x150] ;  /* 0x0001500001b97983 */ /* 0x000f220000300800 */
[----:B------:R-:W-:Y:S01]  /*280e0*/  FSEL R110, R110, R186, P3 ;  /* 0x000000ba6e6e7208 */ /* 0x000fe20001800000 */
[----:B------:R-:W-:-:S02]  /*280f0*/  FMUL R107, R187, 0.25 ;  /* 0x3e800000bb6b7820 */ /* 0x000fc40000400000 */
        /* <DEDUP_REMOVED lines=8> */
[----:B------:R-:W-:Y:S01]  /*28180*/  FMUL R229, R9, R102 ;  /* 0x0000006609e57220 */ /* 0x000fe20000400000 */
[----:B------:R-:W-:-:S02]  /*28190*/  FMUL R102, R190, 0.25 ;  /* 0x3e800000be667820 */ /* 0x000fc40000400000 */
[----:B------:R-:W-:Y:S02]  /*281a0*/  FSEL R103, R103, R189, P3 ;  /* 0x000000bd67677208 */ /* 0x000fe40001800000 */
[----:B------:R-:W4:Y:S01]  /*281b0*/  LDL.LU R189, [R1+0x130] ;  /* 0x0001300001bd7983 */ /* 0x000f220000300800 */
[----:B------:R-:W-:Y:S01]  /*281c0*/  FMUL R7, R9, R99 ;  /* 0x0000006309077220 */ /* 0x000fe20000400000 */
[----:B------:R-:W-:Y:S01]  /*281d0*/  FSEL R102, R102, R190, P3 ;  /* 0x000000be66667208 */ /* 0x000fe20001800000 */
[----:B------:R-:W-:Y:S01]  /*281e0*/  FMUL R99, R191, 0.25 ;  /* 0x3e800000bf637820 */ /* 0x000fe20000400000 */
[----:B------:R-:W4:Y:S01]  /*281f0*/  LDL.LU R190, [R1+0x124] ;  /* 0x0001240001be7983 */ /* 0x000f220000300800 */
[----:B------:R-:W-:Y:S01]  /*28200*/  FMUL R8, R9, R98 ;  /* 0x0000006209087220 */ /* 0x000fe20000400000 */
[----:B------:R-:W-:Y:S02]  /*28210*/  FMUL R98, R192, 0.25 ;  /* 0x3e800000c0627820 */ /* 0x000fe40000400000 */
[----:B------:R-:W-:-:S02]  /*28220*/  FSEL R99, R99, R191, P3 ;  /* 0x000000bf63637208 */ /* 0x000fc40001800000 */
[----:B------:R-:W4:Y:S01]  /*28230*/  LDL.LU R191, [R1+0x120] ;  /* 0x0001200001bf7983 */ /* 0x000f220000300800 */
[----:B-1----:R-:W-:Y:S01]  /*28240*/  FMUL R6, R9, R83 ;  /* 0x0000005309067220 */ /* 0x002fe20000400000 */
[----:B------:R-:W-:Y:S01]  /*28250*/  FSEL R98, R98, R192, P3 ;  /* 0x000000c062627208 */ /* 0x000fe20001800000 */
[----:B------:R-:W-:Y:S01]  /*28260*/  FMUL R83, R193, 0.25 ;  /* 0x3e800000c1537820 */ /* 0x000fe20000400000 */
[----:B------:R-:W4:Y:S01]  /*28270*/  LDL.LU R192, [R1+0x114] ;  /* 0x0001140001c07983 */ /* 0x000f220000300800 */
[----:B------:R-:W-:Y:S01]  /*28280*/  FMUL R252, R9, R82 ;  /* 0x0000005209fc7220 */ /* 0x000fe20000400000 */
        /* <DEDUP_REMOVED lines=12> */
[----:B------:R-:W-:Y:S01]  /*28350*/  @!P4 FMUL R2, R2, 16777216 ;  /* 0x4b8000000202c820 */ /* 0x000fe20000400000 */
[----:B------:R-:W-:Y:S01]  /*28360*/  FSEL R74, R74, R196, P3 ;  /* 0x000000c44a4a7208 */ /* 0x000fe20001800000 */
[----:B------:R-:W-:Y:S01]  /*28370*/  FMUL R67, R197, 0.25 ;  /* 0x3e800000c5437820 */ /* 0x000fe20000400000 */
[----:B------:R-:W4:Y:S01]  /*28380*/  LDL.LU R196, [R1+0xf4] ;  /* 0x0000f40001c47983 */ /* 0x000f220000300800 */
[----:B------:R-:W-:Y:S01]  /*28390*/  FMUL R243, R9, R66 ;  /* 0x0000004209f37220 */ /* 0x000fe20000400000 */
[----:B------:R-:W-:Y:S01]  /*283a0*/  FMUL R66, R198, 0.25 ;  /* 0x3e800000c6427820 */ /* 0x000fe20000400000 */
[----:B------:R-:W1:Y:S01]  /*283b0*/  MUFU.RCP R2, R2 ;  /* 0x0000000200027308 */ /* 0x000e620000001000 */
[----:B------:R-:W-:-:S02]  /*283c0*/  FSEL R67, R67, R197, P3 ;  /* 0x000000c543437208 */ /* 0x000fc40001800000 */
[----:B------:R-:W4:Y:S01]  /*283d0*/  LDL.LU R197, [R1+0xf0] ;  /* 0x0000f00001c57983 */ /* 0x000f220000300800 */
[----:B------:R-:W-:Y:S01]  /*283e0*/  FMUL R237, R9, R59 ;  /* 0x0000003b09ed7220 */ /* 0x000fe20000400000 */
[----:B------:R-:W-:Y:S01]  /*283f0*/  FSEL R66, R66, R198, P3 ;  /* 0x000000c642427208 */ /* 0x000fe20001800000 */
[----:B------:R-:W-:Y:S01]  /*28400*/  FMUL R59, R199, 0.25 ;  /* 0x3e800000c73b7820 */ /* 0x000fe20000400000 */
[----:B------:R-:W4:Y:S01]  /*28410*/  LDL.LU R198, [R1+0xe4] ;  /* 0x0000e40001c67983 */ /* 0x000f220000300800 */
[C---:B------:R-:W-:Y:S01]  /*28420*/  FMUL R249, R9.reuse, R151 ;  /* 0x0000009709f97220 */ /* 0x040fe20000400000 */
[C---:B------:R-:W-:Y:S01]  /*28430*/  FMUL R241, R9.reuse, R127 ;  /* 0x0000007f09f17220 */ /* 0x040fe20000400000 */
[C---:B------:R-:W-:Y:S01]  /*28440*/  FMUL R236, R9.reuse, R119 ;  /* 0x0000007709ec7220 */ /* 0x040fe20000400000 */
[C---:B------:R-:W-:Y:S01]  /*28450*/  FMUL R95, R9.reuse, R95 ;  /* 0x0000005f095f7220 */ /* 0x040fe20000400000 */
[C---:B------:R-:W-:Y:S01]  /*28460*/  FMUL R94, R9.reuse, R94 ;  /* 0x0000005e095e7220 */ /* 0x040fe20000400000 */
[C---:B0-----:R-:W-:Y:S01]  /*28470*/  FMUL R5, R9.reuse, R90 ;  /* 0x0000005a09057220 */ /* 0x041fe20000400000 */
[C---:B------:R-:W-:Y:S01]  /*28480*/  FMUL R87, R9.reuse, R87 ;  /* 0x0000005709577220 */ /* 0x040fe20000400000 */
        /* <DEDUP_REMOVED lines=23> */
[----:B------:R-:W-:Y:S01]  /*28600*/  FMUL R9, R9, R26 ;  /* 0x0000001a09097220 */ /* 0x000fe20000400000 */
[----:B------:R-:W-:Y:S01]  /*28610*/  FSEL R59, R59, R199, P3 ;  /* 0x000000c73b3b7208 */ /* 0x000fe20001800000 */
        /* <DEDUP_REMOVED lines=63> */
[----:B------:R-:W-:Y:S01]  /*28a10*/  FMUL R26, R200, 0.25 ;  /* 0x3e800000c81a7820 */ /* 0x000fe20000400000 */
[----:B------:R-:W4:Y:S01]  /*28a20*/  LDL.LU R199, [R1+0xe0] ;  /* 0x0000e00001c77983 */ /* 0x000f220000300800 */
[----:B------:R-:W-:Y:S01]  /*28a30*/  @!P4 FMUL R24, R24, 16777216 ;  /* 0x4b8000001818c820 */ /* 0x000fe20000400000 */
[C---:B-1----:R-:W-:Y:S01]  /*28a40*/  FMUL R149, R2.reuse, R149 ;  /* 0x0000009502957220 */ /* 0x042fe20000400000 */
        /* <DEDUP_REMOVED lines=64> */
[----:B------:R-:W-:Y:S01]  /*28e50*/  FMUL R21, R23, 0.25 ;  /* 0x3e80000017157820 */ /* 0x000fe20000400000 */
[----:B------:R-:W-:Y:S01]  /*28e60*/  FMUL R24, R201, 0.25 ;  /* 0x3e800000c9187820 */ /* 0x000fe20000400000 */
[----:B------:R-:W4:Y:S01]  /*28e70*/  LDL.LU R200, [R1+0xd4] ;  /* 0x0000d40001c87983 */ /* 0x000f220000300800 */
[----:B------:R-:W-:-:S02]  /*28e80*/  FMUL R13, R15, 0.25 ;  /* 0x3e8000000f0d7820 */ /* 0x000fc40000400000 */
[----:B------:R-:W-:Y:S01]  /*28e90*/  FSEL R21, R21, R23, P3 ;  /* 0x0000001715157208 */ /* 0x000fe20001800000 */
[----:B------:R-:W-:Y:S01]  /*28ea0*/  FMUL R23, R202, 0.25 ;  /* 0x3e800000ca177820 */ /* 0x000fe20000400000 */
[----:B------:R-:W-:Y:S02]  /*28eb0*/  FSEL R24, R24, R201, P3 ;  /* 0x000000c918187208 */ /* 0x000fe40001800000 */
[----:B------:R-:W4:Y:S01]  /*28ec0*/  LDL.LU R201, [R1+0xd0] ;  /* 0x0000d00001c97983 */ /* 0x000f220000300800 */
[----:B------:R-:W-:Y:S01]  /*28ed0*/  FSEL R13, R13, R15, P3 ;  /* 0x0000000f0d0d7208 */ /* 0x000fe20001800000 */
[----:B------:R-:W-:Y:S01]  /*28ee0*/  FMUL R15, R16, 0.25 ;  /* 0x3e800000100f7820 */ /* 0x000fe20000400000 */
[----:B------:R-:W-:Y:S01]  /*28ef0*/  FSEL R23, R23, R202, P3 ;  /* 0x000000ca17177208 */ /* 0x000fe20001800000 */
[----:B------:R-:W-:Y:S01]  /*28f00*/  FMUL R22, R203, 0.25 ;  /* 0x3e800000cb167820 */ /* 0x000fe20000400000 */
[----:B------:R-:W4:Y:S01]  /*28f10*/  LDL.LU R202, [R1+0xc4] ;  /* 0x0000c40001ca7983 */ /* 0x000f220000300800 */
[----:B------:R-:W-:Y:S01]  /*28f20*/  FMUL R147, R168, 0.25 ;  /* 0x3e800000a8937820 */ /* 0x000fe20000400000 */
[----:B------:R-:W-:Y:S01]  /*28f30*/  FSEL R15, R15, R16, P3 ;  /* 0x000000100f0f7208 */ /* 0x000fe20001800000 */
[----:B------:R-:W-:Y:S01]  /*28f40*/  FMUL R14, R17, 0.25 ;  /* 0x3e800000110e7820 */ /* 0x000fe20000400000 */
[----:B------:R-:W-:Y:S01]  /*28f50*/  FSEL R22, R22, R203, P3 ;  /* 0x000000cb16167208 */ /* 0x000fe20001800000 */
[----:B------:R-:W-:Y:S01]  /*28f60*/  FMUL R16, R19, 0.25 ;  /* 0x3e80000013107820 */ /* 0x000fe20000400000 */
[----:B------:R-:W-:Y:S01]  /*28f70*/  FMUL R20, R204, 0.25 ;  /* 0x3e800000cc147820 */ /* 0x000fe20000400000 */
[----:B------:R-:W4:Y:S01]  /*28f80*/  LDL.LU R203, [R1+0xc0] ;  /* 0x0000c00001cb7983 */ /* 0x000f220000300800 */
[----:B------:R-:W-:-:S02]  /*28f90*/  FSEL R147, R147, R168, P3 ;  /* 0x000000a893937208 */ /* 0x000fc40001800000 */
[----:B------:R-:W-:Y:S01]  /*28fa0*/  FSEL R14, R14, R17, P3 ;  /* 0x000000110e0e7208 */ /* 0x000fe20001800000 */
[----:B------:R-:W0:Y:S01]  /*28fb0*/  S2R R168, SR_TID.X ;  /* 0x0000000000a87919 */ /* 0x000e220000002100 */
[----:B------:R-:W-:Y:S01]  /*28fc0*/  FSEL R16, R16, R19, P3 ;  /* 0x0000001310107208 */ /* 0x000fe20001800000 */
[----:B------:R-:W-:Y:S01]  /*28fd0*/  FMUL R17, R18, 0.25 ;  /* 0x3e80000012117820 */ /* 0x000fe20000400000 */
[----:B------:R-:W-:Y:S01]  /*28fe0*/  FSEL R20, R20, R204, P3 ;  /* 0x000000cc14147208 */ /* 0x000fe20001800000 */
[----:B------:R-:W-:Y:S01]  /*28ff0*/  FMUL R19, R205, 0.25 ;  /* 0x3e800000cd137820 */ /* 0x000fe20000400000 */
[----:B------:R-:W4:Y:S02]  /*29000*/  LDL.LU R204, [R1+0xb4] ;  /* 0x0000b40001cc7983 */ /* 0x000f240000300800 */
[----:B------:R-:W-:Y:S01]  /*29010*/  FSEL R17, R17, R18, P3 ;  /* 0x0000001211117208 */ /* 0x000fe20001800000 */
[----:B------:R-:W-:Y:S01]  /*29020*/  FMUL R18, R206, 0.25 ;  /* 0x3e800000ce127820 */ /* 0x000fe20000400000 */
[----:B------:R-:W-:-:S02]  /*29030*/  FSEL R19, R19, R205, P3 ;  /* 0x000000cd13137208 */ /* 0x000fc40001800000 */
[----:B------:R-:W4:Y:S01]  /*29040*/  LDL.LU R205, [R1+0xb0] ;  /* 0x0000b00001cd7983 */ /* 0x000f220000300800 */
[----:B------:R-:W-:Y:S01]  /*29050*/  FMUL R12, R207, 0.25 ;  /* 0x3e800000cf0c7820 */ /* 0x000fe20000400000 */
[----:B------:R-:W-:Y:S02]  /*29060*/  FSEL R18, R18, R206, P3 ;  /* 0x000000ce12127208 */ /* 0x000fe40001800000 */
[----:B------:R-:W4:Y:S01]  /*29070*/  LDL.LU R206, [R1+0xa4] ;  /* 0x0000a40001ce7983 */ /* 0x000f220000300800 */
[----:B------:R-:W-:Y:S01]  /*29080*/  FMUL R11, R208, 0.25 ;  /* 0x3e800000d00b7820 */ /* 0x000fe20000400000 */
[----:B------:R-:W-:Y:S02]  /*29090*/  FSEL R12, R12, R207, P3 ;  /* 0x000000cf0c0c7208 */ /* 0x000fe40001800000 */
[----:B------:R-:W4:Y:S01]  /*290a0*/  LDL.LU R207, [R1+0xa0] ;  /* 0x0000a00001cf7983 */ /* 0x000f220000300800 */
[----:B------:R-:W-:Y:S01]  /*290b0*/  FMUL R10, R209, 0.25 ;  /* 0x3e800000d10a7820 */ /* 0x000fe20000400000 */
[----:B------:R-:W-:-:S02]  /*290c0*/  FSEL R11, R11, R208, P3 ;  /* 0x000000d00b0b7208 */ /* 0x000fc40001800000 */
[----:B------:R-:W-:Y:S01]  /*290d0*/  FSETP.GEU.AND P4, PT, |R3|, 1.175494350822287508e-38, PT ;  /* 0x008000000300780b */ /* 0x000fe20003f8e200 */
[----:B------:R-:W4:Y:S01]  /*290e0*/  LDL.LU R208, [R1+0x94] ;  /* 0x0000940001d07983 */ /* 0x000f220000300800 */
[----:B------:R-:W-:-:S03]  /*290f0*/  FSEL R10, R10, R209, P3 ;  /* 0x000000d10a0a7208 */ /* 0x000fc60001800000 */
[----:B------:R-:W4:Y:S01]  /*29100*/  LDL.LU R209, [R1+0x90] ;  /* 0x0000900001d17983 */ /* 0x000f220000300800 */
[----:B------:R-:W-:Y:S01]  /*29110*/  FMUL R151, R152, 0.25 ;  /* 0x3e80000098977820 */ /* 0x000fe20000400000 */
[C---:B0-----:R-:W-:Y:S02]  /*29120*/  IMAD.SHL.U32 R90, R168.reuse, 0x10, RZ ;  /* 0x00000010a85a7824 */ /* 0x041fe400078e00ff */
[----:B------:R-:W-:Y:S02]  /*29130*/  IMAD.SHL.U32 R58, R168, 0x40, RZ ;  /* 0x00000040a83a7824 */ /* 0x000fe400078e00ff */
[----:B------:R-:W-:Y:S01]  /*29140*/  @P3 FMUL R3, R3, 0.25 ;  /* 0x3e80000003033820 */ /* 0x000fe20000400000 */
[----:B------:R-:W4:Y:S01]  /*29150*/  LDL.LU R210, [R1+0x84] ;  /* 0x0000840001d27983 */ /* 0x000f220000300800 */
[----:B------:R-:W-:Y:S02]  /*29160*/  LOP3.LUT R90, R90, 0xf0, RZ, 0xc0, !PT ;  /* 0x000000f05a5a7812 */ /* 0x000fe400078ec0ff */
[----:B------:R-:W-:Y:S01]  /*29170*/  LOP3.LUT R58, R58, 0x400, RZ, 0xc0, !PT ;  /* 0x000004003a3a7812 */ /* 0x000fe200078ec0ff */
[----:B------:R-:W-:Y:S01]  /*29180*/  @!P4 FMUL R3, R3, 16777216 ;  /* 0x4b8000000303c820 */ /* 0x000fe20000400000 */
[----:B------:R-:W-:Y:S01]  /*29190*/  FSEL R151, R151, R152, P3 ;  /* 0x0000009897977208 */ /* 0x000fe20001800000 */
[----:B------:R-:W-:Y:S01]  /*291a0*/  FMUL R152, R155, 0.25 ;  /* 0x3e8000009b987820 */ /* 0x000fe20000400000 */
[----:B------:R-:W-:Y:S01]  /*291b0*/  IADD3 R58, R58, UR5, R90 ;  /* 0x000000053a3a7c10 */ /* 0x000fe2000fffe05a */
[----:B------:R-:W-:Y:S01]  /*291c0*/  IMAD.SHL.U32 R90, R168, 0x8, RZ ;  /* 0x00000008a85a7824 */ /* 0x000fe200078e00ff */
[----:B------:R-:W4:Y:S01]  /*291d0*/  LDL.LU R211, [R1+0x80] ;  /* 0x0000800001d37983 */ /* 0x000f220000300800 */
[----:B------:R-:W0:Y:S01]  /*291e0*/  MUFU.RCP R168, R3 ;  /* 0x0000000300a87308 */ /* 0x000e220000001000 */
[----:B------:R-:W-:Y:S01]  /*291f0*/  FSEL R152, R152, R155, P3 ;  /* 0x0000009b98987208 */ /* 0x000fe20001800000 */
[----:B------:R-:W-:Y:S01]  /*29200*/  FMUL R155, R156, 0.25 ;  /* 0x3e8000009c9b7820 */ /* 0x000fe20000400000 */
[----:B------:R-:W4:Y:S04]  /*29210*/  LDL.LU R212, [R1+0x74] ;  /* 0x0000740001d47983 */ /* 0x000f280000300800 */
[----:B------:R-:W4:Y:S04]  /*29220*/  LDL.LU R213, [R1+0x70] ;  /* 0x0000700001d57983 */ /* 0x000f280000300800 */
[----:B------:R-:W4:Y:S01]  /*29230*/  LDL.LU R214, [R1+0x64] ;  /* 0x0000640001d67983 */ /* 0x000f220000300800 */
[----:B------:R-:W-:-:S03]  /*29240*/  FSEL R155, R155, R156, P3 ;  /* 0x0000009c9b9b7208 */ /* 0x000fc60001800000 */
[----:B------:R-:W4:Y:S01]  /*29250*/  LDL.LU R215, [R1+0x60] ;  /* 0x0000600001d77983 */ /* 0x000f220000300800 */
[----:B------:R-:W-:-:S03]  /*29260*/  FMUL R156, R159, 0.25 ;  /* 0x3e8000009f9c7820 */ /* 0x000fc60000400000 */
[----:B------:R-:W4:Y:S04]  /*29270*/  LDL.LU R216, [R1+0x54] ;  /* 0x0000540001d87983 */ /* 0x000f280000300800 */
[----:B------:R-:W4:Y:S01]  /*29280*/  LDL.LU R217, [R1+0x50] ;  /* 0x0000500001d97983 */ /* 0x000f220000300800 */
[----:B------:R-:W-:-:S03]  /*29290*/  @!P4 FMUL R22, R22, 16777216 ;  /* 0x4b8000001616c820 */ /* 0x000fc60000400000 */
[----:B------:R-:W4:Y:S01]  /*292a0*/  LDL.LU R218, [R1+0x44] ;  /* 0x0000440001da7983 */ /* 0x000f220000300800 */
[----:B------:R-:W-:-:S03]  /*292b0*/  @!P4 FMUL R26, R26, 16777216 ;  /* 0x4b8000001a1ac820 */ /* 0x000fc60000400000 */
[----:B------:R-:W4:Y:S04]  /*292c0*/  LDL.LU R219, [R1+0x40] ;  /* 0x0000400001db7983 */ /* 0x000f280000300800 */
[----:B------:R-:W4:Y:S01]  /*292d0*/  LDL.LU R220, [R1+0x34] ;  /* 0x0000340001dc7983 */ /* 0x000f220000300800 */
[----:B------:R-:W-:-:S03]  /*292e0*/  FSEL R156, R156, R159, P3 ;  /* 0x0000009f9c9c7208 */ /* 0x000fc60001800000 */
[----:B------:R-:W4:Y:S01]  /*292f0*/  LDL.LU R221, [R1+0x30] ;  /* 0x0000300001dd7983 */ /* 0x000f220000300800 */
[----:B------:R-:W-:-:S03]  /*29300*/  FMUL R159, R160, 0.25 ;  /* 0x3e800000a09f7820 */ /* 0x000fc60000400000 */
[----:B------:R-:W4:Y:S01]  /*29310*/  LDL.LU R222, [R1+0x24] ;  /* 0x0000240001de7983 */ /* 0x000f220000300800 */
[----:B0-----:R-:W-:-:S03]  /*29320*/  FMUL R119, R168, R22 ;  /* 0x00000016a8777220 */ /* 0x001fc60000400000 */
[----:B------:R-:W4:Y:S01]  /*29330*/  LDL.LU R223, [R1+0x20] ;  /* 0x0000200001df7983 */ /* 0x000f220000300800 */
[----:B------:R-:W-:-:S03]  /*29340*/  FMUL R127, R168, R26 ;  /* 0x0000001aa87f7220 */ /* 0x000fc60000400000 */
[----:B------:R-:W4:Y:S04]  /*29350*/  LDL.LU R225, [R1+0x14] ;  /* 0x0000140001e17983 */ /* 0x000f280000300800 */
[----:B------:R-:W4:Y:S04]  /*29360*/  LDL.LU R226, [R1+0x10] ;  /* 0x0000100001e27983 */ /* 0x000f280000300800 */
[----:B------:R-:W4:Y:S01]  /*29370*/  LDL.LU R224, [R1+0x4] ;  /* 0x0000040001e07983 */ /* 0x000f220000300800 */
[----:B------:R-:W-:-:S03]  /*29380*/  FSEL R159, R159, R160, P3 ;  /* 0x000000a09f9f7208 */ /* 0x000fc60001800000 */
[----:B------:R-:W4:Y:S01]  /*29390*/  LDL.LU R22, [R1+0x1f4] ;  /* 0x0001f40001167983 */ /* 0x000f220000300800 */
[----:B------:R-:W-:-:S03]  /*293a0*/  FMUL R160, R163, 0.25 ;  /* 0x3e800000a3a07820 */ /* 0x000fc60000400000 */
[----:B------:R-:W4:Y:S02]  /*293b0*/  LDL.LU R26, [R1] ;  /* 0x00000000011a7983 */ /* 0x000f240000300800 */
[----:B------:R-:W-:Y:S01]  /*293c0*/  FSEL R160, R160, R163, P3 ;  /* 0x000000a3a0a07208 */ /* 0x000fe20001800000 */
[----:B------:R-:W-:-:S05]  /*293d0*/  FMUL R163, R164, 0.25 ;  /* 0x3e800000a4a37820 */ /* 0x000fca0000400000 */
[----:B------:R-:W-:Y:S01]  /*293e0*/  FSEL R163, R163, R164, P3 ;  /* 0x000000a4a3a37208 */ /* 0x000fe20001800000 */
[----:B------:R-:W-:-:S05]  /*293f0*/  FMUL R164, R167, 0.25 ;  /* 0x3e800000a7a47820 */ /* 0x000fca0000400000 */
[----:B------:R-:W-:Y:S01]  /*29400*/  FSEL R164, R164, R167, P3 ;  /* 0x000000a7a4a47208 */ /* 0x000fe20001800000 */
[----:B--2---:R-:W-:Y:S01]  /*29410*/  FMUL R167, R169, 0.25 ;  /* 0x3e800000a9a77820 */ /* 0x004fe20000400000 */
[----:B------:R-:W-:Y:S01]  /*29420*/  LOP3.LUT R90, R90, 0x300, RZ, 0xc0, !PT ;  /* 0x000003005a5a7812 */ /* 0x000fe200078ec0ff */
[----:B------:R-:W-:-:S03]  /*29430*/  @!P4 FMUL R11, R11, 16777216 ;  /* 0x4b8000000b0bc820 */ /* 0x000fc60000400000 */
        /* <DEDUP_REMOVED lines=62> */
[----:B------:R-:W-:-:S02]  /*29820*/  IMAD.IADD R58, R90, 0x1, R58 ;  /* 0x000000015a3a7824 */ /* 0x000fc400078e023a */
        /* <DEDUP_REMOVED lines=62> */
[----:B---3--:R-:W-:Y:S01]  /*29c10*/  FMUL R168, R170, 0.25 ;  /* 0x3e800000aaa87820 */ /* 0x008fe20000400000 */
[----:B------:R-:W-:-:S04]  /*29c20*/  FSETP.GT.AND P3, PT, |R4|, 8.50705917302346158658e+37, PT ;  /* 0x7e8000000400780b */ /* 0x000fc80003f64200 */
[----:B------:R-:W-:Y:S01]  /*29c30*/  FSEL R168, R168, R170, P3 ;  /* 0x000000aaa8a87208 */ /* 0x000fe20001800000 */
[----:B----4-:R-:W-:-:S05]  /*29c40*/  FMUL R170, R171, 0.25 ;  /* 0x3e800000abaa7820 */ /* 0x010fca0000400000 */
        /* <DEDUP_REMOVED lines=86> */
[----:B------:R-:W-:Y:S01]  /*2a1b0*/  FMUL R166, R227, 0.25 ;  /* 0x3e800000e3a67820 */ /* 0x000fe20000400000 */
[----:B------:R-:W-:Y:S01]  /*2a1c0*/  @!P4 FMUL R4, R4, 16777216 ;  /* 0x4b8000000404c820 */ /* 0x000fe20000400000 */
[----:B------:R-:W-:Y:S02]  /*2a1d0*/  FMUL R18, R26, 0.25 ;  /* 0x3e8000001a127820 */ /* 0x000fe40000400000 */
[----:B------:R-:W-:Y:S01]  /*2a1e0*/  FSEL R212, R212, R213, P3 ;  /* 0x000000d5d4d47208 */ /* 0x000fe20001800000 */
[----:B------:R-:W-:Y:S01]  /*2a1f0*/  FMUL R213, R214, 0.25 ;  /* 0x3e800000d6d57820 */ /* 0x000fe20000400000 */
[----:B------:R-:W-:Y:S02]  /*2a200*/  FSEL R166, R166, R227, P3 ;  /* 0x000000e3a6a67208 */ /* 0x000fe40001800000 */
[----:B------:R-:W0:Y:S01]  /*2a210*/  MUFU.RCP R227, R4 ;  /* 0x0000000400e37308 */ /* 0x000e220000001000 */
[----:B------:R-:W-:Y:S01]  /*2a220*/  FSEL R18, R18, R26, P3 ;  /* 0x0000001a12127208 */ /* 0x000fe20001800000 */
[----:B------:R-:W-:Y:S01]  /*2a230*/  FMUL R26, R238, 0.25 ;  /* 0x3e800000ee1a7820 */ /* 0x000fe20000400000 */
[----:B------:R-:W-:Y:S01]  /*2a240*/  FSEL R213, R213, R214, P3 ;  /* 0x000000d6d5d57208 */ /* 0x000fe20001800000 */
[----:B------:R-:W-:Y:S01]  /*2a250*/  FMUL R214, R215, 0.25 ;  /* 0x3e800000d7d67820 */ /* 0x000fe20000400000 */
[----:B------:R-:W-:-:S02]  /*2a260*/  FMUL R155, R228, 0.25 ;  /* 0x3e800000e49b7820 */ /* 0x000fc40000400000 */
[----:B------:R-:W-:Y:S02]  /*2a270*/  FSEL R26, R26, R238, P3 ;  /* 0x000000ee1a1a7208 */ /* 0x000fe40001800000 */
[----:B------:R-:W-:Y:S01]  /*2a280*/  FSEL R214, R214, R215, P3 ;  /* 0x000000d7d6d67208 */ /* 0x000fe20001800000 */
[----:B------:R-:W-:Y:S01]  /*2a290*/  FMUL R215, R216, 0.25 ;  /* 0x3e800000d8d77820 */ /* 0x000fe20000400000 */
[----:B------:R-:W-:Y:S01]  /*2a2a0*/  FSEL R155, R155, R228, P3 ;  /* 0x000000e49b9b7208 */ /* 0x000fe20001800000 */
[----:B------:R-:W-:Y:S01]  /*2a2b0*/  @!P4 FMUL R26, R26, 16777216 ;  /* 0x4b8000001a1ac820 */ /* 0x000fe20000400000 */
[----:B------:R-:W-:Y:S02]  /*2a2c0*/  @!P4 FMUL R168, R168, 16777216 ;  /* 0x4b800000a8a8c820 */ /* 0x000fe40000400000 */
[----:B------:R-:W-:Y:S01]  /*2a2d0*/  FSEL R215, R215, R216, P3 ;  /* 0x000000d8d7d77208 */ /* 0x000fe20001800000 */
[----:B------:R-:W-:Y:S01]  /*2a2e0*/  @!P4 FMUL R155, R155, 16777216 ;  /* 0x4b8000009b9bc820 */ /* 0x000fe20000400000 */
[----:B------:R-:W-:Y:S01]  /*2a2f0*/  @!P4 FMUL R173, R173, 16777216 ;  /* 0x4b800000adadc820 */ /* 0x000fe20000400000 */
[----:B------:R-:W-:Y:S01]  /*2a300*/  @!P4 FMUL R176, R176, 16777216 ;  /* 0x4b800000b0b0c820 */ /* 0x000fe20000400000 */
[C---:B0-----:R-:W-:Y:S01]  /*2a310*/  FMUL R4, R227.reuse, R26 ;  /* 0x0000001ae3047220 */ /* 0x041fe20000400000 */
[----:B------:R-:W-:Y:S01]  /*2a320*/  @!P4 FMUL R178, R178, 16777216 ;  /* 0x4b800000b2b2c820 */ /* 0x000fe20000400000 */
[----:B------:R-:W-:Y:S01]  /*2a330*/  FMUL R26, R227, R155 ;  /* 0x0000009be31a7220 */ /* 0x000fe20000400000 */
[----:B------:R-:W-:Y:S01]  /*2a340*/  @!P4 FMUL R182, R182, 16777216 ;  /* 0x4b800000b6b6c820 */ /* 0x000fe20000400000 */
[----:B------:R-:W-:Y:S01]  /*2a350*/  @!P4 FMUL R215, R215, 16777216 ;  /* 0x4b800000d7d7c820 */ /* 0x000fe20000400000 */
[C---:B------:R-:W-:Y:S01]  /*2a360*/  FMUL R155, R227.reuse, R168 ;  /* 0x000000a8e39b7220 */ /* 0x040fe20000400000 */
[C---:B------:R-:W-:Y:S01]  /*2a370*/  FMUL R168, R227.reuse, R173 ;  /* 0x000000ade3a87220 */ /* 0x040fe20000400000 */
[C---:B------:R-:W-:Y:S01]  /*2a380*/  FMUL R173, R227.reuse, R176 ;  /* 0x000000b0e3ad7220 */ /* 0x040fe20000400000 */
[C---:B------:R-:W-:Y:S01]  /*2a390*/  FMUL R176, R227.reuse, R178 ;  /* 0x000000b2e3b07220 */ /* 0x040fe20000400000 */
[C---:B------:R-:W-:Y:S01]  /*2a3a0*/  FMUL R178, R227.reuse, R182 ;  /* 0x000000b6e3b27220 */ /* 0x040fe20000400000 */
[----:B------:R-:W-:-:S02]  /*2a3b0*/  FMUL R182, R227, R215 ;  /* 0x000000d7e3b67220 */ /* 0x000fc40000400000 */
[----:B------:R-:W2:Y:S01]  /*2a3c0*/  LDL R215, [R1+0x22c] ;  /* 0x00022c0001d77983 */ /* 0x000ea20000100800 */
        /* <DEDUP_REMOVED lines=9> */
[----:B------:R-:W-:Y:S01]  /*2a460*/  FMUL R151, R233, 0.25 ;  /* 0x3e800000e9977820 */ /* 0x000fe20000400000 */
[----:B------:R-:W-:Y:S01]  /*2a470*/  @!P4 FMUL R171, R171, 16777216 ;  /* 0x4b800000ababc820 */ /* 0x000fe20000400000 */
[----:B------:R-:W-:Y:S02]  /*2a480*/  @!P4 FMUL R180, R180, 16777216 ;  /* 0x4b800000b4b4c820 */ /* 0x000fe40000400000 */
[----:B------:R-:W-:Y:S01]  /*2a490*/  FSEL R220, R220, R221, P3 ;  /* 0x000000dddcdc7208 */ /* 0x000fe20001800000 */
[----:B------:R-:W-:Y:S01]  /*2a4a0*/  FMUL R221, R222, 0.25 ;  /* 0x3e800000dedd7820 */ /* 0x000fe20000400000 */
[----:B------:R-:W-:Y:S01]  /*2a4b0*/  @!P4 FMUL R177, R177, 16777216 ;  /* 0x4b800000b1b1c820 */ /* 0x000fe20000400000 */
[----:B------:R-:W-:Y:S01]  /*2a4c0*/  @!P4 FMUL R181, R181, 16777216 ;  /* 0x4b800000b5b5c820 */ /* 0x000fe20000400000 */
[----:B------:R-:W-:Y:S01]  /*2a4d0*/  @!P4 FMUL R186, R186, 16777216 ;  /* 0x4b800000babac820 */ /* 0x000fe20000400000 */
[----:B------:R-:W-:Y:S01]  /*2a4e0*/  @!P4 FMUL R219, R219, 16777216 ;  /* 0x4b800000dbdbc820 */ /* 0x000fe20000400000 */
[----:B------:R-:W-:Y:S01]  /*2a4f0*/  FSEL R151, R151, R233, P3 ;  /* 0x000000e997977208 */ /* 0x000fe20001800000 */
[----:B------:R-:W-:Y:S01]  /*2a500*/  FMUL R228, R227, R171 ;  /* 0x000000abe3e47220 */ /* 0x000fe20000400000 */
[----:B------:R-:W-:Y:S01]  /*2a510*/  FSEL R221, R221, R222, P3 ;  /* 0x000000dedddd7208 */ /* 0x000fe20001800000 */
[----:B------:R-:W-:Y:S01]  /*2a520*/  FMUL R233, R227, R180 ;  /* 0x000000b4e3e97220 */ /* 0x000fe20000400000 */
[----:B------:R-:W-:Y:S01]  /*2a530*/  FMUL R222, R223, 0.25 ;  /* 0x3e800000dfde7820 */ /* 0x000fe20000400000 */
[C---:B------:R-:W-:Y:S01]  /*2a540*/  FMUL R171, R227.reuse, R177 ;  /* 0x000000b1e3ab7220 */ /* 0x040fe20000400000 */
[C---:B------:R-:W-:Y:S01]  /*2a550*/  FMUL R180, R227.reuse, R186 ;  /* 0x000000bae3b47220 */ /* 0x040fe20000400000 */
[C---:B------:R-:W-:Y:S01]  /*2a560*/  FMUL R177, R227.reuse, R181 ;  /* 0x000000b5e3b17220 */ /* 0x040fe20000400000 */
[----:B------:R-:W-:Y:S01]  /*2a570*/  FMUL R186, R227, R219 ;  /* 0x000000dbe3ba7220 */ /* 0x000fe20000400000 */
[----:B------:R-:W0:Y:S01]  /*2a580*/  S2R R181, SR_TID.X ;  /* 0x0000000000b57919 */ /* 0x000e220000002100 */
[----:B------:R-:W-:Y:S01]  /*2a590*/  FSEL R222, R222, R223, P3 ;  /* 0x000000dfdede7208 */ /* 0x000fe20001800000 */
[----:B------:R-:W1:Y:S01]  /*2a5a0*/  S2R R219, SR_TID.X ;  /* 0x0000000000db7919 */ /* 0x000e620000002100 */
[----:B------:R-:W-:Y:S01]  /*2a5b0*/  FMUL R223, R225, 0.25 ;  /* 0x3e800000e1df7820 */ /* 0x000fe20000400000 */
[----:B------:R-:W-:-:S04]  /*2a5c0*/  FMUL R10, R22, 0.25 ;  /* 0x3e800000160a7820 */ /* 0x000fc80000400000 */
[----:B------:R-:W-:Y:S01]  /*2a5d0*/  FSEL R223, R223, R225, P3 ;  /* 0x000000e1dfdf7208 */ /* 0x000fe20001800000 */
[----:B------:R-:W-:Y:S01]  /*2a5e0*/  FMUL R225, R226, 0.25 ;  /* 0x3e800000e2e17820 */ /* 0x000fe20000400000 */
[----:B------:R-:W-:Y:S01]  /*2a5f0*/  FSEL R10, R10, R22, P3 ;  /* 0x000000160a0a7208 */ /* 0x000fe20001800000 */
[----:B------:R-:W-:-:S03]  /*2a600*/  FMUL R22, R239, 0.25 ;  /* 0x3e800000ef167820 */ /* 0x000fc60000400000 */
[----:B------:R-:W-:Y:S01]  /*2a610*/  FSEL R225, R225, R226, P3 ;  /* 0x000000e2e1e17208 */ /* 0x000fe20001800000 */
[----:B------:R-:W-:Y:S01]  /*2a620*/  FMUL R226, R224, 0.25 ;  /* 0x3e800000e0e27820 */ /* 0x000fe20000400000 */
[----:B------:R-:W-:Y:S01]  /*2a630*/  @!P4 FMUL R10, R10, 16777216 ;  /* 0x4b8000000a0ac820 */ /* 0x000fe20000400000 */
[----:B------:R-:W-:Y:S01]  /*2a640*/  FSEL R22, R22, R239, P3 ;  /* 0x000000ef16167208 */ /* 0x000fe20001800000 */
[----:B------:R-:W-:Y:S01]  /*2a650*/  @!P4 FMUL R151, R151, 16777216 ;  /* 0x4b8000009797c820 */ /* 0x000fe20000400000 */
[----:B------:R-:W-:Y:S01]  /*2a660*/  @!P4 FMUL R166, R166, 16777216 ;  /* 0x4b800000a6a6c820 */ /* 0x000fe20000400000 */
[----:B------:R-:W-:Y:S01]  /*2a670*/  FSEL R226, R226, R224, P3 ;  /* 0x000000e0e2e27208 */ /* 0x000fe20001800000 */
[----:B------:R-:W-:Y:S01]  /*2a680*/  @!P4 FMUL R170, R170, 16777216 ;  /* 0x4b800000aaaac820 */ /* 0x000fe20000400000 */
[----:B------:R-:W-:Y:S01]  /*2a690*/  @!P4 FMUL R174, R174, 16777216 ;  /* 0x4b800000aeaec820 */ /* 0x000fe20000400000 */
[----:B------:R-:W-:Y:S01]  /*2a6a0*/  FMUL R224, R227, R10 ;  /* 0x0000000ae3e07220 */ /* 0x000fe20000400000 */
[----:B------:R-:W-:Y:S01]  /*2a6b0*/  @!P4 FMUL R179, R179, 16777216 ;  /* 0x4b800000b3b3c820 */ /* 0x000fe20000400000 */
[----:B------:R-:W-:Y:S01]  /*2a6c0*/  @!P4 FMUL R208, R208, 16777216 ;  /* 0x4b800000d0d0c820 */ /* 0x000fe20000400000 */
[----:B------:R-:W-:Y:S01]  /*2a6d0*/  FMUL R10, R227, R151 ;  /* 0x00000097e30a7220 */ /* 0x000fe20000400000 */
        /* <DEDUP_REMOVED lines=42> */
[C---:B------:R-:W-:Y:S01]  /*2a980*/  FMUL R151, R227.reuse, R166 ;  /* 0x000000a6e3977220 */ /* 0x040fe20000400000 */
[----:B------:R-:W-:Y:S01]  /*2a990*/  @!P4 FMUL R18, R18, 16777216 ;  /* 0x4b8000001212c820 */ /* 0x000fe20000400000 */
        /* <DEDUP_REMOVED lines=47> */
[----:B0-----:R-:W-:Y:S01]  /*2ac90*/  LOP3.LUT R18, R181, 0x7, RZ, 0xc0, !PT ;  /* 0x00000007b5127812 */ /* 0x001fe200078ec0ff */
[----:B-1----:R-:W-:Y:S01]  /*2aca0*/  IMAD.SHL.U32 R185, R219, 0x4, RZ ;  /* 0x00000004dbb97824 */ /* 0x002fe200078e00ff */
[----:B------:R-:W-:-:S02]  /*2acb0*/  SHF.R.U32.HI R181, RZ, 0x1, R219 ;  /* 0x00000001ffb57819 */ /* 0x000fc400000116db */
[----:B------:R-:W-:Y:S02]  /*2acc0*/  ISETP.GE.U32.AND P4, PT, R0, 0x7f800000, PT ;  /* 0x7f8000000000780c */ /* 0x000fe40003f86070 */
[----:B------:R-:W-:Y:S02]  /*2acd0*/  LOP3.LUT R185, R185, 0x1c0, RZ, 0xc0, !PT ;  /* 0x000001c0b9b97812 */ /* 0x000fe400078ec0ff */
[----:B------:R-:W-:Y:S02]  /*2ace0*/  LOP3.LUT R181, R181, 0x4, RZ, 0xc0, !PT ;  /* 0x00000004b5b57812 */ /* 0x000fe400078ec0ff */
[----:B------:R-:W-:Y:S02]  /*2acf0*/  LEA R18, R18, UR5, 0x3 ;  /* 0x0000000512127c11 */ /* 0x000fe4000f8e18ff */
[----:B------:R-:W-:Y:S02]  /*2ad00*/  F2FP.SATFINITE.E4M3.F32.PACK_AB_MERGE_C R13, R165, R13, RZ ;  /* 0x0000000da50d723e */ /* 0x000fe400048070ff */
[----:B------:R-:W-:-:S02]  /*2ad10*/  IADD3 R18, R181, R18, R185 ;  /* 0x00000012b5127210 */ /* 0x000fc40007ffe0b9 */
[----:B------:R-:W-:Y:S02]  /*2ad20*/  F2FP.SATFINITE.E4M3.F32.PACK_AB_MERGE_C R28, R29, R28, RZ ;  /* 0x0000001c1d1c723e */ /* 0x000fe400048070ff */
[----:B------:R-:W-:Y:S02]  /*2ad30*/  F2FP.SATFINITE.E4M3.F32.PACK_AB_MERGE_C R181, R153, R154, RZ ;  /* 0x0000009a99b5723e */ /* 0x000fe400048070ff */
[----:B------:R-:W-:Y:S02]  /*2ad40*/  F2FP.SATFINITE.E4M3.F32.PACK_AB_MERGE_C R153, R122, R123, RZ ;  /* 0x0000007b7a99723e */ /* 0x000fe400048070ff */
[----:B------:R-:W-:Y:S02]  /*2ad50*/  F2FP.SATFINITE.E4M3.F32.PACK_AB_MERGE_C R123, R66, R67, RZ ;  /* 0x00000043427b723e */ /* 0x000fe400048070ff */
[----:B------:R-:W-:Y:S02]  /*2ad60*/  F2FP.SATFINITE.E4M3.F32.PACK_AB_MERGE_C R13, R167, R14, R13 ;  /* 0x0000000ea70d723e */ /* 0x000fe4000480700d */
[----:B------:R-:W-:-:S02]  /*2ad70*/  F2FP.SATFINITE.E4M3.F32.PACK_AB_MERGE_C R67, R15, R16, RZ ;  /* 0x000000100f43723e */ /* 0x000fc400048070ff */
[----:B------:R-:W-:Y:S01]  /*2ad80*/  F2FP.SATFINITE.E4M3.F32.PACK_AB_MERGE_C R14, R25, R2, R28 ;  /* 0x00000002190e723e */ /* 0x000fe2000480701c */
[----:B------:R-:W-:Y:S01]  /*2ad90*/  @P4 IMAD.MOV.U32 R25, RZ, RZ, 0x7f800000 ;  /* 0x7f800000ff194424 */ /* 0x000fe200078e00ff */
[----:B------:R-:W-:Y:S02]  /*2ada0*/  F2FP.SATFINITE.E4M3.F32.PACK_AB_MERGE_C R208, R208, R225, RZ ;  /* 0x000000e1d0d0723e */ /* 0x000fe400048070ff */
[----:B------:R-:W-:Y:S02]  /*2adb0*/  F2FP.SATFINITE.E4M3.F32.PACK_AB_MERGE_C R15, R31, R30, RZ ;  /* 0x0000001e1f0f723e */ /* 0x000fe400048070ff */
[----:B------:R-:W-:Y:S02]  /*2adc0*/  F2FP.SATFINITE.E4M3.F32.PACK_AB_MERGE_C R169, R169, R12, RZ ;  /* 0x0000000ca9a9723e */ /* 0x000fe400048070ff */
[----:B------:R-:W-:Y:S02]  /*2add0*/  F2FP.SATFINITE.E4M3.F32.PACK_AB_MERGE_C R12, R226, R227, R208 ;  /* 0x000000e3e20c723e */ /* 0x000fe400048070d0 */
[----:B------:R-:W-:Y:S01]  /*2ade0*/  F2FP.SATFINITE.E4M3.F32.PACK_AB_MERGE_C R15, R27, R9, R15 ;  /* 0x000000091b0f723e */ /* 0x000fe2000480700f */
[----:B------:R-:W-:Y:S04]  /*2adf0*/  STL [R1], R18 ;  /* 0x0000001201007387 */ /* 0x000fe80000100800 */
[----:B------:R0:W-:Y:S01]  /*2ae00*/  STSM.16.M88.4 [R58], R12 ;  /* 0x0000000c3a007844 */ /* 0x0001e20000000200 */
[----:B------:R-:W-:-:S02]  /*2ae10*/  F2FP.SATFINITE.E4M3.F32.PACK_AB_MERGE_C R100, R101, R100, RZ ;  /* 0x000000646564723e */ /* 0x000fc400048070ff */
[----:B------:R-:W-:Y:S02]  /*2ae20*/  LOP3.LUT R101, R219, 0x7f, RZ, 0xc0, !PT ;  /* 0x0000007fdb657812 */ /* 0x000fe400078ec0ff */
[----:B------:R-:W-:Y:S02]  /*2ae30*/  F2FP.SATFINITE.E4M3.F32.PACK_AB_MERGE_C R246, R247, R246, RZ ;  /* 0x000000f6f7f6723e */ /* 0x000fe400048070ff */
[----:B------:R-:W-:Y:S01]  /*2ae40*/  LEA R247, R101, UR5, 0x4 ;  /* 0x0000000565f77c11 */ /* 0x000fe2000f8e20ff */
[----:B------:R-:W-:Y:S01]  /*2ae50*/  BAR.SYNC.DEFER_BLOCKING 0x0 ;  /* 0x0000000000007b1d */ /* 0x000fe20000010000 */
[----:B------:R-:W-:Y:S02]  /*2ae60*/  F2FP.SATFINITE.E4M3.F32.PACK_AB_MERGE_C R207, R161, R162, RZ ;  /* 0x000000a2a1cf723e */ /* 0x000fe400048070ff */
[----:B------:R-:W-:Y:S02]  /*2ae70*/  F2FP.SATFINITE.E4M3.F32.PACK_AB_MERGE_C R162, R147, R150, RZ ;  /* 0x0000009693a2723e */ /* 0x000fe400048070ff */
[----:B------:R-:W-:-:S02]  /*2ae80*/  F2FP.SATFINITE.E4M3.F32.PACK_AB_MERGE_C R66, R26, R151, RZ ;  /* 0x000000971a42723e */ /* 0x000fc400048070ff */
[----:B------:R-:W-:Y:S02]  /*2ae90*/  F2FP.SATFINITE.E4M3.F32.PACK_AB_MERGE_C R2, R149, R148, RZ ;  /* 0x000000949502723e */ /* 0x000fe400048070ff */
[----:B------:R-:W1:Y:S01]  /*2aea0*/  LDS.128 R148, [R247] ;  /* 0x00000000f7947984 */ /* 0x000e620000000c00 */
[----:B------:R-:W-:Y:S02]  /*2aeb0*/  F2FP.SATFINITE.E4M3.F32.PACK_AB_MERGE_C R186, R186, R220, RZ ;  /* 0x000000dcbaba723e */ /* 0x000fe400048070ff */
[----:B------:R-:W-:Y:S02]  /*2aec0*/  F2FP.SATFINITE.E4M3.F32.PACK_AB_MERGE_C R36, R37, R36, RZ ;  /* 0x000000242524723e */ /* 0x000fe400048070ff */
[----:B------:R-:W-:Y:S02]  /*2aed0*/  F2FP.SATFINITE.E4M3.F32.PACK_AB_MERGE_C R16, R39, R38, RZ ;  /* 0x000000262710723e */ /* 0x000fe400048070ff */
[----:B0-----:R-:W-:Y:S02]  /*2aee0*/  F2FP.SATFINITE.E4M3.F32.PACK_AB_MERGE_C R12, R221, R222, R186 ;  /* 0x000000dedd0c723e */ /* 0x001fe400048070ba */
[----:B------:R-:W-:Y:S01]  /*2aef0*/  F2FP.SATFINITE.E4M3.F32.PACK_AB_MERGE_C R13, R163, R164, R207 ;  /* 0x000000a4a30d723e */ /* 0x000fe200048070cf */
[----:B--2---:R-:W-:-:S05]  /*2af00*/  @P4 FFMA.FTZ R215, R0, R25, +INF ;  /* 0x7f80000000d74423 */ /* 0x004fca0000010019 */
[----:B------:R0:W-:Y:S04]  /*2af10*/  @P4 STL [R1+0x22c], R215 ;  /* 0x00022cd701004387 */ /* 0x0001e80000100800 */
[----:B0-----:R-:W2:Y:S01]  /*2af20*/  LDL.LU R215, [R1+0x204] ;  /* 0x0002040001d77983 */ /* 0x001ea20000300800 */
[----:B------:R-:W-:Y:S02]  /*2af30*/  F2FP.SATFINITE.E4M3.F32.PACK_AB_MERGE_C R14, R33, R32, R36 ;  /* 0x00000020210e723e */ /* 0x000fe40004807024 */
[----:B------:R-:W-:Y:S01]  /*2af40*/  F2FP.SATFINITE.E4M3.F32.PACK_AB_MERGE_C R15, R35, R34, R16 ;  /* 0x00000022230f723e */ /* 0x000fe20004807010 */
[----:B------:R-:W-:Y:S01]  /*2af50*/  BAR.SYNC.DEFER_BLOCKING 0x0 ;  /* 0x0000000000007b1d */ /* 0x000fe20000010000 */
[----:B------:R-:W-:-:S05]  /*2af60*/  F2FP.SATFINITE.E4M3.F32.PACK_AB_MERGE_C R185, R157, R158, RZ ;  /* 0x0000009e9db9723e */ /* 0x000fca00048070ff */
[----:B------:R0:W-:Y:S01]  /*2af70*/  STSM.16.M88.4 [R58], R12 ;  /* 0x0000000c3a007844 */ /* 0x0001e20000000200 */
[----:B------:R-:W-:Y:S02]  /*2af80*/  F2FP.SATFINITE.E4M3.F32.PACK_AB_MERGE_C R161, R139, R142, RZ ;  /* 0x0000008e8ba1723e */ /* 0x000fe400048070ff */
[----:B------:R-:W-:Y:S02]  /*2af90*/  F2FP.SATFINITE.E4M3.F32.PACK_AB_MERGE_C R157, R131, R134, RZ ;  /* 0x00000086839d723e */ /* 0x000fe400048070ff */
[----:B------:R-:W-:Y:S02]  /*2afa0*/  F2FP.SATFINITE.E4M3.F32.PACK_AB_MERGE_C R142, R110, R111, RZ ;  /* 0x0000006f6e8e723e */ /* 0x000fe400048070ff */
[----:B------:R-:W-:Y:S02]  /*2afb0*/  F2FP.SATFINITE.E4M3.F32.PACK_AB_MERGE_C R134, R102, R103, RZ ;  /* 0x000000676686723e */ /* 0x000fe400048070ff */
[----:B------:R-:W-:Y:S02]  /*2afc0*/  F2FP.SATFINITE.E4M3.F32.PACK_AB_MERGE_C R83, R82, R83, RZ ;  /* 0x000000535253723e */ /* 0x000fe400048070ff */
[----:B------:R-:W-:-:S02]  /*2afd0*/  F2FP.SATFINITE.E4M3.F32.PACK_AB_MERGE_C R82, R174, R233, RZ ;  /* 0x000000e9ae52723e */ /* 0x000fc400048070ff */
[----:B------:R-:W-:Y:S02]  /*2afe0*/  F2FP.SATFINITE.E4M3.F32.PACK_AB_MERGE_C R102, R175, R173, RZ ;  /* 0x000000adaf66723e */ /* 0x000fe400048070ff */
[----:B------:R-:W-:Y:S01]  /*2aff0*/  F2FP.SATFINITE.E4M3.F32.PACK_AB_MERGE_C R110, R228, R172, RZ ;  /* 0x000000ace46e723e */ /* 0x000fe200048070ff */
[----:B------:R-:W-:Y:S01]  /*2b000*/  BAR.SYNC.DEFER_BLOCKING 0x0 ;  /* 0x0000000000007b1d */ /* 0x000fe20000010000 */
[----:B------:R-:W-:Y:S02]  /*2b010*/  F2FP.SATFINITE.E4M3.F32.PACK_AB_MERGE_C R182, R182, R216, RZ ;  /* 0x000000d8b6b6723e */ /* 0x000fe400048070ff */
[----:B------:R-:W-:Y:S02]  /*2b020*/  F2FP.SATFINITE.E4M3.F32.PACK_AB_MERGE_C R44, R45, R44, RZ ;  /* 0x0000002c2d2c723e */ /* 0x000fe400048070ff */
[----:B------:R-:W-:Y:S01]  /*2b030*/  F2FP.SATFINITE.E4M3.F32.PACK_AB_MERGE_C R46, R47, R46, RZ ;  /* 0x0000002e2f2e723e */ /* 0x000fe200048070ff */
[----:B------:R-:W-:Y:S01]  /*2b040*/  LDS.128 R172, [R247] ;  /* 0x00000000f7ac7984 */ /* 0x000fe20000000c00 */
[----:B0-----:R-:W-:-:S02]  /*2b050*/  F2FP.SATFINITE.E4M3.F32.PACK_AB_MERGE_C R12, R217, R218, R182 ;  /* 0x000000dad90c723e */ /* 0x001fc400048070b6 */
[----:B------:R-:W-:Y:S02]  /*2b060*/  F2FP.SATFINITE.E4M3.F32.PACK_AB_MERGE_C R13, R159, R160, R185 ;  /* 0x000000a09f0d723e */ /* 0x000fe400048070b9 */
[----:B------:R-:W-:Y:S02]  /*2b070*/  F2FP.SATFINITE.E4M3.F32.PACK_AB_MERGE_C R14, R41, R40, R44 ;  /* 0x00000028290e723e */ /* 0x000fe4000480702c */
[----:B------:R-:W-:Y:S01]  /*2b080*/  F2FP.SATFINITE.E4M3.F32.PACK_AB_MERGE_C R15, R43, R42, R46 ;  /* 0x0000002a2b0f723e */ /* 0x000fe2000480702e */
[----:B------:R-:W-:Y:S06]  /*2b090*/  BAR.SYNC.DEFER_BLOCKING 0x0 ;  /* 0x0000000000007b1d */ /* 0x000fec0000010000 */
[----:B------:R0:W-:Y:S02]  /*2b0a0*/  STSM.16.M88.4 [R58], R12 ;  /* 0x0000000c3a007844 */ /* 0x0001e40000000200 */
[----:B------:R-:W-:Y:S01]  /*2b0b0*/  BAR.SYNC.DEFER_BLOCKING 0x0 ;  /* 0x0000000000007b1d */ /* 0x000fe20000010000 */
[----:B------:R-:W-:-:S02]  /*2b0c0*/  F2FP.SATFINITE.E4M3.F32.PACK_AB_MERGE_C R103, R23, R24, RZ ;  /* 0x000000181767723e */ /* 0x000fc400048070ff */
[----:B------:R-:W-:Y:S02]  /*2b0d0*/  F2FP.SATFINITE.E4M3.F32.PACK_AB_MERGE_C R224, R224, R22, RZ ;  /* 0x00000016e0e0723e */ /* 0x000fe400048070ff */
[----:B------:R-:W-:Y:S02]  /*2b0e0*/  F2FP.SATFINITE.E4M3.F32.PACK_AB_MERGE_C R165, R211, R212, RZ ;  /* 0x000000d4d3a5723e */ /* 0x000fe400048070ff */
[----:B------:R-:W-:Y:S01]  /*2b0f0*/  F2FP.SATFINITE.E4M3.F32.PACK_AB_MERGE_C R22, R53, R52, RZ ;  /* 0x000000343516723e */ /* 0x000fe200048070ff */
[----:B------:R-:W-:Y:S01]  /*2b100*/  LDS.128 R28, [R247] ;  /* 0x00000000f71c7984 */ /* 0x000fe20000000c00 */
[----:B------:R-:W-:Y:S02]  /*2b110*/  F2FP.SATFINITE.E4M3.F32.PACK_AB_MERGE_C R23, R55, R54, RZ ;  /* 0x000000363717723e */ /* 0x000fe400048070ff */
[----:B------:R-:W-:Y:S02]  /*2b120*/  F2FP.SATFINITE.E4M3.F32.PACK_AB_MERGE_C R122, R19, R20, RZ ;  /* 0x00000014137a723e */ /* 0x000fe400048070ff */
[----:B------:R-:W-:-:S02]  /*2b130*/  F2FP.SATFINITE.E4M3.F32.PACK_AB_MERGE_C R20, R213, R214, R165 ;  /* 0x000000d6d514723e */ /* 0x000fc400048070a5 */
[----:B------:R-:W-:Y:S02]  /*2b140*/  F2FP.SATFINITE.E4M3.F32.PACK_AB_MERGE_C R21, R21, R156, R181 ;  /* 0x0000009c1515723e */ /* 0x000fe400048070b5 */
[----:B------:R-:W-:Y:S02]  /*2b150*/  F2FP.SATFINITE.E4M3.F32.PACK_AB_MERGE_C R22, R49, R48, R22 ;  /* 0x000000303116723e */ /* 0x000fe40004807016 */
[----:B------:R-:W-:Y:S01]  /*2b160*/  F2FP.SATFINITE.E4M3.F32.PACK_AB_MERGE_C R23, R51, R50, R23 ;  /* 0x000000323317723e */ /* 0x000fe20004807017 */
[----:B------:R-:W-:Y:S06]  /*2b170*/  BAR.SYNC.DEFER_BLOCKING 0x0 ;  /* 0x0000000000007b1d */ /* 0x000fec0000010000 */
[----:B------:R-:W-:Y:S02]  /*2b180*/  STSM.16.M88.4 [R58], R20 ;  /* 0x000000143a007844 */ /* 0x000fe40000000200 */
[----:B------:R-:W-:Y:S01]  /*2b190*/  BAR.SYNC.DEFER_BLOCKING 0x0 ;  /* 0x0000000000007b1d */ /* 0x000fe20000010000 */
[----:B------:R-:W-:-:S02]  /*2b1a0*/  F2FP.SATFINITE.E4M3.F32.PACK_AB_MERGE_C R38, R85, R84, RZ ;  /* 0x000000545526723e */ /* 0x000fc400048070ff */
[----:B------:R-:W-:Y:S02]  /*2b1b0*/  F2FP.SATFINITE.E4M3.F32.PACK_AB_MERGE_C R39, R87, R86, RZ ;  /* 0x000000565727723e */ /* 0x000fe400048070ff */
[----:B------:R-:W-:Y:S02]  /*2b1c0*/  F2FP.SATFINITE.E4M3.F32.PACK_AB_MERGE_C R18, R238, R239, RZ ;  /* 0x000000efee12723e */ /* 0x000fe400048070ff */
[----:B------:R-:W-:Y:S01]  /*2b1d0*/  F2FP.SATFINITE.E4M3.F32.PACK_AB_MERGE_C R60, R61, R60, RZ ;  /* 0x0000003c3d3c723e */ /* 0x000fe200048070ff */
[----:B------:R-:W-:Y:S01]  /*2b1e0*/  LDS.128 R84, [R247] ;  /* 0x00000000f7547984 */ /* 0x000fe20000000c00 */
[----:B------:R-:W-:Y:S02]  /*2b1f0*/  F2FP.SATFINITE.E4M3.F32.PACK_AB_MERGE_C R19, R63, R62, RZ ;  /* 0x0000003e3f13723e */ /* 0x000fe400048070ff */
[----:B------:R-:W-:Y:S02]  /*2b200*/  F2FP.SATFINITE.E4M3.F32.PACK_AB_MERGE_C R16, R209, R210, R18 ;  /* 0x000000d2d110723e */ /* 0x000fe40004807012 */
[----:B------:R-:W-:-:S02]  /*2b210*/  F2FP.SATFINITE.E4M3.F32.PACK_AB_MERGE_C R17, R17, R152, R162 ;  /* 0x000000981111723e */ /* 0x000fc400048070a2 */
[----:B------:R-:W-:Y:S01]  /*2b220*/  F2FP.SATFINITE.E4M3.F32.PACK_AB_MERGE_C R18, R57, R56, R60 ;  /* 0x000000383912723e */ /* 0x000fe2000480703c */
[----:B------:R-:W-:Y:S01]  /*2b230*/  BAR.SYNC.DEFER_BLOCKING 0x0 ;  /* 0x0000000000007b1d */ /* 0x000fe20000010000 */
[----:B------:R-:W-:-:S05]  /*2b240*/  F2FP.SATFINITE.E4M3.F32.PACK_AB_MERGE_C R19, R237, R235, R19 ;  /* 0x000000ebed13723e */ /* 0x000fca0004807013 */
[----:B------:R-:W-:Y:S02]  /*2b250*/  STSM.16.M88.4 [R58], R16 ;  /* 0x000000103a007844 */ /* 0x000fe40000000200 */
[----:B------:R-:W-:Y:S01]  /*2b260*/  BAR.SYNC.DEFER_BLOCKING 0x0 ;  /* 0x0000000000007b1d */ /* 0x000fe20000010000 */
[----:B------:R-:W-:Y:S02]  /*2b270*/  F2FP.SATFINITE.E4M3.F32.PACK_AB_MERGE_C R158, R203, R204, RZ ;  /* 0x000000cccb9e723e */ /* 0x000fe400048070ff */
[----:B------:R-:W-:Y:S02]  /*2b280*/  F2FP.SATFINITE.E4M3.F32.PACK_AB_MERGE_C R68, R69, R68, RZ ;  /* 0x000000444544723e */ /* 0x000fe400048070ff */
[----:B------:R-:W-:Y:S01]  /*2b290*/  F2FP.SATFINITE.E4M3.F32.PACK_AB_MERGE_C R70, R71, R70, RZ ;  /* 0x000000464746723e */ /* 0x000fe200048070ff */
[----:B------:R-:W-:Y:S01]  /*2b2a0*/  LDS.128 R20, [R247] ;  /* 0x00000000f7147984 */ /* 0x000fe20000000c00 */
[----:B0-----:R-:W-:Y:S02]  /*2b2b0*/  F2FP.SATFINITE.E4M3.F32.PACK_AB_MERGE_C R12, R205, R206, R158 ;  /* 0x000000cecd0c723e */ /* 0x001fe4000480709e */
[----:B------:R-:W-:-:S02]  /*2b2c0*/  F2FP.SATFINITE.E4M3.F32.PACK_AB_MERGE_C R13, R143, R146, R161 ;  /* 0x000000928f0d723e */ /* 0x000fc400048070a1 */
[----:B------:R-:W-:Y:S02]  /*2b2d0*/  F2FP.SATFINITE.E4M3.F32.PACK_AB_MERGE_C R14, R65, R64, R68 ;  /* 0x00000040410e723e */ /* 0x000fe40004807044 */
[----:B------:R-:W-:Y:S01]  /*2b2e0*/  F2FP.SATFINITE.E4M3.F32.PACK_AB_MERGE_C R15, R245, R243, R70 ;  /* 0x000000f3f50f723e */ /* 0x000fe20004807046 */
[----:B------:R-:W-:Y:S06]  /*2b2f0*/  BAR.SYNC.DEFER_BLOCKING 0x0 ;  /* 0x0000000000007b1d */ /* 0x000fec0000010000 */
[----:B------:R-:W-:Y:S02]  /*2b300*/  STSM.16.M88.4 [R58], R12 ;  /* 0x0000000c3a007844 */ /* 0x000fe40000000200 */
[----:B------:R-:W-:Y:S01]  /*2b310*/  BAR.SYNC.DEFER_BLOCKING 0x0 ;  /* 0x0000000000007b1d */ /* 0x000fe20000010000 */
[----:B------:R-:W-:-:S02]  /*2b320*/  F2FP.SATFINITE.E4M3.F32.PACK_AB_MERGE_C R154, R199, R200, RZ ;  /* 0x000000c8c79a723e */ /* 0x000fc400048070ff */
[----:B------:R-:W-:Y:S02]  /*2b330*/  F2FP.SATFINITE.E4M3.F32.PACK_AB_MERGE_C R76, R77, R76, RZ ;  /* 0x0000004c4d4c723e */ /* 0x000fe400048070ff */
[----:B------:R-:W-:Y:S01]  /*2b340*/  F2FP.SATFINITE.E4M3.F32.PACK_AB_MERGE_C R78, R79, R78, RZ ;  /* 0x0000004e4f4e723e */ /* 0x000fe200048070ff */
[----:B------:R-:W-:Y:S01]  /*2b350*/  LDS.128 R24, [R247] ;  /* 0x00000000f7187984 */ /* 0x000fe20000000c00 */
[----:B------:R-:W-:Y:S02]  /*2b360*/  F2FP.SATFINITE.E4M3.F32.PACK_AB_MERGE_C R32, R201, R202, R154 ;  /* 0x000000cac920723e */ /* 0x000fe4000480709a */
[----:B------:R-:W-:Y:S02]  /*2b370*/  F2FP.SATFINITE.E4M3.F32.PACK_AB_MERGE_C R33, R135, R138, R157 ;  /* 0x0000008a8721723e */ /* 0x000fe4000480709d */
[----:B------:R-:W-:Y:S02]  /*2b380*/  F2FP.SATFINITE.E4M3.F32.PACK_AB_MERGE_C R34, R73, R72, R76 ;  /* 0x000000484922723e */ /* 0x000fe4000480704c */
[----:B------:R-:W-:Y:S01]  /*2b390*/  F2FP.SATFINITE.E4M3.F32.PACK_AB_MERGE_C R35, R251, R250, R78 ;  /* 0x000000fafb23723e */ /* 0x000fe2000480704e */
[----:B------:R-:W-:Y:S01]  /*2b3a0*/  BAR.SYNC.DEFER_BLOCKING 0x0 ;  /* 0x0000000000007b1d */ /* 0x000fe20000010000 */
[----:B------:R-:W-:-:S02]  /*2b3b0*/  F2FP.SATFINITE.E4M3.F32.PACK_AB_MERGE_C R94, R95, R94, RZ ;  /* 0x0000005e5f5e723e */ /* 0x000fc400048070ff */
[----:B------:R-:W-:Y:S02]  /*2b3c0*/  F2FP.SATFINITE.E4M3.F32.PACK_AB_MERGE_C R39, R6, R252, R39 ;  /* 0x000000fc0627723e */ /* 0x000fe40004807027 */
[----:B------:R-:W-:-:S03]  /*2b3d0*/  F2FP.SATFINITE.E4M3.F32.PACK_AB_MERGE_C R147, R195, R196, RZ ;  /* 0x000000c4c393723e */ /* 0x000fc600048070ff */
[----:B------:R-:W0:Y:S01]  /*2b3e0*/  S2UR UR10, SR_CTAID.Y ;  /* 0x00000000000a79c3 */ /* 0x000e220000002600 */
[----:B------:R-:W3:Y:S04]  /*2b3f0*/  LDL.LU R6, [R1+0xf98] ;  /* 0x000f980001067983 */ /* 0x000ee80000300800 */
[----:B------:R-:W4:Y:S01]  /*2b400*/  LDL.LU R219, [R1+0x214] ;  /* 0x0002140001db7983 */ /* 0x000f220000300800 */
[----:B------:R-:W-:Y:S02]  /*2b410*/  F2FP.SATFINITE.E4M3.F32.PACK_AB_MERGE_C R37, R126, R130, R153 ;  /* 0x000000827e25723e */ /* 0x000fe40004807099 */
[----:B------:R-:W0:Y:S01]  /*2b420*/  LDC R250, c[0x0][0x278] ;  /* 0x00009e00fffa7b82 */ /* 0x000e220000000800 */
[----:B------:R2:W-:Y:S07]  /*2b430*/  STSM.16.M88.4 [R58], R32 ;  /* 0x000000203a007844 */ /* 0x0005ee0000000200 */
[----:B------:R-:W-:Y:S01]  /*2b440*/  BAR.SYNC.DEFER_BLOCKING 0x0 ;  /* 0x0000000000007b1d */ /* 0x000fe20000010000 */
[----:B--2---:R-:W-:-:S05]  /*2b450*/  F2FP.SATFINITE.E4M3.F32.PACK_AB_MERGE_C R35, R215, R5, R94 ;  /* 0x00000005d723723e */ /* 0x004fca000480705e */
[----:B------:R-:W3:Y:S04]  /*2b460*/  LDL.LU R5, [R1+0xf94] ;  /* 0x000f940001057983 */ /* 0x000ee80000300800 */
[----:B------:R-:W-:Y:S01]  /*2b470*/  LDS.128 R16, [R247] ;  /* 0x00000000f7107984 */ /* 0x000fe20000000c00 */
[----:B------:R-:W-:Y:S02]  /*2b480*/  F2FP.SATFINITE.E4M3.F32.PACK_AB_MERGE_C R36, R197, R198, R147 ;  /* 0x000000c6c524723e */ /* 0x000fe40004807093 */
[----:B------:R-:W-:Y:S01]  /*2b490*/  F2FP.SATFINITE.E4M3.F32.PACK_AB_MERGE_C R38, R81, R80, R38 ;  /* 0x000000505126723e */ /* 0x000fe20004807026 */
[----:B------:R-:W-:Y:S01]  /*2b4a0*/  BAR.SYNC.DEFER_BLOCKING 0x0 ;  /* 0x0000000000007b1d */ /* 0x000fe20000010000 */
[----:B------:R-:W-:Y:S02]  /*2b4b0*/  F2FP.SATFINITE.E4M3.F32.PACK_AB_MERGE_C R229, R230, R229, RZ ;  /* 0x000000e5e6e5723e */ /* 0x000fe400048070ff */
[----:B------:R-:W-:-:S02]  /*2b4c0*/  F2FP.SATFINITE.E4M3.F32.PACK_AB_MERGE_C R111, R183, R184, RZ ;  /* 0x000000b8b76f723e */ /* 0x000fc400048070ff */
[----:B------:R-:W-:Y:S01]  /*2b4d0*/  F2FP.SATFINITE.E4M3.F32.PACK_AB_MERGE_C R183, R232, R231, RZ ;  /* 0x000000e7e8b7723e */ /* 0x000fe200048070ff */
[----:B------:R2:W-:Y:S02]  /*2b4e0*/  STSM.16.M88.4 [R58], R36 ;  /* 0x000000243a007844 */ /* 0x0005e40000000200 */
[----:B------:R-:W-:Y:S01]  /*2b4f0*/  BAR.SYNC.DEFER_BLOCKING 0x0 ;  /* 0x0000000000007b1d */ /* 0x000fe20000010000 */
[----:B--2---:R-:W-:-:S05]  /*2b500*/  F2FP.SATFINITE.E4M3.F32.PACK_AB_MERGE_C R39, R7, R8, R229 ;  /* 0x000000080727723e */ /* 0x004fca00048070e5 */
[----:B------:R-:W4:Y:S04]  /*2b510*/  LDL.LU R8, [R1+0xf90] ;  /* 0x000f900001087983 */ /* 0x000f280000300800 */
[----:B------:R-:W2:Y:S04]  /*2b520*/  LDL.LU R7, [R1+0xf8c] ;  /* 0x000f8c0001077983 */ /* 0x000ea80000300800 */
[----:B------:R-:W2:Y:S04]  /*2b530*/  LDL.LU R215, [R1+0x224] ;  /* 0x0002240001d77983 */ /* 0x000ea80000300800 */
[----:B------:R-:W-:Y:S01]  /*2b540*/  LDS.128 R12, [R247] ;  /* 0x00000000f70c7984 */ /* 0x000fe20000000c00 */
[----:B---3--:R-:W-:-:S03]  /*2b550*/  F2FP.SATFINITE.E4M3.F32.PACK_AB_MERGE_C R183, R5, R6, R183 ;  /* 0x0000000605b7723e */ /* 0x008fc600048070b7 */
[----:B------:R-:W2:Y:S04]  /*2b560*/  LDL.LU R6, [R1+0xf88] ;  /* 0x000f880001067983 */ /* 0x000ea80000300800 */
[----:B------:R-:W3:Y:S01]  /*2b570*/  LDL.LU R5, [R1+0xf84] ;  /* 0x000f840001057983 */ /* 0x000ee20000300800 */
[----:B------:R-:W-:Y:S02]  /*2b580*/  F2FP.SATFINITE.E4M3.F32.PACK_AB_MERGE_C R139, R191, R192, RZ ;  /* 0x000000c0bf8b723e */ /* 0x000fe400048070ff */
[----:B------:R-:W-:Y:S02]  /*2b590*/  F2FP.SATFINITE.E4M3.F32.PACK_AB_MERGE_C R92, R93, R92, RZ ;  /* 0x0000005c5d5c723e */ /* 0x000fe400048070ff */
[----:B------:R-:W-:Y:S02]  /*2b5a0*/  F2FP.SATFINITE.E4M3.F32.PACK_AB_MERGE_C R32, R193, R194, R139 ;  /* 0x000000c2c120723e */ /* 0x000fe4000480708b */
[----:B------:R-:W-:-:S02]  /*2b5b0*/  F2FP.SATFINITE.E4M3.F32.PACK_AB_MERGE_C R33, R114, R118, R142 ;  /* 0x000000767221723e */ /* 0x000fc4000480708e */
[----:B------:R-:W-:Y:S01]  /*2b5c0*/  F2FP.SATFINITE.E4M3.F32.PACK_AB_MERGE_C R34, R89, R88, R92 ;  /* 0x000000585922723e */ /* 0x000fe2000480705c */
[----:B------:R-:W-:Y:S01]  /*2b5d0*/  BAR.SYNC.DEFER_BLOCKING 0x0 ;  /* 0x0000000000007b1d */ /* 0x000fe20000010000 */
[----:B------:R-:W-:Y:S02]  /*2b5e0*/  F2FP.SATFINITE.E4M3.F32.PACK_AB_MERGE_C R234, R236, R234, RZ ;  /* 0x000000eaecea723e */ /* 0x000fe400048070ff */
[----:B------:R-:W-:Y:S02]  /*2b5f0*/  F2FP.SATFINITE.E4M3.F32.PACK_AB_MERGE_C R240, R241, R240, RZ ;  /* 0x000000f0f1f0723e */ /* 0x000fe400048070ff */
[----:B------:R-:W-:Y:S01]  /*2b600*/  F2FP.SATFINITE.E4M3.F32.PACK_AB_MERGE_C R180, R179, R180, R111 ;  /* 0x000000b4b3b4723e */ /* 0x000fe2000480706f */
[----:B------:R4:W-:Y:S02]  /*2b610*/  STSM.16.M88.4 [R58], R32 ;  /* 0x000000203a007844 */ /* 0x0009e40000000200 */
[----:B------:R-:W-:Y:S01]  /*2b620*/  BAR.SYNC.DEFER_BLOCKING 0x0 ;  /* 0x0000000000007b1d */ /* 0x000fe20000010000 */
[----:B----4-:R-:W-:-:S05]  /*2b630*/  F2FP.SATFINITE.E4M3.F32.PACK_AB_MERGE_C R35, R8, R219, R234 ;  /* 0x000000db0823723e */ /* 0x010fca00048070ea */
[----:B------:R-:W4:Y:S04]  /*2b640*/  LDL.LU R8, [R1+0xf80] ;  /* 0x000f800001087983 */ /* 0x000f280000300800 */
[----:B------:R-:W-:Y:S01]  /*2b650*/  LDS.128 R44, [R247] ;  /* 0x00000000f72c7984 */ /* 0x000fe20000000c00 */
[----:B------:R-:W-:Y:S02]  /*2b660*/  F2FP.SATFINITE.E4M3.F32.PACK_AB_MERGE_C R131, R187, R188, RZ ;  /* 0x000000bcbb83723e */ /* 0x000fe400048070ff */
[----:B------:R-:W-:Y:S02]  /*2b670*/  F2FP.SATFINITE.E4M3.F32.PACK_AB_MERGE_C R37, R106, R107, R134 ;  /* 0x0000006b6a25723e */ /* 0x000fe40004807086 */
[----:B------:R-:W-:Y:S02]  /*2b680*/  F2FP.SATFINITE.E4M3.F32.PACK_AB_MERGE_C R36, R189, R190, R131 ;  /* 0x000000bebd24723e */ /* 0x000fe40004807083 */
[----:B------:R-:W-:Y:S01]  /*2b690*/  F2FP.SATFINITE.E4M3.F32.PACK_AB_MERGE_C R38, R97, R96, R100 ;  /* 0x000000606126723e */ /* 0x000fe20004807064 */
[----:B------:R-:W-:Y:S01]  /*2b6a0*/  BAR.SYNC.DEFER_BLOCKING 0x0 ;  /* 0x0000000000007b1d */ /* 0x000fe20000010000 */
[----:B------:R-:W-:-:S05]  /*2b6b0*/  F2FP.SATFINITE.E4M3.F32.PACK_AB_MERGE_C R242, R244, R242, RZ ;  /* 0x000000f2f4f2723e */ /* 0x000fca00048070ff */
[----:B------:R3:W-:Y:S01]  /*2b6c0*/  STSM.16.M88.4 [R58], R36 ;  /* 0x000000243a007844 */ /* 0x0007e20000000200 */
[----:B------:R-:W-:Y:S02]  /*2b6d0*/  F2FP.SATFINITE.E4M3.F32.PACK_AB_MERGE_C R181, R98, R99, R83 ;  /* 0x0000006362b5723e */ /* 0x000fe40004807053 */
[----:B------:R-:W-:Y:S01]  /*2b6e0*/  F2FP.SATFINITE.E4M3.F32.PACK_AB_MERGE_C R32, R177, R178, R82 ;  /* 0x000000b2b120723e */ /* 0x000fe20004807052 */
[----:B------:R-:W-:Y:S01]  /*2b6f0*/  BAR.SYNC.DEFER_BLOCKING 0x0 ;  /* 0x0000000000007b1d */ /* 0x000fe20000010000 */
[----:B------:R-:W-:-:S05]  /*2b700*/  F2FP.SATFINITE.E4M3.F32.PACK_AB_MERGE_C R108, R109, R108, RZ ;  /* 0x0000006c6d6c723e */ /* 0x000fca00048070ff */
[----:B------:R-:W-:Y:S01]  /*2b710*/  LDS.128 R80, [R247] ;  /* 0x00000000f7507984 */ /* 0x000fe20000000c00 */
[----:B------:R-:W-:Y:S01]  /*2b720*/  F2FP.SATFINITE.E4M3.F32.PACK_AB_MERGE_C R182, R105, R104, R108 ;  /* 0x0000006869b6723e */ /* 0x000fe2000480706c */
[----:B------:R-:W-:Y:S06]  /*2b730*/  BAR.SYNC.DEFER_BLOCKING 0x0 ;  /* 0x0000000000007b1d */ /* 0x000fec0000010000 */
[----:B------:R-:W-:Y:S02]  /*2b740*/  STSM.16.M88.4 [R58], R180 ;  /* 0x000000b43a007844 */ /* 0x000fe40000000200 */
[----:B------:R-:W-:Y:S01]  /*2b750*/  BAR.SYNC.DEFER_BLOCKING 0x0 ;  /* 0x0000000000007b1d */ /* 0x000fe20000010000 */
[----:B--2---:R-:W-:-:S05]  /*2b760*/  F2FP.SATFINITE.E4M3.F32.PACK_AB_MERGE_C R179, R6, R7, R240 ;  /* 0x0000000706b3723e */ /* 0x004fca00048070f0 */
[----:B------:R-:W-:Y:S04]  /*2b770*/  LDS.128 R76, [R247] ;  /* 0x00000000f74c7984 */ /* 0x000fe80000000c00 */
[----:B------:R-:W4:Y:S01]  /*2b780*/  LDL.LU R7, [R1+0xf7c] ;  /* 0x000f7c0001077983 */ /* 0x000f220000300800 */
[----:B---3--:R-:W-:-:S03]  /*2b790*/  F2FP.SATFINITE.E4M3.F32.PACK_AB_MERGE_C R39, R215, R5, R242 ;  /* 0x00000005d727723e */ /* 0x008fc600048070f2 */
[----:B------:R-:W2:Y:S04]  /*2b7a0*/  LDL.LU R6, [R1+0xf78] ;  /* 0x000f780001067983 */ /* 0x000ea80000300800 */
[----:B------:R-:W2:Y:S01]  /*2b7b0*/  LDL.LU R5, [R1+0xf74] ;  /* 0x000f740001057983 */ /* 0x000ea20000300800 */
[----:B------:R-:W-:Y:S02]  /*2b7c0*/  F2FP.SATFINITE.E4M3.F32.PACK_AB_MERGE_C R116, R117, R116, RZ ;  /* 0x000000747574723e */ /* 0x000fe400048070ff */
[----:B------:R-:W-:Y:S01]  /*2b7d0*/  F2FP.SATFINITE.E4M3.F32.PACK_AB_MERGE_C R33, R74, R75, R123 ;  /* 0x0000004b4a21723e */ /* 0x000fe2000480707b */
[----:B------:R-:W-:Y:S01]  /*2b7e0*/  BAR.SYNC.DEFER_BLOCKING 0x0 ;  /* 0x0000000000007b1d */ /* 0x000fe20000010000 */
[----:B------:R-:W-:-:S05]  /*2b7f0*/  F2FP.SATFINITE.E4M3.F32.PACK_AB_MERGE_C R34, R113, R112, R116 ;  /* 0x000000707122723e */ /* 0x000fca0004807074 */
[----:B------:R3:W-:Y:S02]  /*2b800*/  STSM.16.M88.4 [R58], R32 ;  /* 0x000000203a007844 */ /* 0x0007e40000000200 */
[----:B------:R-:W-:Y:S01]  /*2b810*/  BAR.SYNC.DEFER_BLOCKING 0x0 ;  /* 0x0000000000007b1d */ /* 0x000fe20000010000 */
[----:B------:R-:W-:Y:S02]  /*2b820*/  F2FP.SATFINITE.E4M3.F32.PACK_AB_MERGE_C R124, R125, R124, RZ ;  /* 0x0000007c7d7c723e */ /* 0x000fe400048070ff */
[----:B------:R-:W-:-:S03]  /*2b830*/  F2FP.SATFINITE.E4M3.F32.PACK_AB_MERGE_C R176, R171, R176, R102 ;  /* 0x000000b0abb0723e */ /* 0x000fc60004807066 */
[----:B------:R-:W-:Y:S01]  /*2b840*/  LDS.128 R72, [R247] ;  /* 0x00000000f7487984 */ /* 0x000fe20000000c00 */
[----:B------:R-:W-:Y:S02]  /*2b850*/  F2FP.SATFINITE.E4M3.F32.PACK_AB_MERGE_C R177, R127, R59, R103 ;  /* 0x0000003b7fb1723e */ /* 0x000fe40004807067 */
[----:B------:R-:W-:Y:S01]  /*2b860*/  F2FP.SATFINITE.E4M3.F32.PACK_AB_MERGE_C R178, R121, R120, R124 ;  /* 0x0000007879b2723e */ /* 0x000fe2000480707c */
[----:B------:R-:W-:Y:S01]  /*2b870*/  BAR.SYNC.DEFER_BLOCKING 0x0 ;  /* 0x0000000000007b1d */ /* 0x000fe20000010000 */
[----:B------:R-:W-:Y:S02]  /*2b880*/  F2FP.SATFINITE.E4M3.F32.PACK_AB_MERGE_C R132, R133, R132, RZ ;  /* 0x000000848584723e */ /* 0x000fe400048070ff */
[----:B------:R-:W-:Y:S02]  /*2b890*/  F2FP.SATFINITE.E4M3.F32.PACK_AB_MERGE_C R36, R168, R170, R110 ;  /* 0x000000aaa824723e */ /* 0x000fe4000480706e */
[----:B------:R-:W-:-:S03]  /*2b8a0*/  F2FP.SATFINITE.E4M3.F32.PACK_AB_MERGE_C R37, R115, R119, R122 ;  /* 0x000000777325723e */ /* 0x000fc6000480707a */
[----:B------:R-:W0:Y:S01]  /*2b8b0*/  LDC.64 R126, c[0x0][0x228] ;  /* 0x00008a00ff7e7b82 */ /* 0x000e220000000a00 */
[----:B------:R-:W-:Y:S07]  /*2b8c0*/  STSM.16.M88.4 [R58], R176 ;  /* 0x000000b03a007844 */ /* 0x000fee0000000200 */
[----:B------:R-:W-:Y:S01]  /*2b8d0*/  BAR.SYNC.DEFER_BLOCKING 0x0 ;  /* 0x0000000000007b1d */ /* 0x000fe20000010000 */
[----:B------:R-:W-:Y:S02]  /*2b8e0*/  F2FP.SATFINITE.E4M3.F32.PACK_AB_MERGE_C R38, R129, R128, R132 ;  /* 0x000000808126723e */ /* 0x000fe40004807084 */
[----:B---3--:R-:W-:-:S02]  /*2b8f0*/  F2FP.SATFINITE.E4M3.F32.PACK_AB_MERGE_C R32, R155, R166, R66 ;  /* 0x000000a69b20723e */ /* 0x008fc40004807042 */
[----:B------:R-:W-:-:S03]  /*2b900*/  F2FP.SATFINITE.E4M3.F32.PACK_AB_MERGE_C R33, R90, R91, R67 ;  /* 0x0000005b5a21723e */ /* 0x000fc60004807043 */
[----:B------:R-:W3:Y:S01]  /*2b910*/  LDC R129, c[0x0][0x278] ;  /* 0x00009e00ff817b82 */ /* 0x000ee20000000800 */
[----:B------:R-:W-:Y:S07]  /*2b920*/  LDS.128 R68, [R247] ;  /* 0x00000000f7447984 */ /* 0x000fee0000000c00 */
[----:B------:R-:W-:Y:S06]  /*2b930*/  BAR.SYNC.DEFER_BLOCKING 0x0 ;  /* 0x0000000000007b1d */ /* 0x000fec0000010000 */
[----:B------:R-:W-:Y:S02]  /*2b940*/  STSM.16.M88.4 [R58], R36 ;  /* 0x000000243a007844 */ /* 0x000fe40000000200 */
[----:B------:R-:W-:Y:S01]  /*2b950*/  BAR.SYNC.DEFER_BLOCKING 0x0 ;  /* 0x0000000000007b1d */ /* 0x000fe20000010000 */
[----:B------:R-:W-:-:S05]  /*2b960*/  F2FP.SATFINITE.E4M3.F32.PACK_AB_MERGE_C R140, R141, R140, RZ ;  /* 0x0000008c8d8c723e */ /* 0x000fca00048070ff */
[----:B------:R-:W3:Y:S01]  /*2b970*/  LDS.128 R64, [R247] ;  /* 0x00000000f7407984 */ /* 0x000ee20000000c00 */
[----:B------:R-:W-:Y:S01]  /*2b980*/  F2FP.SATFINITE.E4M3.F32.PACK_AB_MERGE_C R34, R137, R136, R140 ;  /* 0x000000888922723e */ /* 0x000fe2000480708c */
[----:B------:R-:W3:Y:S01]  /*2b990*/  S2R R251, SR_CTAID.X ;  /* 0x0000000000fb7919 */ /* 0x000ee20000002500 */
[----:B------:R-:W-:Y:S02]  /*2b9a0*/  F2FP.SATFINITE.E4M3.F32.PACK_AB_MERGE_C R9, R249, R248, RZ ;  /* 0x000000f8f909723e */ /* 0x000fe400048070ff */
[----:B------:R-:W-:Y:S02]  /*2b9b0*/  F2FP.SATFINITE.E4M3.F32.PACK_AB_MERGE_C R170, R145, R144, R2 ;  /* 0x0000009091aa723e */ /* 0x000fe40004807002 */
[----:B------:R-:W-:Y:S02]  /*2b9c0*/  F2FP.SATFINITE.E4M3.F32.PACK_AB_MERGE_C R169, R3, R11, R169 ;  /* 0x0000000b03a9723e */ /* 0x000fe400048070a9 */
[----:B-1----:R-:W-:Y:S01]  /*2b9d0*/  PRMT R143, R148, 0x7772, RZ ;  /* 0x00007772948f7816 */ /* 0x002fe200000000ff */
[----:B0-----:R-:W-:Y:S01]  /*2b9e0*/  UIMAD UR4, UR10, UR8, URZ ;  /* 0x000000080a0472a4 */ /* 0x001fe2000f8e023f */
[----:B------:R-:W-:Y:S01]  /*2b9f0*/  F2FP.SATFINITE.E4M3.F32.PACK_AB_MERGE_C R168, R4, R10, R224 ;  /* 0x0000000a04a8723e */ /* 0x000fe200048070e0 */
[----:B------:R-:W0:Y:S01]  /*2ba00*/  LDC R248, c[0x0][0x278] ;  /* 0x00009e00fff87b82 */ /* 0x000e220000000800 */
[----:B------:R-:W-:-:S02]  /*2ba10*/  PRMT R145, R148, 0x7773, RZ ;  /* 0x0000777394917816 */ /* 0x000fc400000000ff */
[C---:B------:R-:W-:Y:S02]  /*2ba20*/  PRMT R130, R148.reuse, 0x7771, RZ ;  /* 0x0000777194827816 */ /* 0x040fe400000000ff */
[----:B------:R-:W-:Y:S02]  /*2ba30*/  PRMT R131, R148, 0x7770, RZ ;  /* 0x0000777094837816 */ /* 0x000fe400000000ff */
[C---:B------:R-:W-:Y:S02]  /*2ba40*/  PRMT R180, R151.reuse, 0x7773, RZ ;  /* 0x0000777397b47816 */ /* 0x040fe400000000ff */
[C---:B------:R-:W-:Y:S02]  /*2ba50*/  PRMT R184, R151.reuse, 0x7772, RZ ;  /* 0x0000777297b87816 */ /* 0x040fe400000000ff */
[C---:B------:R-:W-:Y:S02]  /*2ba60*/  PRMT R147, R151.reuse, 0x7771, RZ ;  /* 0x0000777197937816 */ /* 0x040fe400000000ff */
[----:B------:R-:W-:-:S02]  /*2ba70*/  PRMT R148, R151, 0x7770, RZ ;  /* 0x0000777097947816 */ /* 0x000fc400000000ff */
[----:B------:R-:W1:Y:S01]  /*2ba80*/  LDC R151, c[0x0][0x278] ;  /* 0x00009e00ff977b82 */ /* 0x000e620000000800 */
[----:B---3--:R-:W-:Y:S01]  /*2ba90*/  IMAD R251, R251, 0x80, R101 ;  /* 0x00000080fbfb7824 */ /* 0x008fe200078e0265 */
[----:B------:R-:W-:-:S03]  /*2baa0*/  USHF.R.S32.HI UR8, URZ, 0x1f, UR4 ;  /* 0x0000001f3f087899 */ /* 0x000fc60008011404 */
[----:B------:R-:W-:-:S05]  /*2bab0*/  IMAD R109, R251, UR9, RZ ;  /* 0x00000009fb6d7c24 */ /* 0x000fca000f8e02ff */
[----:B------:R-:W-:Y:S01]  /*2bac0*/  IADD3 R126, P4, P5, R109, UR4, R126 ;  /* 0x000000046d7e7c10 */ /* 0x000fe2000fd9e07e */
[----:B------:R-:W-:Y:S01]  /*2bad0*/  ULDC UR4, c[0x0][0x278] ;  /* 0x00009e0000047ab9 */ /* 0x000fe20000000800 */
[----:B------:R-:W-:Y:S02]  /*2bae0*/  SHF.R.S32.HI R122, RZ, 0x1f, R109 ;  /* 0x0000001fff7a7819 */ /* 0x000fe4000001146d */
[----:B------:R-:W-:Y:S02]  /*2baf0*/  PRMT R138, R67, 0x7773, RZ ;  /* 0x00007773438a7816 */ /* 0x000fe400000000ff */
[----:B----4-:R-:W-:Y:S01]  /*2bb00*/  F2FP.SATFINITE.E4M3.F32.PACK_AB_MERGE_C R35, R7, R8, R246 ;  /* 0x000000080723723e */ /* 0x010fe200048070f6 */
[----:B------:R-:W-:Y:S01]  /*2bb10*/  BAR.SYNC.DEFER_BLOCKING 0x0 ;  /* 0x0000000000007b1d */ /* 0x000fe20000010000 */
[----:B--2---:R-:W-:Y:S02]  /*2bb20*/  F2FP.SATFINITE.E4M3.F32.PACK_AB_MERGE_C R171, R5, R6, R9 ;  /* 0x0000000605ab723e */ /* 0x004fe40004807009 */
[----:B------:R-:W-:-:S02]  /*2bb30*/  PRMT R139, R67, 0x7772, RZ ;  /* 0x00007772438b7816 */ /* 0x000fc400000000ff */
[C---:B------:R-:W-:Y:S02]  /*2bb40*/  PRMT R140, R67.reuse, 0x7771, RZ ;  /* 0x00007771438c7816 */ /* 0x040fe400000000ff */
[----:B------:R-:W-:Y:S02]  /*2bb50*/  PRMT R142, R67, 0x7770, RZ ;  /* 0x00007770438e7816 */ /* 0x000fe400000000ff */
[C---:B------:R-:W-:Y:S02]  /*2bb60*/  PRMT R135, R66.reuse, 0x7773, RZ ;  /* 0x0000777342877816 */ /* 0x040fe400000000ff */
[C---:B------:R-:W-:Y:S02]  /*2bb70*/  PRMT R136, R66.reuse, 0x7772, RZ ;  /* 0x0000777242887816 */ /* 0x040fe400000000ff */
[C---:B------:R-:W-:Y:S02]  /*2bb80*/  PRMT R137, R66.reuse, 0x7771, RZ ;  /* 0x0000777142897816 */ /* 0x040fe400000000ff */
[----:B------:R-:W-:Y:S01]  /*2bb90*/  PRMT R141, R66, 0x7770, RZ ;  /* 0x00007770428d7816 */ /* 0x000fe200000000ff */
[----:B-1----:R-:W-:Y:S01]  /*2bba0*/  IMAD R152, R151, 0x5, RZ ;  /* 0x0000000597987824 */ /* 0x002fe200078e02ff */
[----:B------:R-:W-:Y:S01]  /*2bbb0*/  IADD3.X R127, R122, UR8, R127, P4, P5 ;  /* 0x000000087a7f7c10 */ /* 0x000fe2000a7ea47f */
[----:B------:R-:W-:Y:S01]  /*2bbc0*/  STSM.16.M88.4 [R58], R32 ;  /* 0x000000203a007844 */ /* 0x000fe20000000200 */
[----:B------:R-:W-:Y:S01]  /*2bbd0*/  PRMT R132, R149, 0x7770, RZ ;  /* 0x0000777095847816 */ /* 0x000fe200000000ff */
[----:B------:R-:W-:Y:S01]  /*2bbe0*/  IMAD R153, R151, 0x6, RZ ;  /* 0x0000000697997824 */ /* 0x000fe200078e02ff */
[C---:B------:R-:W-:Y:S01]  /*2bbf0*/  PRMT R133, R149.reuse, 0x7771, RZ ;  /* 0x0000777195857816 */ /* 0x040fe200000000ff */
[----:B------:R-:W-:Y:S01]  /*2bc00*/  BAR.SYNC.DEFER_BLOCKING 0x0 ;  /* 0x0000000000007b1d */ /* 0x000fe20000010000 */
[----:B------:R-:W-:-:S02]  /*2bc10*/  PRMT R146, R149, 0x7773, RZ ;  /* 0x0000777395927816 */ /* 0x000fc400000000ff */
[----:B------:R-:W-:Y:S02]  /*2bc20*/  PRMT R144, R149, 0x7772, RZ ;  /* 0x0000777295907816 */ /* 0x000fe400000000ff */
[C---:B------:R-:W-:Y:S02]  /*2bc30*/  PRMT R183, R150.reuse, 0x7773, RZ ;  /* 0x0000777396b77816 */ /* 0x040fe400000000ff */
[----:B------:R-:W-:Y:S01]  /*2bc40*/  PRMT R182, R150, 0x7772, RZ ;  /* 0x0000777296b67816 */ /* 0x000fe200000000ff */
[C---:B------:R-:W-:Y:S01]  /*2bc50*/  IMAD.SHL.U32 R155, R151.reuse, 0x8, RZ ;  /* 0x00000008979b7824 */ /* 0x040fe200078e00ff */
[----:B------:R-:W1:Y:S01]  /*2bc60*/  LDC R246, c[0x0][0x278] ;  /* 0x00009e00fff67b82 */ /* 0x000e620000000800 */
[C---:B------:R-:W-:Y:S02]  /*2bc70*/  IMAD R245, R151.reuse, 0x9, RZ ;  /* 0x0000000997f57824 */ /* 0x040fe400078e02ff */
[C---:B------:R-:W-:Y:S01]  /*2bc80*/  IMAD R249, R151.reuse, 0xa, RZ ;  /* 0x0000000a97f97824 */ /* 0x040fe200078e02ff */
[----:B------:R-:W-:Y:S01]  /*2bc90*/  PRMT R177, R172, 0x7770, RZ ;  /* 0x00007770acb17816 */ /* 0x000fe200000000ff */
[----:B------:R-:W2:Y:S04]  /*2bca0*/  LDL.LU R8, [R1+0xf70] ;  /* 0x000f700001087983 */ /* 0x000ea80000300800 */
[----:B------:R-:W3:Y:S01]  /*2bcb0*/  LDS.128 R60, [R247] ;  /* 0x00000000f73c7984 */ /* 0x000ee20000000c00 */
[----:B------:R-:W-:Y:S01]  /*2bcc0*/  BAR.SYNC.DEFER_BLOCKING 0x0 ;  /* 0x0000000000007b1d */ /* 0x000fe20000010000 */
[----:B------:R-:W-:Y:S01]  /*2bcd0*/  IADD3 R128, P4, R126, UR4, RZ ;  /* 0x000000047e807c10 */ /* 0x000fe2000ff9e0ff */
[----:B------:R-:W-:Y:S01]  /*2bce0*/  IMAD.SHL.U32 R67, R151, 0x2, RZ ;  /* 0x0000000297437824 */ /* 0x000fe200078e00ff */
[----:B------:R-:W-:-:S02]  /*2bcf0*/  PRMT R149, R150, 0x7771, RZ ;  /* 0x0000777196957816 */ /* 0x000fc400000000ff */
[----:B------:R-:W-:Y:S01]  /*2bd00*/  PRMT R176, R172, 0x7771, RZ ;  /* 0x00007771acb07816 */ /* 0x000fe200000000ff */
[----:B------:R-:W-:Y:S01]  /*2bd10*/  ULDC UR4, c[0x0][0x27c] ;  /* 0x00009f0000047ab9 */ /* 0x000fe20000000800 */
[----:B------:R-:W-:Y:S01]  /*2bd20*/  PRMT R179, R173, 0x7770, RZ ;  /* 0x00007770adb37816 */ /* 0x000fe200000000ff */
[----:B------:R-:W4:Y:S04]  /*2bd30*/  LDL.LU R7, [R1+0xf6c] ;  /* 0x000f6c0001077983 */ /* 0x000f280000300800 */
[----:B------:R-:W-:Y:S01]  /*2bd40*/  STSM.16.M88.4 [R58], R168 ;  /* 0x000000a83a007844 */ /* 0x000fe20000000200 */
[----:B------:R-:W-:Y:S01]  /*2bd50*/  BAR.SYNC.DEFER_BLOCKING 0x0 ;  /* 0x0000000000007b1d */ /* 0x000fe20000010000 */
[----:B------:R-:W-:Y:S02]  /*2bd60*/  LEA.HI.X.SX32 R129, R129, R127, 0x1, P4 ;  /* 0x0000007f81817211 */ /* 0x000fe400020f0eff */
[----:B------:R-:W-:-:S04]  /*2bd70*/  IADD3 R66, P4, R67, R126, RZ ;  /* 0x0000007e43427210 */ /* 0x000fc80007f9e0ff */
[----:B------:R-:W-:Y:S01]  /*2bd80*/  LEA.HI.X.SX32 R67, R67, R127, 0x1, P4 ;  /* 0x0000007f43437211 */ /* 0x000fe200020f0eff */
[----:B------:R-:W4:Y:S01]  /*2bd90*/  LDL.LU R6, [R1+0xf68] ;  /* 0x000f680001067983 */ /* 0x000f220000300800 */
[----:B------:R-:W-:Y:S02]  /*2bda0*/  PRMT R150, R150, 0x7770, RZ ;  /* 0x0000777096967816 */ /* 0x000fe400000000ff */
[C---:B---3--:R-:W-:Y:S01]  /*2bdb0*/  PRMT R154, R63.reuse, 0x7772, RZ ;  /* 0x000077723f9a7816 */ /* 0x048fe200000000ff */
[----:B------:R-:W3:Y:S01]  /*2bdc0*/  LDL.LU R5, [R1+0xf64] ;  /* 0x000f640001057983 */ /* 0x000ee20000300800 */
[----:B------:R-:W-:Y:S02]  /*2bdd0*/  PRMT R156, R63, 0x7770, RZ ;  /* 0x000077703f9c7816 */ /* 0x000fe400000000ff */
[----:B------:R-:W-:Y:S01]  /*2bde0*/  PRMT R178, R173, 0x7771, RZ ;  /* 0x00007771adb27816 */ /* 0x000fe200000000ff */
[----:B------:R-:W3:Y:S04]  /*2bdf0*/  LDL.LU R252, [R1] ;  /* 0x0000000001fc7983 */ /* 0x000ee80000300800 */
[----:B------:R0:W-:Y:S04]  /*2be00*/  STG.E.U8 desc[UR6][R126.64], R131 ;  /* 0x000000837e007986 */ /* 0x0001e8000c101106 */
[----:B------:R1:W-:Y:S01]  /*2be10*/  STG.E.U8 desc[UR6][R128.64], R130 ;  /* 0x0000008280007986 */ /* 0x0003e2000c101106 */
[----:B0-----:R-:W-:-:S02]  /*2be20*/  IMAD R131, R151, 0x3, RZ ;  /* 0x0000000397837824 */ /* 0x001fc400078e02ff */
[----:B-1----:R-:W-:-:S03]  /*2be30*/  IMAD.SHL.U32 R129, R151, 0x4, RZ ;  /* 0x0000000497817824 */ /* 0x002fc600078e00ff */
[-C--:B------:R-:W-:Y:S01]  /*2be40*/  IADD3 R130, P5, R131, R126.reuse, RZ ;  /* 0x0000007e83827210 */ /* 0x080fe20007fbe0ff */
[----:B------:R0:W-:Y:S01]  /*2be50*/  STG.E.U8 desc[UR6][R66.64], R132 ;  /* 0x0000008442007986 */ /* 0x0001e2000c101106 */
[-C--:B------:R-:W-:Y:S02]  /*2be60*/  IADD3 R128, P4, R129, R126.reuse, RZ ;  /* 0x0000007e81807210 */ /* 0x080fe40007f9e0ff */
[-C--:B------:R-:W-:Y:S02]  /*2be70*/  LEA.HI.X.SX32 R131, R131, R127.reuse, 0x1, P5 ;  /* 0x0000007f83837211 */ /* 0x080fe400028f0eff */
[-C--:B------:R-:W-:Y:S02]  /*2be80*/  LEA.HI.X.SX32 R129, R129, R127.reuse, 0x1, P4 ;  /* 0x0000007f81817211 */ /* 0x080fe400020f0eff */
[CC--:B0-----:R-:W-:Y:S02]  /*2be90*/  IADD3 R66, P5, R152.reuse, R126.reuse, RZ ;  /* 0x0000007e98427210 */ /* 0x0c1fe40007fbe0ff */
[----:B------:R-:W-:Y:S01]  /*2bea0*/  IADD3 R132, P6, R153, R126, RZ ;  /* 0x0000007e99847210 */ /* 0x000fe20007fde0ff */
[----:B------:R0:W-:Y:S01]  /*2beb0*/  STG.E.U8 desc[UR6][R130.64], R133 ;  /* 0x0000008582007986 */ /* 0x0001e2000c101106 */
[----:B------:R-:W-:-:S03]  /*2bec0*/  LEA.HI.X.SX32 R67, R152, R127, 0x1, P5 ;  /* 0x0000007f98437211 */ /* 0x000fc600028f0eff */
[----:B------:R1:W-:Y:S04]  /*2bed0*/  STG.E.U8 desc[UR6][R128.64], R150 ;  /* 0x0000009680007986 */ /* 0x0003e8000c101106 */
[----:B------:R-:W-:Y:S01]  /*2bee0*/  STG.E.U8 desc[UR6][R66.64], R149 ;  /* 0x0000009542007986 */ /* 0x000fe2000c101106 */
[----:B0-----:R-:W-:Y:S01]  /*2bef0*/  LEA.HI.X.SX32 R133, R153, R127, 0x1, P6 ;  /* 0x0000007f99857211 */ /* 0x001fe200030f0eff */
[----:B------:R-:W-:Y:S01]  /*2bf00*/  IMAD R153, R151, 0x7, RZ ;  /* 0x0000000797997824 */ /* 0x000fe200078e02ff */
[----:B------:R-:W-:-:S03]  /*2bf10*/  IADD3 R130, P4, R155, R126, RZ ;  /* 0x0000007e9b827210 */ /* 0x000fc60007f9e0ff */
[----:B------:R0:W-:Y:S01]  /*2bf20*/  STG.E.U8 desc[UR6][R132.64], R148 ;  /* 0x0000009484007986 */ /* 0x0001e2000c101106 */
[-C--:B-1----:R-:W-:Y:S02]  /*2bf30*/  IADD3 R128, P6, R245, R126.reuse, RZ ;  /* 0x0000007ef5807210 */ /* 0x082fe40007fde0ff */
[-C--:B------:R-:W-:Y:S02]  /*2bf40*/  LEA.HI.X.SX32 R131, R155, R127.reuse, 0x1, P4 ;  /* 0x0000007f9b837211 */ /* 0x080fe400020f0eff */
[----:B------:R-:W-:Y:S02]  /*2bf50*/  LEA.HI.X.SX32 R129, R245, R127, 0x1, P6 ;  /* 0x0000007ff5817211 */ /* 0x000fe400030f0eff */
[----:B------:R-:W1:Y:S01]  /*2bf60*/  LDC R245, c[0x0][0x278] ;  /* 0x00009e00fff57b82 */ /* 0x000e620000000800 */
[----:B0-----:R-:W-:-:S04]  /*2bf70*/  IADD3 R132, P5, R153, R126, RZ ;  /* 0x0000007e99847210 */ /* 0x001fc80007fbe0ff */
[-C--:B------:R-:W-:Y:S01]  /*2bf80*/  LEA.HI.X.SX32 R133, R153, R127.reuse, 0x1, P5 ;  /* 0x0000007f99857211 */ /* 0x080fe200028f0eff */
[----:B------:R-:W-:Y:S01]  /*2bf90*/  IMAD R153, R151, 0xb, RZ ;  /* 0x0000000b97997824 */ /* 0x000fe200078e02ff */
[-C--:B------:R-:W-:Y:S01]  /*2bfa0*/  IADD3 R66, P5, R249, R126.reuse, RZ ;  /* 0x0000007ef9427210 */ /* 0x080fe20007fbe0ff */
[----:B------:R-:W-:Y:S02]  /*2bfb0*/  IMAD R149, R151, 0xd, RZ ;  /* 0x0000000d97957824 */ /* 0x000fe400078e02ff */
[----:B------:R0:W-:Y:S01]  /*2bfc0*/  STG.E.U8 desc[UR6][R132.64], R147 ;  /* 0x0000009384007986 */ /* 0x0001e2000c101106 */
[-C--:B------:R-:W-:Y:S02]  /*2bfd0*/  LEA.HI.X.SX32 R67, R249, R127.reuse, 0x1, P5 ;  /* 0x0000007ff9437211 */ /* 0x080fe400028f0eff */
[----:B------:R-:W1:Y:S01]  /*2bfe0*/  LDC R249, c[0x0][0x278] ;  /* 0x00009e00fff97b82 */ /* 0x000e620000000800 */
[----:B------:R0:W-:Y:S04]  /*2bff0*/  STG.E.U8 desc[UR6][R130.64], R143 ;  /* 0x0000008f82007986 */ /* 0x0001e8000c101106 */
[----:B------:R0:W-:Y:S02]  /*2c000*/  STG.E.U8 desc[UR6][R128.64], R145 ;  /* 0x0000009180007986 */ /* 0x0001e4000c101106 */
[----:B0-----:R-:W-:Y:S01]  /*2c010*/  IADD3 R132, P4, R153, R126, RZ ;  /* 0x0000007e99847210 */ /* 0x001fe20007f9e0ff */
[C---:B------:R-:W-:Y:S01]  /*2c020*/  IMAD R147, R151.reuse, 0xc, RZ ;  /* 0x0000000c97937824 */ /* 0x040fe200078e02ff */
[----:B------:R0:W-:Y:S01]  /*2c030*/  STG.E.U8 desc[UR6][R66.64], R144 ;  /* 0x0000009042007986 */ /* 0x0001e2000c101106 */
[----:B------:R-:W-:Y:S01]  /*2c040*/  IMAD R131, R151, 0xe, RZ ;  /* 0x0000000e97837824 */ /* 0x000fe200078e02ff */
[----:B------:R-:W-:-:S02]  /*2c050*/  LEA.HI.X.SX32 R133, R153, R127, 0x1, P4 ;  /* 0x0000007f99857211 */ /* 0x000fc400020f0eff */
[-C--:B------:R-:W-:Y:S02]  /*2c060*/  IADD3 R128, P5, R149, R126.reuse, RZ ;  /* 0x0000007e95807210 */ /* 0x080fe40007fbe0ff */
[-C--:B------:R-:W-:Y:S02]  /*2c070*/  IADD3 R130, P6, R131, R126.reuse, RZ ;  /* 0x0000007e83827210 */ /* 0x080fe40007fde0ff */
[----:B0-----:R-:W-:Y:S02]  /*2c080*/  IADD3 R66, P4, R147, R126, RZ ;  /* 0x0000007e93427210 */ /* 0x001fe40007f9e0ff */
[-C--:B------:R-:W-:Y:S02]  /*2c090*/  LEA.HI.X.SX32 R129, R149, R127.reuse, 0x1, P5 ;  /* 0x0000007f95817211 */ /* 0x080fe400028f0eff */
[-C--:B------:R-:W-:Y:S02]  /*2c0a0*/  LEA.HI.X.SX32 R67, R147, R127.reuse, 0x1, P4 ;  /* 0x0000007f93437211 */ /* 0x080fe400020f0eff */
[----:B------:R-:W-:Y:S01]  /*2c0b0*/  LEA.HI.X.SX32 R131, R131, R127, 0x1, P6 ;  /* 0x0000007f83837211 */ /* 0x000fe200030f0eff */
[----:B------:R0:W-:Y:S04]  /*2c0c0*/  STG.E.U8 desc[UR6][R132.64], R146 ;  /* 0x0000009284007986 */ /* 0x0001e8000c101106 */
[----:B------:R1:W-:Y:S04]  /*2c0d0*/  STG.E.U8 desc[UR6][R66.64], R182 ;  /* 0x000000b642007986 */ /* 0x0003e8000c101106 */
[----:B------:R-:W-:Y:S04]  /*2c0e0*/  STG.E.U8 desc[UR6][R128.64], R183 ;  /* 0x000000b780007986 */ /* 0x000fe8000c101106 */
[----:B------:R1:W-:Y:S01]  /*2c0f0*/  STG.E.U8 desc[UR6][R130.64], R184 ;  /* 0x000000b882007986 */ /* 0x0003e2000c101106 */
[----:B0-----:R-:W-:-:S02]  /*2c100*/  PRMT R132, R60, 0x7773, RZ ;  /* 0x000077733c847816 */ /* 0x001fc400000000ff */
[C---:B------:R-:W-:Y:S01]  /*2c110*/  PRMT R133, R60.reuse, 0x7772, RZ ;  /* 0x000077723c857816 */ /* 0x040fe200000000ff */
[----:B-1----:R-:W0:Y:S01]  /*2c120*/  LDC R182, c[0x0][0x278] ;  /* 0x00009e00ffb67b82 */ /* 0x002e220000000800 */
[C---:B------:R-:W-:Y:S02]  /*2c130*/  PRMT R143, R60.reuse, 0x7771, RZ ;  /* 0x000077713c8f7816 */ /* 0x040fe400000000ff */
[----:B------:R-:W-:Y:S01]  /*2c140*/  PRMT R147, R60, 0x7770, RZ ;  /* 0x000077703c937816 */ /* 0x000fe200000000ff */
[----:B------:R-:W-:-:S04]  /*2c150*/  IMAD R60, R245, 0xf, RZ ;  /* 0x0000000ff53c7824 */ /* 0x000fc800078e02ff */
[----:B------:R-:W1:Y:S01]  /*2c160*/  LDC R184, c[0x0][0x278] ;  /* 0x00009e00ffb87b82 */ /* 0x000e620000000800 */
[C---:B------:R-:W-:Y:S02]  /*2c170*/  PRMT R153, R63.reuse, 0x7773, RZ ;  /* 0x000077733f997816 */ /* 0x040fe400000000ff */
[----:B------:R-:W-:Y:S01]  /*2c180*/  PRMT R155, R63, 0x7771, RZ ;  /* 0x000077713f9b7816 */ /* 0x000fe200000000ff */
[----:B------:R-:W-:Y:S01]  /*2c190*/  IMAD.SHL.U32 R63, R246, 0x10, RZ ;  /* 0x00000010f63f7824 */ /* 0x000fe200078e00ff */
[----:B------:R-:W-:Y:S02]  /*2c1a0*/  IADD3 R128, P5, R60, R126, RZ ;  /* 0x0000007e3c807210 */ /* 0x000fe40007fbe0ff */
[C---:B------:R-:W-:Y:S01]  /*2c1b0*/  PRMT R145, R61.reuse, 0x7773, RZ ;  /* 0x000077733d917816 */ /* 0x040fe200000000ff */
[----:B------:R-:W0:Y:S01]  /*2c1c0*/  LDC R183, c[0x0][0x278] ;  /* 0x00009e00ffb77b82 */ /* 0x000e220000000800 */
[C---:B------:R-:W-:Y:S02]  /*2c1d0*/  PRMT R144, R61.reuse, 0x7772, RZ ;  /* 0x000077723d907816 */ /* 0x040fe400000000ff */
[----:B------:R-:W-:-:S02]  /*2c1e0*/  PRMT R146, R61, 0x7771, RZ ;  /* 0x000077713d927816 */ /* 0x000fc400000000ff */
[----:B------:R-:W-:Y:S01]  /*2c1f0*/  PRMT R151, R61, 0x7770, RZ ;  /* 0x000077703d977816 */ /* 0x000fe200000000ff */
[----:B------:R-:W-:Y:S01]  /*2c200*/  IMAD R61, R249, 0x11, RZ ;  /* 0x00000011f93d7824 */ /* 0x000fe200078e02ff */
[----:B------:R-:W-:Y:S01]  /*2c210*/  LEA.HI.X.SX32 R129, R60, R127, 0x1, P5 ;  /* 0x0000007f3c817211 */ /* 0x000fe200028f0eff */
[----:B------:R-:W1:Y:S01]  /*2c220*/  LDC R245, c[0x0][0x278] ;  /* 0x00009e00fff57b82 */ /* 0x000e620000000800 */
[----:B------:R-:W-:Y:S01]  /*2c230*/  IMAD R130, R248, 0x12, RZ ;  /* 0x00000012f8827824 */ /* 0x000fe200078e02ff */
[----:B------:R-:W-:Y:S01]  /*2c240*/  IADD3 R66, P4, R63, R126, RZ ;  /* 0x0000007e3f427210 */ /* 0x000fe20007f9e0ff */
[----:B------:R-:W-:Y:S01]  /*2c250*/  IMAD R131, R250, 0x13, RZ ;  /* 0x00000013fa837824 */ /* 0x000fe200078e02ff */
[C---:B------:R-:W-:Y:S01]  /*2c260*/  PRMT R148, R62.reuse, 0x7773, RZ ;  /* 0x000077733e947816 */ /* 0x040fe200000000ff */
[----:B------:R0:W-:Y:S01]  /*2c270*/  STG.E.U8 desc[UR6][R128.64], R180 ;  /* 0x000000b480007986 */ /* 0x0001e2000c101106 */
[C---:B------:R-:W-:Y:S02]  /*2c280*/  PRMT R149, R62.reuse, 0x7772, RZ ;  /* 0x000077723e957816 */ /* 0x040fe400000000ff */
[C---:B------:R-:W-:Y:S01]  /*2c290*/  PRMT R150, R62.reuse, 0x7771, RZ ;  /* 0x000077713e967816 */ /* 0x040fe200000000ff */
[----:B------:R-:W2:Y:S01]  /*2c2a0*/  LDC R248, c[0x0][0x278] ;  /* 0x00009e00fff87b82 */ /* 0x000ea20000000800 */
[----:B------:R-:W-:-:S07]  /*2c2b0*/  PRMT R152, R62, 0x7770, RZ ;  /* 0x000077703e987816 */ /* 0x000fce00000000ff */
[----:B------:R-:W2:Y:S01]  /*2c2c0*/  LDC R246, c[0x0][0x278] ;  /* 0x00009e00fff67b82 */ /* 0x000ea20000000800 */
[-C--:B------:R-:W-:Y:S01]  /*2c2d0*/  IADD3 R62, P6, R61, R126.reuse, RZ ;  /* 0x0000007e3d3e7210 */ /* 0x080fe20007fde0ff */
[----:B0-----:R-:W-:Y:S01]  /*2c2e0*/  IMAD R183, R183, 0x15, RZ ;  /* 0x00000015b7b77824 */ /* 0x001fe200078e02ff */
[-C--:B------:R-:W-:Y:S01]  /*2c2f0*/  LEA.HI.X.SX32 R67, R63, R127.reuse, 0x1, P4 ;  /* 0x0000007f3f437211 */ /* 0x080fe200020f0eff */
[----:B------:R-:W-:Y:S01]  /*2c300*/  IMAD R249, R182, 0x16, RZ ;  /* 0x00000016b6f97824 */ /* 0x000fe200078e02ff */
[CC--:B------:R-:W-:Y:S01]  /*2c310*/  IADD3 R60, P5, R130.reuse, R126.reuse, RZ ;  /* 0x0000007e823c7210 */ /* 0x0c0fe20007fbe0ff */
[----:B------:R-:W4:Y:S01]  /*2c320*/  LDL.LU R250, [R1+0x22c] ;  /* 0x00022c0001fa7983 */ /* 0x000f220000300800 */
[----:B------:R-:W-:Y:S01]  /*2c330*/  IADD3 R128, P4, R131, R126, RZ ;  /* 0x0000007e83807210 */ /* 0x000fe20007f9e0ff */
[----:B-1----:R-:W-:Y:S01]  /*2c340*/  IMAD R245, R245, 0x17, RZ ;  /* 0x00000017f5f57824 */ /* 0x002fe200078e02ff */
[-C--:B------:R-:W-:Y:S01]  /*2c350*/  LEA.HI.X.SX32 R63, R61, R127.reuse, 0x1, P6 ;  /* 0x0000007f3d3f7211 */ /* 0x080fe200030f0eff */
[----:B------:R0:W-:Y:S01]  /*2c360*/  STG.E.U8 desc[UR6][R66.64], R177 ;  /* 0x000000b142007986 */ /* 0x0001e2000c101106 */
[-C--:B------:R-:W-:Y:S01]  /*2c370*/  LEA.HI.X.SX32 R61, R130, R127.reuse, 0x1, P5 ;  /* 0x0000007f823d7211 */ /* 0x080fe200028f0eff */
[----:B------:R-:W1:Y:S01]  /*2c380*/  LDC R180, c[0x0][0x278] ;  /* 0x00009e00ffb47b82 */ /* 0x000e620000000800 */
[----:B------:R-:W-:Y:S01]  /*2c390*/  LEA.HI.X.SX32 R129, R131, R127, 0x1, P4 ;  /* 0x0000007f83817211 */ /* 0x000fe200020f0eff */
[----:B------:R-:W-:Y:S01]  /*2c3a0*/  IMAD R131, R184, 0x14, RZ ;  /* 0x00000014b8837824 */ /* 0x000fe200078e02ff */
[----:B------:R-:W-:Y:S04]  /*2c3b0*/  STG.E.U8 desc[UR6][R62.64], R176 ;  /* 0x000000b03e007986 */ /* 0x000fe8000c101106 */
[----:B------:R0:W-:Y:S01]  /*2c3c0*/  STG.E.U8 desc[UR6][R60.64], R179 ;  /* 0x000000b33c007986 */ /* 0x0001e2000c101106 */
[----:B------:R-:W1:Y:S01]  /*2c3d0*/  LDC R130, c[0x0][0x278] ;  /* 0x00009e00ff827b82 */ /* 0x000e620000000800 */
[----:B------:R-:W-:-:S02]  /*2c3e0*/  PRMT R167, R172, 0x7773, RZ ;  /* 0x00007773aca77816 */ /* 0x000fc400000000ff */
[----:B------:R-:W-:Y:S01]  /*2c3f0*/  PRMT R171, R172, 0x7772, RZ ;  /* 0x00007772acab7816 */ /* 0x000fe200000000ff */
[----:B------:R-:W3:Y:S04]  /*2c400*/  LDL.LU R182, [R1+0x230] ;  /* 0x0002300001b67983 */ /* 0x000ee80000300800 */
[----:B0-----:R-:W0:Y:S01]  /*2c410*/  LDC R177, c[0x0][0x278] ;  /* 0x00009e00ffb17b82 */ /* 0x001e220000000800 */
[----:B------:R-:W-:-:S04]  /*2c420*/  IADD3 R60, P6, R131, R126, RZ ;  /* 0x0000007e833c7210 */ /* 0x000fc80007fde0ff */
[----:B------:R-:W-:-:S03]  /*2c430*/  LEA.HI.X.SX32 R61, R131, R127, 0x1, P6 ;  /* 0x0000007f833d7211 */ /* 0x000fc600030f0eff */
[----:B------:R-:W0:Y:S01]  /*2c440*/  LDC R179, c[0x0][0x278] ;  /* 0x00009e00ffb37b82 */ /* 0x000e220000000800 */
[----:B------:R-:W-:-:S07]  /*2c450*/  IADD3 R62, P5, R183, R126, RZ ;  /* 0x0000007eb73e7210 */ /* 0x000fce0007fbe0ff */
[----:B------:R-:W0:Y:S01]  /*2c460*/  LDC R131, c[0x0][0x278] ;  /* 0x00009e00ff837b82 */ /* 0x000e220000000800 */
[----:B------:R2:W-:Y:S01]  /*2c470*/  STG.E.U8 desc[UR6][R128.64], R178 ;  /* 0x000000b280007986 */ /* 0x0005e2000c101106 */
[----:B------:R-:W-:Y:S02]  /*2c480*/  IADD3 R66, P4, R249, R126, RZ ;  /* 0x0000007ef9427210 */ /* 0x000fe40007f9e0ff */
[C---:B------:R-:W-:Y:S02]  /*2c490*/  PRMT R168, R173.reuse, 0x7773, RZ ;  /* 0x00007773ada87816 */ /* 0x040fe400000000ff */
[----:B------:R-:W-:Y:S02]  /*2c4a0*/  PRMT R169, R173, 0x7772, RZ ;  /* 0x00007772ada97816 */ /* 0x000fe400000000ff */
[C---:B------:R-:W-:Y:S01]  /*2c4b0*/  PRMT R163, R174.reuse, 0x7773, RZ ;  /* 0x00007773aea37816 */ /* 0x040fe200000000ff */
[----:B------:R-:W0:Y:S01]  /*2c4c0*/  LDC R176, c[0x0][0x278] ;  /* 0x00009e00ffb07b82 */ /* 0x000e220000000800 */
[----:B------:R-:W-:-:S02]  /*2c4d0*/  PRMT R170, R174, 0x7772, RZ ;  /* 0x00007772aeaa7816 */ /* 0x000fc400000000ff */
[C---:B------:R-:W-:Y:S02]  /*2c4e0*/  PRMT R172, R174.reuse, 0x7771, RZ ;  /* 0x00007771aeac7816 */ /* 0x040fe400000000ff */
[----:B--2---:R-:W-:Y:S02]  /*2c4f0*/  IADD3 R128, P6, R245, R126, RZ ;  /* 0x0000007ef5807210 */ /* 0x004fe40007fde0ff */
[----:B------:R-:W-:Y:S01]  /*2c500*/  PRMT R173, R174, 0x7770, RZ ;  /* 0x00007770aead7816 */ /* 0x000fe200000000ff */
[----:B------:R-:W2:Y:S01]  /*2c510*/  LDC R178, c[0x0][0x278] ;  /* 0x00009e00ffb27b82 */ /* 0x000ea20000000800 */
[C---:B------:R-:W-:Y:S02]  /*2c520*/  PRMT R164, R175.reuse, 0x7773, RZ ;  /* 0x00007773afa47816 */ /* 0x040fe400000000ff */
[C---:B------:R-:W-:Y:S02]  /*2c530*/  PRMT R165, R175.reuse, 0x7772, RZ ;  /* 0x00007772afa57816 */ /* 0x040fe400000000ff */
[----:B------:R-:W-:-:S02]  /*2c540*/  PRMT R174, R175, 0x7771, RZ ;  /* 0x00007771afae7816 */ /* 0x000fc400000000ff */
[-C--:B------:R-:W-:Y:S02]  /*2c550*/  LEA.HI.X.SX32 R63, R183, R127.reuse, 0x1, P5 ;  /* 0x0000007fb73f7211 */ /* 0x080fe400028f0eff */
[----:B------:R-:W-:Y:S02]  /*2c560*/  PRMT R175, R175, 0x7770, RZ ;  /* 0x00007770afaf7816 */ /* 0x000fe400000000ff */
[-C--:B------:R-:W-:Y:S01]  /*2c570*/  LEA.HI.X.SX32 R67, R249, R127.reuse, 0x1, P4 ;  /* 0x0000007ff9437211 */ /* 0x080fe200020f0eff */
[----:B------:R-:W-:Y:S01]  /*2c580*/  IMAD R183, R248, 0x18, RZ ;  /* 0x00000018f8b77824 */ /* 0x000fe200078e02ff */
[----:B------:R-:W-:Y:S01]  /*2c590*/  LEA.HI.X.SX32 R129, R245, R127, 0x1, P6 ;  /* 0x0000007ff5817211 */ /* 0x000fe200030f0eff */
[----:B------:R1:W-:Y:S01]  /*2c5a0*/  STG.E.U8 desc[UR6][R60.64], R173 ;  /* 0x000000ad3c007986 */ /* 0x0003e2000c101106 */
[----:B------:R-:W-:-:S03]  /*2c5b0*/  IMAD R245, R246, 0x19, RZ ;  /* 0x00000019f6f57824 */ /* 0x000fc600078e02ff */
[----:B------:R0:W-:Y:S04]  /*2c5c0*/  STG.E.U8 desc[UR6][R62.64], R172 ;  /* 0x000000ac3e007986 */ /* 0x0001e8000c101106 */
[----:B------:R-:W-:Y:S04]  /*2c5d0*/  STG.E.U8 desc[UR6][R66.64], R175 ;  /* 0x000000af42007986 */ /* 0x000fe8000c101106 */
[----:B------:R0:W-:Y:S01]  /*2c5e0*/  STG.E.U8 desc[UR6][R128.64], R174 ;  /* 0x000000ae80007986 */ /* 0x0001e2000c101106 */
[----:B-1----:R-:W-:Y:S01]  /*2c5f0*/  IMAD R61, R130, 0x1a, RZ ;  /* 0x0000001a823d7824 */ /* 0x002fe200078e02ff */
[----:B------:R-:W1:Y:S01]  /*2c600*/  LDC R173, c[0x0][0x278] ;  /* 0x00009e00ffad7b82 */ /* 0x000e620000000800 */
[----:B0-----:R-:W-:Y:S01]  /*2c610*/  IMAD R177, R177, 0x1b, RZ ;  /* 0x0000001bb1b17824 */ /* 0x001fe200078e02ff */
[C---:B------:R-:W-:Y:S01]  /*2c620*/  PRMT R166, R28.reuse, 0x7770, RZ ;  /* 0x000077701ca67816 */ /* 0x040fe200000000ff */
[----:B------:R-:W-:Y:S01]  /*2c630*/  IMAD R131, R131, 0x1c, RZ ;  /* 0x0000001c83837824 */ /* 0x000fe200078e02ff */
[----:B------:R-:W-:Y:S01]  /*2c640*/  PRMT R162, R28, 0x7771, RZ ;  /* 0x000077711ca27816 */ /* 0x000fe200000000ff */
[----:B------:R-:W-:Y:S01]  /*2c650*/  IMAD R179, R179, 0x1e, RZ ;  /* 0x0000001eb3b37824 */ /* 0x000fe200078e02ff */
[----:B------:R-:W-:Y:S01]  /*2c660*/  PRMT R159, R29, 0x7770, RZ ;  /* 0x000077701d9f7816 */ /* 0x000fe200000000ff */
[----:B------:R-:W4:Y:S01]  /*2c670*/  LDL.LU R249, [R1+0x234] ;  /* 0x0002340001f97983 */ /* 0x000f220000300800 */
[----:B------:R-:W0:Y:S01]  /*2c680*/  LDC R172, c[0x0][0x278] ;  /* 0x00009e00ffac7b82 */ /* 0x000e220000000800 */
[----:B------:R-:W-:-:S02]  /*2c690*/  IADD3 R128, P5, R183, R126, RZ ;  /* 0x0000007eb7807210 */ /* 0x000fc40007fbe0ff */
[----:B------:R-:W3:Y:S01]  /*2c6a0*/  LDL.LU R175, [R1+0x238] ;  /* 0x0002380001af7983 */ /* 0x000ee20000300800 */
[-C--:B------:R-:W-:Y:S02]  /*2c6b0*/  IADD3 R66, P4, R245, R126.reuse, RZ ;  /* 0x0000007ef5427210 */ /* 0x080fe40007f9e0ff */
[-C--:B------:R-:W-:Y:S02]  /*2c6c0*/  LEA.HI.X.SX32 R129, R183, R127.reuse, 0x1, P5 ;  /* 0x0000007fb7817211 */ /* 0x080fe400028f0eff */
[-C--:B------:R-:W-:Y:S01]  /*2c6d0*/  IADD3 R62, P6, R61, R126.reuse, RZ ;  /* 0x0000007e3d3e7210 */ /* 0x080fe20007fde0ff */
[----:B------:R-:W0:Y:S01]  /*2c6e0*/  LDC R130, c[0x0][0x278] ;  /* 0x00009e00ff827b82 */ /* 0x000e220000000800 */
[-C--:B------:R-:W-:Y:S01]  /*2c6f0*/  LEA.HI.X.SX32 R67, R245, R127.reuse, 0x1, P4 ;  /* 0x0000007ff5437211 */ /* 0x080fe200020f0eff */
[----:B------:R2:W-:Y:S01]  /*2c700*/  STG.E.U8 desc[UR6][R128.64], R171 ;  /* 0x000000ab80007986 */ /* 0x0005e2000c101106 */
[----:B------:R-:W-:Y:S02]  /*2c710*/  IADD3 R60, P5, R177, R126, RZ ;  /* 0x0000007eb13c7210 */ /* 0x000fe40007fbe0ff */
[----:B------:R-:W-:-:S02]  /*2c720*/  LEA.HI.X.SX32 R63, R61, R127, 0x1, P6 ;  /* 0x0000007f3d3f7211 */ /* 0x000fc400030f0eff */
[-C--:B------:R-:W-:Y:S01]  /*2c730*/  LEA.HI.X.SX32 R61, R177, R127.reuse, 0x1, P5 ;  /* 0x0000007fb13d7211 */ /* 0x080fe200028f0eff */
[----:B------:R-:W0:Y:S01]  /*2c740*/  LDC R174, c[0x0][0x278] ;  /* 0x00009e00ffae7b82 */ /* 0x000e220000000800 */
[C---:B--2---:R-:W-:Y:S01]  /*2c750*/  IADD3 R128, P4, R131.reuse, R126, RZ ;  /* 0x0000007e83807210 */ /* 0x044fe20007f9e0ff */
[----:B------:R2:W-:Y:S03]  /*2c760*/  STG.E.U8 desc[UR6][R66.64], R167 ;  /* 0x000000a742007986 */ /* 0x0005e6000c101106 */
[----:B------:R-:W-:Y:S01]  /*2c770*/  LEA.HI.X.SX32 R129, R131, R127, 0x1, P4 ;  /* 0x0000007f83817211 */ /* 0x000fe200020f0eff */
[----:B------:R-:W-:Y:S01]  /*2c780*/  IMAD R131, R178, 0x1d, RZ ;  /* 0x0000001db2837824 */ /* 0x000fe200078e02ff */
[----:B------:R-:W-:Y:S04]  /*2c790*/  STG.E.U8 desc[UR6][R62.64], R169 ;  /* 0x000000a93e007986 */ /* 0x000fe8000c101106 */
[----:B------:R1:W-:Y:S01]  /*2c7a0*/  STG.E.U8 desc[UR6][R60.64], R168 ;  /* 0x000000a83c007986 */ /* 0x0003e2000c101106 */
[----:B------:R-:W-:-:S02]  /*2c7b0*/  IMAD R171, R180, 0x1f, RZ ;  /* 0x0000001fb4ab7824 */ /* 0x000fc400078e02ff */
[----:B--2---:R-:W-:Y:S01]  /*2c7c0*/  IMAD.SHL.U32 R167, R176, 0x20, RZ ;  /* 0x00000020b0a77824 */ /* 0x004fe200078e00ff */
[C---:B-1----:R-:W-:Y:S01]  /*2c7d0*/  IADD3 R60, P6, R131.reuse, R126, RZ ;  /* 0x0000007e833c7210 */ /* 0x042fe20007fde0ff */
[----:B------:R-:W1:Y:S03]  /*2c7e0*/  LDC R168, c[0x0][0x278] ;  /* 0x00009e00ffa87b82 */ /* 0x000e660000000800 */
[----:B------:R-:W-:-:S05]  /*2c7f0*/  LEA.HI.X.SX32 R61, R131, R127, 0x1, P6 ;  /* 0x0000007f833d7211 */ /* 0x000fca00030f0eff */
[----:B------:R-:W2:Y:S01]  /*2c800*/  LDC R131, c[0x0][0x278] ;  /* 0x00009e00ff837b82 */ /* 0x000ea20000000800 */
[-C--:B------:R-:W-:Y:S01]  /*2c810*/  IADD3 R62, P5, R179, R126.reuse, RZ ;  /* 0x0000007eb33e7210 */ /* 0x080fe20007fbe0ff */
[----:B------:R0:W-:Y:S01]  /*2c820*/  STG.E.U8 desc[UR6][R128.64], R170 ;  /* 0x000000aa80007986 */ /* 0x0001e2000c101106 */
[-C--:B------:R-:W-:Y:S02]  /*2c830*/  IADD3 R66, P4, R171, R126.reuse, RZ ;  /* 0x0000007eab427210 */ /* 0x080fe40007f9e0ff */
[-C--:B------:R-:W-:Y:S02]  /*2c840*/  LEA.HI.X.SX32 R63, R179, R127.reuse, 0x1, P5 ;  /* 0x0000007fb33f7211 */ /* 0x080fe400028f0eff */
[----:B------:R-:W-:Y:S01]  /*2c850*/  LEA.HI.X.SX32 R67, R171, R127, 0x1, P4 ;  /* 0x0000007fab437211 */ /* 0x000fe200020f0eff */
[----:B------:R0:W-:Y:S01]  /*2c860*/  STG.E.U8 desc[UR6][R60.64], R163 ;  /* 0x000000a33c007986 */ /* 0x0001e2000c101106 */
[----:B------:R-:W1:Y:S01]  /*2c870*/  LDC R171, c[0x0][0x278] ;  /* 0x00009e00ffab7b82 */ /* 0x000e620000000800 */
[----:B0-----:R-:W-:-:S02]  /*2c880*/  IADD3 R128, P6, R167, R126, RZ ;  /* 0x0000007ea7807210 */ /* 0x001fc40007fde0ff */
[----:B------:R-:W-:Y:S01]  /*2c890*/  STG.E.U8 desc[UR6][R62.64], R165 ;  /* 0x000000a53e007986 */ /* 0x000fe2000c101106 */
[----:B------:R-:W-:-:S04]  /*2c8a0*/  IMAD R169, R173, 0x22, RZ ;  /* 0x00000022ada97824 */ /* 0x000fc800078e02ff */
[----:B------:R-:W0:Y:S01]  /*2c8b0*/  LDC R170, c[0x0][0x278] ;  /* 0x00009e00ffaa7b82 */ /* 0x000e220000000800 */
[----:B------:R-:W-:Y:S01]  /*2c8c0*/  LEA.HI.X.SX32 R129, R167, R127, 0x1, P6 ;  /* 0x0000007fa7817211 */ /* 0x000fe200030f0eff */
[----:B------:R-:W-:Y:S01]  /*2c8d0*/  IMAD R167, R172, 0x21, RZ ;  /* 0x00000021aca77824 */ /* 0x000fe200078e02ff */
[----:B------:R2:W-:Y:S05]  /*2c8e0*/  STG.E.U8 desc[UR6][R66.64], R164 ;  /* 0x000000a442007986 */ /* 0x0005ea000c101106 */
[----:B------:R-:W0:Y:S01]  /*2c8f0*/  LDC R172, c[0x0][0x278] ;  /* 0x00009e00ffac7b82 */ /* 0x000e220000000800 */
[----:B------:R2:W-:Y:S01]  /*2c900*/  STG.E.U8 desc[UR6][R128.64], R166 ;  /* 0x000000a680007986 */ /* 0x0005e2000c101106 */
[----:B------:R-:W-:-:S02]  /*2c910*/  IMAD R61, R130, 0x23, RZ ;  /* 0x00000023823d7824 */ /* 0x000fc400078e02ff */
[----:B------:R-:W-:Y:S02]  /*2c920*/  IMAD R163, R174, 0x24, RZ ;  /* 0x00000024aea37824 */ /* 0x000fe400078e02ff */
[----:B--2---:R-:W-:Y:S01]  /*2c930*/  IMAD R131, R131, 0x25, RZ ;  /* 0x0000002583837824 */ /* 0x004fe200078e02ff */
[-C--:B------:R-:W-:Y:S01]  /*2c940*/  IADD3 R66, P4, R169, R126.reuse, RZ ;  /* 0x0000007ea9427210 */ /* 0x080fe20007f9e0ff */
[----:B------:R-:W2:Y:S01]  /*2c950*/  LDC R164, c[0x0][0x278] ;  /* 0x00009e00ffa47b82 */ /* 0x000ea20000000800 */
[----:B------:R-:W-:-:S07]  /*2c960*/  IADD3 R128, P5, R167, R126, RZ ;  /* 0x0000007ea7807210 */ /* 0x000fce0007fbe0ff */
[----:B------:R-:W2:Y:S01]  /*2c970*/  LDC R130, c[0x0][0x278] ;  /* 0x00009e00ff827b82 */ /* 0x000ea20000000800 */
[-C--:B------:R-:W-:Y:S02]  /*2c980*/  LEA.HI.X.SX32 R129, R167, R127.reuse, 0x1, P5 ;  /* 0x0000007fa7817211 */ /* 0x080fe400028f0eff */
[-C--:B------:R-:W-:Y:S02]  /*2c990*/  IADD3 R62, P6, R61, R126.reuse, RZ ;  /* 0x0000007e3d3e7210 */ /* 0x080fe40007fde0ff */
[-C--:B------:R-:W-:Y:S01]  /*2c9a0*/  LEA.HI.X.SX32 R67, R169, R127.reuse, 0x1, P4 ;  /* 0x0000007fa9437211 */ /* 0x080fe200020f0eff */
[----:B------:R1:W-:Y:S01]  /*2c9b0*/  STG.E.U8 desc[UR6][R128.64], R162 ;  /* 0x000000a280007986 */ /* 0x0003e2000c101106 */
[----:B------:R-:W-:Y:S01]  /*2c9c0*/  IADD3 R60, P5, R163, R126, RZ ;  /* 0x0000007ea33c7210 */ /* 0x000fe20007fbe0ff */
[----:B------:R-:W2:Y:S01]  /*2c9d0*/  LDC R166, c[0x0][0x278] ;  /* 0x00009e00ffa67b82 */ /* 0x000ea20000000800 */
[----:B------:R-:W-:Y:S02]  /*2c9e0*/  PRMT R158, R29, 0x7771, RZ ;  /* 0x000077711d9e7816 */ /* 0x000fe400000000ff */
[----:B------:R-:W-:-:S02]  /*2c9f0*/  LEA.HI.X.SX32 R63, R61, R127, 0x1, P6 ;  /* 0x0000007f3d3f7211 */ /* 0x000fc400030f0eff */
[----:B------:R-:W-:Y:S02]  /*2ca00*/  PRMT R161, R30, 0x7770, RZ ;  /* 0x000077701ea17816 */ /* 0x000fe400000000ff */
[----:B-1----:R-:W-:Y:S01]  /*2ca10*/  IADD3 R128, P4, R131, R126, RZ ;  /* 0x0000007e83807210 */ /* 0x002fe20007f9e0ff */
[----:B------:R-:W1:Y:S01]  /*2ca20*/  LDC R162, c[0x0][0x278] ;  /* 0x00009e00ffa27b82 */ /* 0x000e620000000800 */
[-C--:B------:R-:W-:Y:S02]  /*2ca30*/  LEA.HI.X.SX32 R61, R163, R127.reuse, 0x1, P5 ;  /* 0x0000007fa33d7211 */ /* 0x080fe400028f0eff */
[----:B------:R-:W-:Y:S01]  /*2ca40*/  LEA.HI.X.SX32 R129, R131, R127, 0x1, P4 ;  /* 0x0000007f83817211 */ /* 0x000fe200020f0eff */
[----:B------:R-:W-:Y:S01]  /*2ca50*/  IMAD R131, R168, 0x26, RZ ;  /* 0x00000026a8837824 */ /* 0x000fe200078e02ff */
[----:B------:R0:W-:Y:S01]  /*2ca60*/  STG.E.U8 desc[UR6][R66.64], R159 ;  /* 0x0000009f42007986 */ /* 0x0001e2000c101106 */
[----:B------:R-:W-:-:S03]  /*2ca70*/  PRMT R160, R30, 0x7771, RZ ;  /* 0x000077711ea07816 */ /* 0x000fc600000000ff */
[----:B------:R0:W-:Y:S04]  /*2ca80*/  STG.E.U8 desc[UR6][R62.64], R158 ;  /* 0x0000009e3e007986 */ /* 0x0001e8000c101106 */
[----:B------:R0:W-:Y:S02]  /*2ca90*/  STG.E.U8 desc[UR6][R60.64], R161 ;  /* 0x000000a13c007986 */ /* 0x0001e4000c101106 */
[----:B0-----:R-:W-:Y:S02]  /*2caa0*/  IMAD R163, R170, 0x27, RZ ;  /* 0x00000027aaa37824 */ /* 0x001fe400078e02ff */
[----:B------:R-:W-:Y:S01]  /*2cab0*/  IMAD R159, R172, 0x29, RZ ;  /* 0x00000029ac9f7824 */ /* 0x000fe200078e02ff */
[----:B------:R-:W0:Y:S01]  /*2cac0*/  LDC R158, c[0x0][0x278] ;  /* 0x00009e00ff9e7b82 */ /* 0x000e220000000800 */
[----:B------:R-:W-:Y:S01]  /*2cad0*/  IADD3 R60, P6, R131, R126, RZ ;  /* 0x0000007e833c7210 */ /* 0x000fe20007fde0ff */
[----:B------:R2:W-:Y:S01]  /*2cae0*/  STG.E.U8 desc[UR6][R128.64], R160 ;  /* 0x000000a080007986 */ /* 0x0005e2000c101106 */
[----:B------:R-:W-:-:S02]  /*2caf0*/  IMAD R165, R171, 0x28, RZ ;  /* 0x00000028aba57824 */ /* 0x000fc400078e02ff */
[-C--:B------:R-:W-:Y:S02]  /*2cb00*/  LEA.HI.X.SX32 R61, R131, R127.reuse, 0x1, P6 ;  /* 0x0000007f833d7211 */ /* 0x080fe400030f0eff */
[-C--:B------:R-:W-:Y:S02]  /*2cb10*/  IADD3 R62, P5, R163, R126.reuse, RZ ;  /* 0x0000007ea33e7210 */ /* 0x080fe40007fbe0ff */
[-C--:B------:R-:W-:Y:S02]  /*2cb20*/  IADD3 R66, P4, R165, R126.reuse, RZ ;  /* 0x0000007ea5427210 */ /* 0x080fe40007f9e0ff */
[----:B--2---:R-:W-:Y:S01]  /*2cb30*/  IADD3 R128, P6, R159, R126, RZ ;  /* 0x0000007e9f807210 */ /* 0x004fe20007fde0ff */
[----:B------:R-:W2:Y:S01]  /*2cb40*/  LDC R160, c[0x0][0x278] ;  /* 0x00009e00ffa07b82 */ /* 0x000ea20000000800 */
[----:B------:R-:W-:Y:S02]  /*2cb50*/  PRMT R55, R31, 0x7770, RZ ;  /* 0x000077701f377816 */ /* 0x000fe400000000ff */
[----:B------:R-:W-:Y:S01]  /*2cb60*/  LEA.HI.X.SX32 R129, R159, R127, 0x1, P6 ;  /* 0x0000007f9f817211 */ /* 0x000fe200030f0eff */
[----:B------:R-:W-:Y:S01]  /*2cb70*/  IMAD R159, R164, 0x2b, RZ ;  /* 0x0000002ba49f7824 */ /* 0x000fe200078e02ff */
[----:B------:R-:W-:-:S02]  /*2cb80*/  PRMT R56, R31, 0x7771, RZ ;  /* 0x000077711f387816 */ /* 0x000fc400000000ff */
[-C--:B------:R-:W-:Y:S01]  /*2cb90*/  LEA.HI.X.SX32 R63, R163, R127.reuse, 0x1, P5 ;  /* 0x0000007fa33f7211 */ /* 0x080fe200028f0eff */
[----:B------:R-:W2:Y:S01]  /*2cba0*/  LDC R164, c[0x0][0x278] ;  /* 0x00009e00ffa47b82 */ /* 0x000ea20000000800 */
[----:B------:R-:W-:Y:S01]  /*2cbb0*/  PRMT R54, R28, 0x7772, RZ ;  /* 0x000077721c367816 */ /* 0x000fe200000000ff */
[----:B------:R-:W-:Y:S01]  /*2cbc0*/  IMAD R131, R130, 0x2a, RZ ;  /* 0x0000002a82837824 */ /* 0x000fe200078e02ff */
[----:B------:R-:W-:Y:S01]  /*2cbd0*/  LEA.HI.X.SX32 R67, R165, R127, 0x1, P4 ;  /* 0x0000007fa5437211 */ /* 0x000fe200020f0eff */
[----:B------:R0:W-:Y:S01]  /*2cbe0*/  STG.E.U8 desc[UR6][R60.64], R55 ;  /* 0x000000373c007986 */ /* 0x0001e2000c101106 */
[----:B------:R-:W-:-:S03]  /*2cbf0*/  PRMT R53, R28, 0x7773, RZ ;  /* 0x000077731c357816 */ /* 0x000fc600000000ff */
[----:B------:R-:W2:Y:S01]  /*2cc00*/  LDC R130, c[0x0][0x278] ;  /* 0x00009e00ff827b82 */ /* 0x000ea20000000800 */
[----:B------:R0:W-:Y:S01]  /*2cc10*/  STG.E.U8 desc[UR6][R62.64], R56 ;  /* 0x000000383e007986 */ /* 0x0001e2000c101106 */
[----:B-1----:R-:W-:-:S03]  /*2cc20*/  IMAD R161, R162, 0x2c, RZ ;  /* 0x0000002ca2a17824 */ /* 0x002fc600078e02ff */
[----:B------:R1:W-:Y:S03]  /*2cc30*/  STG.E.U8 desc[UR6][R66.64], R54 ;  /* 0x0000003642007986 */ /* 0x0003e6000c101106 */
[----:B------:R-:W2:Y:S01]  /*2cc40*/  LDC R165, c[0x0][0x278] ;  /* 0x00009e00ffa57b82 */ /* 0x000ea20000000800 */
[----:B------:R-:W-:Y:S01]  /*2cc50*/  PRMT R52, R29, 0x7772, RZ ;  /* 0x000077721d347816 */ /* 0x000fe200000000ff */
[----:B------:R1:W-:Y:S01]  /*2cc60*/  STG.E.U8 desc[UR6][R128.64], R53 ;  /* 0x0000003580007986 */ /* 0x0003e2000c101106 */
[----:B------:R-:W-:Y:S01]  /*2cc70*/  IMAD R163, R166, 0x2d, RZ ;  /* 0x0000002da6a37824 */ /* 0x000fe200078e02ff */
[----:B0-----:R-:W-:-:S04]  /*2cc80*/  IADD3 R60, P4, R159, R126, RZ ;  /* 0x0000007e9f3c7210 */ /* 0x001fc80007f9e0ff */
[----:B------:R-:W0:Y:S01]  /*2cc90*/  LDC R56, c[0x0][0x278] ;  /* 0x00009e00ff387b82 */ /* 0x000e220000000800 */
[----:B-1----:R-:W-:-:S04]  /*2cca0*/  IADD3 R54, P5, R131, R126, RZ ;  /* 0x0000007e83367210 */ /* 0x002fc80007fbe0ff */
[-C--:B------:R-:W-:Y:S01]  /*2ccb0*/  LEA.HI.X.SX32 R55, R131, R127.reuse, 0x1, P5 ;  /* 0x0000007f83377211 */ /* 0x080fe200028f0eff */
[----:B------:R-:W-:Y:S01]  /*2ccc0*/  IMAD R53, R158, 0x2e, RZ ;  /* 0x0000002e9e357824 */ /* 0x000fe200078e02ff */
[-C--:B------:R-:W-:Y:S01]  /*2ccd0*/  IADD3 R62, P6, R161, R126.reuse, RZ ;  /* 0x0000007ea13e7210 */ /* 0x080fe20007fde0ff */
[----:B------:R-:W1:Y:S01]  /*2cce0*/  LDC R128, c[0x0][0x278] ;  /* 0x00009e00ff807b82 */ /* 0x000e620000000800 */
[----:B------:R-:W-:Y:S01]  /*2ccf0*/  IADD3 R66, P5, R163, R126, RZ ;  /* 0x0000007ea3427210 */ /* 0x000fe20007fbe0ff */
[----:B------:R2:W-:Y:S01]  /*2cd00*/  STG.E.U8 desc[UR6][R54.64], R52 ;  /* 0x0000003436007986 */ /* 0x0005e2000c101106 */
[-C--:B------:R-:W-:Y:S02]  /*2cd10*/  LEA.HI.X.SX32 R61, R159, R127.reuse, 0x1, P4 ;  /* 0x0000007f9f3d7211 */ /* 0x080fe400020f0eff */
[----:B------:R-:W-:Y:S02]  /*2cd20*/  PRMT R48, R29, 0x7773, RZ ;  /* 0x000077731d307816 */ /* 0x000fe400000000ff */
[----:B------:R-:W-:Y:S01]  /*2cd30*/  PRMT R51, R30, 0x7772, RZ ;  /* 0x000077721e337816 */ /* 0x000fe200000000ff */
[----:B------:R-:W1:Y:S01]  /*2cd40*/  LDC R158, c[0x0][0x278] ;  /* 0x00009e00ff9e7b82 */ /* 0x000e620000000800 */
[----:B------:R-:W-:-:S02]  /*2cd50*/  LEA.HI.X.SX32 R63, R161, R127, 0x1, P6 ;  /* 0x0000007fa13f7211 */ /* 0x000fc400030f0eff */
[----:B------:R-:W-:Y:S02]  /*2cd60*/  PRMT R50, R30, 0x7773, RZ ;  /* 0x000077731e327816 */ /* 0x000fe400000000ff */
[----:B--2---:R-:W-:Y:S01]  /*2cd70*/  IADD3 R52, P4, R53, R126, RZ ;  /* 0x0000007e35347210 */ /* 0x004fe20007f9e0ff */
[----:B------:R-:W-:Y:S01]  /*2cd80*/  IMAD R55, R160, 0x2f, RZ ;  /* 0x0000002fa0377824 */ /* 0x000fe200078e02ff */
[-C--:B------:R-:W-:Y:S01]  /*2cd90*/  LEA.HI.X.SX32 R67, R163, R127.reuse, 0x1, P5 ;  /* 0x0000007fa3437211 */ /* 0x080fe200028f0eff */
[----:B------:R2:W-:Y:S01]  /*2cda0*/  STG.E.U8 desc[UR6][R60.64], R48 ;  /* 0x000000303c007986 */ /* 0x0005e2000c101106 */
[----:B------:R-:W-:Y:S02]  /*2cdb0*/  PRMT R49, R31, 0x7772, RZ ;  /* 0x000077721f317816 */ /* 0x000fe400000000ff */
[----:B------:R-:W-:Y:S01]  /*2cdc0*/  LEA.HI.X.SX32 R53, R53, R127, 0x1, P4 ;  /* 0x0000007f35357211 */ /* 0x000fe200020f0eff */
[----:B------:R0:W-:Y:S01]  /*2cdd0*/  STG.E.U8 desc[UR6][R62.64], R51 ;  /* 0x000000333e007986 */ /* 0x0001e2000c101106 */
[----:B------:R-:W-:-:S02]  /*2cde0*/  IMAD R129, R130, 0x30, RZ ;  /* 0x0000003082817824 */ /* 0x000fc400078e02ff */
[----:B------:R-:W-:Y:S01]  /*2cdf0*/  IMAD R131, R165, 0x31, RZ ;  /* 0x00000031a5837824 */ /* 0x000fe200078e02ff */
[----:B------:R0:W-:Y:S01]  /*2ce00*/  STG.E.U8 desc[UR6][R66.64], R50 ;  /* 0x0000003242007986 */ /* 0x0001e2000c101106 */
[----:B------:R-:W-:Y:S01]  /*2ce10*/  PRMT R42, R31, 0x7773, RZ ;  /* 0x000077731f2a7816 */ /* 0x000fe200000000ff */
[----:B------:R-:W4:Y:S01]  /*2ce20*/  LDC R130, c[0x0][0x278] ;  /* 0x00009e00ff827b82 */ /* 0x000f220000000800 */
[-C--:B--2---:R-:W-:Y:S01]  /*2ce30*/  IADD3 R48, P6, R55, R126.reuse, RZ ;  /* 0x0000007e37307210 */ /* 0x084fe20007fde0ff */
[----:B------:R-:W-:Y:S01]  /*2ce40*/  IMAD R61, R164, 0x32, RZ ;  /* 0x00000032a43d7824 */ /* 0x000fe200078e02ff */
[----:B------:R2:W-:Y:S05]  /*2ce50*/  STG.E.U8 desc[UR6][R52.64], R49 ;  /* 0x0000003134007986 */ /* 0x0005ea000c101106 */
[----:B0-----:R-:W0:Y:S01]  /*2ce60*/  LDC R62, c[0x0][0x278] ;  /* 0x00009e00ff3e7b82 */ /* 0x001e220000000800 */
[----:B------:R-:W-:-:S02]  /*2ce70*/  IADD3 R50, P5, R129, R126, RZ ;  /* 0x0000007e81327210 */ /* 0x000fc40007fbe0ff */
[----:B--2---:R-:W-:-:S05]  /*2ce80*/  LEA.HI.X.SX32 R49, R55, R127, 0x1, P6 ;  /* 0x0000007f37317211 */ /* 0x004fca00030f0eff */
[----:B------:R-:W2:Y:S01]  /*2ce90*/  LDC R60, c[0x0][0x278] ;  /* 0x00009e00ff3c7b82 */ /* 0x000ea20000000800 */
[-C--:B------:R-:W-:Y:S02]  /*2cea0*/  IADD3 R54, P6, R61, R126.reuse, RZ ;  /* 0x0000007e3d367210 */ /* 0x080fe40007fde0ff */
[----:B------:R-:W-:Y:S02]  /*2ceb0*/  IADD3 R52, P4, R131, R126, RZ ;  /* 0x0000007e83347210 */ /* 0x000fe40007f9e0ff */
[-C--:B------:R-:W-:Y:S01]  /*2cec0*/  LEA.HI.X.SX32 R55, R61, R127.reuse, 0x1, P6 ;  /* 0x0000007f3d377211 */ /* 0x080fe200030f0eff */
[----:B------:R-:W-:Y:S02]  /*2ced0*/  IMAD R61, R56, 0x33, RZ ;  /* 0x00000033383d7824 */ /* 0x000fe400078e02ff */
[----:B------:R-:W4:Y:S01]  /*2cee0*/  LDC R56, c[0x0][0x278] ;  /* 0x00009e00ff387b82 */ /* 0x000f220000000800 */
[----:B------:R-:W-:Y:S02]  /*2cef0*/  PRMT R41, R84, 0x7770, RZ ;  /* 0x0000777054297816 */ /* 0x000fe400000000ff */
[----:B------:R-:W-:-:S02]  /*2cf00*/  LEA.HI.X.SX32 R51, R129, R127, 0x1, P5 ;  /* 0x0000007f81337211 */ /* 0x000fc400028f0eff */
[----:B------:R-:W-:Y:S02]  /*2cf10*/  PRMT R40, R84, 0x7771, RZ ;  /* 0x0000777154287816 */ /* 0x000fe400000000ff */
[----:B------:R-:W-:Y:S01]  /*2cf20*/  LEA.HI.X.SX32 R53, R131, R127, 0x1, P4 ;  /* 0x0000007f83357211 */ /* 0x000fe200020f0eff */
[----:B------:R0:W-:Y:S01]  /*2cf30*/  STG.E.U8 desc[UR6][R48.64], R42 ;  /* 0x0000002a30007986 */ /* 0x0001e2000c101106 */
[----:B------:R-:W3:Y:S01]  /*2cf40*/  LDC R66, c[0x0][0x278] ;  /* 0x00009e00ff427b82 */ /* 0x000ee20000000800 */
[----:B------:R-:W-:Y:S02]  /*2cf50*/  PRMT R39, R85, 0x7770, RZ ;  /* 0x0000777055277816 */ /* 0x000fe400000000ff */
[----:B------:R-:W-:Y:S01]  /*2cf60*/  STG.E.U8 desc[UR6][R50.64], R41 ;  /* 0x0000002932007986 */ /* 0x000fe2000c101106 */
[----:B-1----:R-:W-:-:S03]  /*2cf70*/  IMAD R63, R128, 0x34, RZ ;  /* 0x00000034803f7824 */ /* 0x002fc600078e02ff */
[----:B------:R1:W-:Y:S01]  /*2cf80*/  STG.E.U8 desc[UR6][R52.64], R40 ;  /* 0x0000002834007986 */ /* 0x0003e2000c101106 */
[----:B------:R-:W3:Y:S01]  /*2cf90*/  LDC R128, c[0x0][0x278] ;  /* 0x00009e00ff807b82 */ /* 0x000ee20000000800 */
[----:B------:R-:W-:Y:S01]  /*2cfa0*/  PRMT R37, R85, 0x7771, RZ ;  /* 0x0000777155257816 */ /* 0x000fe200000000ff */
[----:B------:R-:W-:Y:S01]  /*2cfb0*/  IMAD R67, R158, 0x35, RZ ;  /* 0x000000359e437824 */ /* 0x000fe200078e02ff */
[----:B------:R1:W-:Y:S01]  /*2cfc0*/  STG.E.U8 desc[UR6][R54.64], R39 ;  /* 0x0000002736007986 */ /* 0x0003e2000c101106 */
[----:B0-----:R-:W-:-:S04]  /*2cfd0*/  IADD3 R48, P4, R63, R126, RZ ;  /* 0x0000007e3f307210 */ /* 0x001fc80007f9e0ff */
[----:B------:R-:W0:Y:S01]  /*2cfe0*/  LDC R42, c[0x0][0x278] ;  /* 0x00009e00ff2a7b82 */ /* 0x000e220000000800 */
[----:B-1----:R-:W-:-:S04]  /*2cff0*/  IADD3 R40, P5, R61, R126, RZ ;  /* 0x0000007e3d287210 */ /* 0x002fc80007fbe0ff */
[-C--:B------:R-:W-:Y:S01]  /*2d000*/  LEA.HI.X.SX32 R41, R61, R127.reuse, 0x1, P5 ;  /* 0x0000007f3d297211 */ /* 0x080fe200028f0eff */
[----:B------:R-:W-:Y:S01]  /*2d010*/  IMAD R39, R62, 0x37, RZ ;  /* 0x000000373e277824 */ /* 0x000fe200078e02ff */
[----:B------:R-:W-:Y:S01]  /*2d020*/  IADD3 R50, P6, R67, R126, RZ ;  /* 0x0000007e43327210 */ /* 0x000fe20007fde0ff */
[----:B--2---:R-:W-:Y:S01]  /*2d030*/  IMAD R129, R60, 0x36, RZ ;  /* 0x000000363c817824 */ /* 0x004fe200078e02ff */
[-C--:B------:R-:W-:Y:S01]  /*2d040*/  LEA.HI.X.SX32 R49, R63, R127.reuse, 0x1, P4 ;  /* 0x0000007f3f317211 */ /* 0x080fe200020f0eff */
[----:B------:R1:W-:Y:S01]  /*2d050*/  STG.E.U8 desc[UR6][R40.64], R37 ;  /* 0x0000002528007986 */ /* 0x0003e2000c101106 */
[C---:B------:R-:W-:Y:S01]  /*2d060*/  PRMT R32, R86.reuse, 0x7770, RZ ;  /* 0x0000777056207816 */ /* 0x040fe200000000ff */
[----:B------:R-:W2:Y:S01]  /*2d070*/  LDC R54, c[0x0][0x278] ;  /* 0x00009e00ff367b82 */ /* 0x000ea20000000800 */
[----:B------:R-:W-:Y:S02]  /*2d080*/  PRMT R38, R86, 0x7771, RZ ;  /* 0x0000777156267816 */ /* 0x000fe400000000ff */
[----:B------:R-:W-:-:S05]  /*2d090*/  LEA.HI.X.SX32 R51, R67, R127, 0x1, P6 ;  /* 0x0000007f43337211 */ /* 0x000fca00030f0eff */
[----:B------:R-:W2:Y:S01]  /*2d0a0*/  LDC R60, c[0x0][0x278] ;  /* 0x00009e00ff3c7b82 */ /* 0x000ea20000000800 */
[CC--:B-1----:R-:W-:Y:S01]  /*2d0b0*/  IADD3 R40, P4, R39.reuse, R126.reuse, RZ ;  /* 0x0000007e27287210 */ /* 0x0c2fe20007f9e0ff */
[----:B------:R-:W-:Y:S03]  /*2d0c0*/  STG.E.U8 desc[UR6][R48.64], R32 ;  /* 0x0000002030007986 */ /* 0x000fe6000c101106 */
[-C--:B------:R-:W-:Y:S01]  /*2d0d0*/  LEA.HI.X.SX32 R41, R39, R127.reuse, 0x1, P4 ;  /* 0x0000007f27297211 */ /* 0x080fe200020f0eff */
[----:B----4-:R-:W-:Y:S01]  /*2d0e0*/  IMAD R39, R56, 0x39, RZ ;  /* 0x0000003938277824 */ /* 0x010fe200078e02ff */
[----:B------:R-:W-:Y:S01]  /*2d0f0*/  IADD3 R52, P5, R129, R126, RZ ;  /* 0x0000007e81347210 */ /* 0x000fe20007fbe0ff */
[----:B------:R-:W1:Y:S01]  /*2d100*/  LDC R56, c[0x0][0x278] ;  /* 0x00009e00ff387b82 */ /* 0x000e620000000800 */
[----:B------:R4:W-:Y:S01]  /*2d110*/  STG.E.U8 desc[UR6][R50.64], R38 ;  /* 0x0000002632007986 */ /* 0x0009e2000c101106 */
[----:B------:R-:W-:Y:S01]  /*2d120*/  PRMT R36, R87, 0x7770, RZ ;  /* 0x0000777057247816 */ /* 0x000fe200000000ff */
[----:B---3--:R-:W-:Y:S01]  /*2d130*/  IMAD R37, R66, 0x38, RZ ;  /* 0x0000003842257824 */ /* 0x008fe200078e02ff */
[----:B------:R-:W-:-:S02]  /*2d140*/  LEA.HI.X.SX32 R53, R129, R127, 0x1, P5 ;  /* 0x0000007f81357211 */ /* 0x000fc400028f0eff */
[----:B------:R-:W-:Y:S02]  /*2d150*/  PRMT R35, R87, 0x7771, RZ ;  /* 0x0000777157237816 */ /* 0x000fe400000000ff */
[----:B----4-:R-:W3:Y:S01]  /*2d160*/  LDC R50, c[0x0][0x278] ;  /* 0x00009e00ff327b82 */ /* 0x010ee20000000800 */
[----:B------:R4:W-:Y:S01]  /*2d170*/  STG.E.U8 desc[UR6][R52.64], R36 ;  /* 0x0000002434007986 */ /* 0x0009e2000c101106 */
[----:B------:R-:W-:Y:S02]  /*2d180*/  IMAD R55, R130, 0x3a, RZ ;  /* 0x0000003a82377824 */ /* 0x000fe400078e02ff */
[----:B------:R-:W-:Y:S01]  /*2d190*/  IMAD R49, R128, 0x3b, RZ ;  /* 0x0000003b80317824 */ /* 0x000fe200078e02ff */
[----:B------:R0:W-:Y:S01]  /*2d1a0*/  STG.E.U8 desc[UR6][R40.64], R35 ;  /* 0x0000002328007986 */ /* 0x0001e2000c101106 */
[----:B------:R-:W-:Y:S02]  /*2d1b0*/  IADD3 R38, P5, R39, R126, RZ ;  /* 0x0000007e27267210 */ /* 0x000fe40007fbe0ff */
[----:B------:R-:W-:-:S02]  /*2d1c0*/  PRMT R30, R84, 0x7772, RZ ;  /* 0x00007772541e7816 */ /* 0x000fc400000000ff */
[-C--:B----4-:R-:W-:Y:S01]  /*2d1d0*/  IADD3 R36, P6, R37, R126.reuse, RZ ;  /* 0x0000007e25247210 */ /* 0x090fe20007fde0ff */
[----:B------:R-:W4:Y:S01]  /*2d1e0*/  LDC R52, c[0x0][0x278] ;  /* 0x00009e00ff347b82 */ /* 0x000f220000000800 */
[----:B0-----:R-:W-:Y:S01]  /*2d1f0*/  IMAD R35, R42, 0x3c, RZ ;  /* 0x0000003c2a237824 */ /* 0x001fe200078e02ff */
[----:B------:R-:W-:Y:S02]  /*2d200*/  IADD3 R40, P4, R55, R126, RZ ;  /* 0x0000007e37287210 */ /* 0x000fe40007f9e0ff */
[----:B------:R-:W-:-:S04]  /*2d210*/  LEA.HI.X.SX32 R37, R37, R127, 0x1, P6 ;  /* 0x0000007f25257211 */ /* 0x000fc800030f0eff */
[----:B------:R-:W0:Y:S01]  /*2d220*/  LDC R42, c[0x0][0x278] ;  /* 0x00009e00ff2a7b82 */ /* 0x000e220000000800 */
[-C--:B------:R-:W-:Y:S02]  /*2d230*/  IADD3 R48, P6, R49, R126.reuse, RZ ;  /* 0x0000007e31307210 */ /* 0x080fe40007fde0ff */
[----:B------:R-:W-:Y:S02]  /*2d240*/  PRMT R28, R84, 0x7773, RZ ;  /* 0x00007773541c7816 */ /* 0x000fe400000000ff */
[-C--:B------:R-:W-:Y:S02]  /*2d250*/  LEA.HI.X.SX32 R39, R39, R127.reuse, 0x1, P5 ;  /* 0x0000007f27277211 */ /* 0x080fe400028f0eff */
[C---:B------:R-:W-:Y:S02]  /*2d260*/  PRMT R34, R85.reuse, 0x7772, RZ ;  /* 0x0000777255227816 */ /* 0x040fe400000000ff */
[----:B------:R-:W-:Y:S01]  /*2d270*/  PRMT R33, R85, 0x7773, RZ ;  /* 0x0000777355217816 */ /* 0x000fe200000000ff */
[----:B--2---:R-:W-:Y:S01]  /*2d280*/  IMAD R51, R54, 0x3d, RZ ;  /* 0x0000003d36337824 */ /* 0x004fe200078e02ff */
[-C--:B------:R-:W-:Y:S01]  /*2d290*/  LEA.HI.X.SX32 R41, R55, R127.reuse, 0x1, P4 ;  /* 0x0000007f37297211 */ /* 0x080fe200020f0eff */
[----:B------:R2:W-:Y:S01]  /*2d2a0*/  STG.E.U8 desc[UR6][R36.64], R30 ;  /* 0x0000001e24007986 */ /* 0x0005e2000c101106 */
[----:B------:R-:W-:Y:S01]  /*2d2b0*/  LEA.HI.X.SX32 R49, R49, R127, 0x1, P6 ;  /* 0x0000007f31317211 */ /* 0x000fe200030f0eff */
[----:B------:R-:W4:Y:S01]  /*2d2c0*/  LDC R53, c[0x0][0x278] ;  /* 0x00009e00ff357b82 */ /* 0x000f220000000800 */
[----:B------:R-:W-:Y:S01]  /*2d2d0*/  IADD3 R32, P5, R35, R126, RZ ;  /* 0x0000007e23207210 */ /* 0x000fe20007fbe0ff */
[----:B------:R1:W-:Y:S01]  /*2d2e0*/  STG.E.U8 desc[UR6][R38.64], R28 ;  /* 0x0000001c26007986 */ /* 0x0003e2000c101106 */
[----:B------:R-:W-:-:S03]  /*2d2f0*/  PRMT R31, R86, 0x7772, RZ ;  /* 0x00007772561f7816 */ /* 0x000fc600000000ff */
[----:B------:R3:W-:Y:S02]  /*2d300*/  STG.E.U8 desc[UR6][R40.64], R34 ;  /* 0x0000002228007986 */ /* 0x0007e4000c101106 */
[----:B------:R-:W4:Y:S01]  /*2d310*/  LDC R54, c[0x0][0x278] ;  /* 0x00009e00ff367b82 */ /* 0x000f220000000800 */
[----:B--2---:R-:W-:Y:S01]  /*2d320*/  IMAD R37, R60, 0x3e, RZ ;  /* 0x0000003e3c257824 */ /* 0x004fe200078e02ff */
[----:B------:R2:W-:Y:S01]  /*2d330*/  STG.E.U8 desc[UR6][R48.64], R33 ;  /* 0x0000002130007986 */ /* 0x0005e2000c101106 */
[----:B-1----:R-:W-:-:S05]  /*2d340*/  IMAD R39, R56, 0x3f, RZ ;  /* 0x0000003f38277824 */ /* 0x002fca00078e02ff */
[----:B------:R-:W1:Y:S01]  /*2d350*/  LDC R38, c[0x0][0x278] ;  /* 0x00009e00ff267b82 */ /* 0x000e620000000800 */
[-C--:B------:R-:W-:Y:S01]  /*2d360*/  IADD3 R30, P6, R37, R126.reuse, RZ ;  /* 0x0000007e251e7210 */ /* 0x080fe20007fde0ff */
[----:B---3--:R-:W-:Y:S01]  /*2d370*/  IMAD.SHL.U32 R41, R50, 0x40, RZ ;  /* 0x0000004032297824 */ /* 0x008fe200078e00ff */
[----:B------:R-:W-:Y:S02]  /*2d380*/  IADD3 R34, P4, R51, R126, RZ ;  /* 0x0000007e33227210 */ /* 0x000fe40007f9e0ff */
[----:B--2---:R-:W-:-:S03]  /*2d390*/  LEA.HI.X.SX32 R33, R35, R127, 0x1, P5 ;  /* 0x0000007f23217211 */ /* 0x004fc600028f0eff */
[----:B------:R-:W2:Y:S01]  /*2d3a0*/  LDC R40, c[0x0][0x278] ;  /* 0x00009e00ff287b82 */ /* 0x000ea20000000800 */
[-C--:B------:R-:W-:Y:S02]  /*2d3b0*/  IADD3 R36, P5, R39, R126.reuse, RZ ;  /* 0x0000007e27247210 */ /* 0x080fe40007fbe0ff */
[----:B------:R-:W-:Y:S01]  /*2d3c0*/  PRMT R185, R86, 0x7773, RZ ;  /* 0x0000777356b97816 */ /* 0x000fe200000000ff */
[----:B------:R3:W-:Y:S01]  /*2d3d0*/  STG.E.U8 desc[UR6][R32.64], R31 ;  /* 0x0000001f20007986 */ /* 0x0007e2000c101106 */
[----:B------:R-:W-:Y:S02]  /*2d3e0*/  LEA.HI.X.SX32 R35, R51, R127, 0x1, P4 ;  /* 0x0000007f33237211 */ /* 0x000fe400020f0eff */
[C---:B------:R-:W-:Y:S01]  /*2d3f0*/  PRMT R157, R87.reuse, 0x7772, RZ ;  /* 0x00007772579d7816 */ /* 0x040fe200000000ff */
[----:B------:R-:W2:Y:S01]  /*2d400*/  LDC R48, c[0x0][0x278] ;  /* 0x00009e00ff307b82 */ /* 0x000ea20000000800 */
[----:B------:R-:W-:Y:S01]  /*2d410*/  PRMT R181, R87, 0x7773, RZ ;  /* 0x0000777357b57816 */ /* 0x000fe200000000ff */
[----:B------:R-:W-:Y:S01]  /*2d420*/  STG.E.U8 desc[UR6][R34.64], R185 ;  /* 0x000000b922007986 */ /* 0x000fe2000c101106 */
[----:B---3--:R-:W-:-:S05]  /*2d430*/  IADD3 R32, P4, R41, R126, RZ ;  /* 0x0000007e29207210 */ /* 0x008fca0007f9e0ff */
[----:B------:R-:W3:Y:S01]  /*2d440*/  LDC R50, c[0x0][0x278] ;  /* 0x00009e00ff327b82 */ /* 0x000ee20000000800 */
[-C--:B------:R-:W-:Y:S02]  /*2d450*/  LEA.HI.X.SX32 R31, R37, R127.reuse, 0x1, P6 ;  /* 0x0000007f251f7211 */ /* 0x080fe400030f0eff */
[-C--:B------:R-:W-:Y:S02]  /*2d460*/  LEA.HI.X.SX32 R37, R39, R127.reuse, 0x1, P5 ;  /* 0x0000007f27257211 */ /* 0x080fe400028f0eff */
[----:B------:R-:W-:Y:S01]  /*2d470*/  LEA.HI.X.SX32 R33, R41, R127, 0x1, P4 ;  /* 0x0000007f29217211 */ /* 0x000fe200020f0eff */
[----:B------:R-:W-:Y:S01]  /*2d480*/  STG.E.U8 desc[UR6][R30.64], R157 ;  /* 0x0000009d1e007986 */ /* 0x000fe2000c101106 */
[----:B0-----:R-:W-:Y:S01]  /*2d490*/  IMAD R41, R42, 0x42, RZ ;  /* 0x000000422a297824 */ /* 0x001fe200078e02ff */
[----:B------:R-:W-:Y:S01]  /*2d4a0*/  PRMT R29, R20, 0x7770, RZ ;  /* 0x00007770141d7816 */ /* 0x000fe200000000ff */
[----:B------:R-:W0:Y:S01]  /*2d4b0*/  LDC R42, c[0x0][0x278] ;  /* 0x00009e00ff2a7b82 */ /* 0x000e220000000800 */
[----:B------:R1:W-:Y:S01]  /*2d4c0*/  STG.E.U8 desc[UR6][R36.64], R181 ;  /* 0x000000b524007986 */ /* 0x0003e2000c101106 */
[----:B----4-:R-:W-:Y:S01]  /*2d4d0*/  IMAD R39, R52, 0x41, RZ ;  /* 0x0000004134277824 */ /* 0x010fe200078e02ff */
[----:B------:R-:W-:Y:S01]  /*2d4e0*/  PRMT R189, R20, 0x7771, RZ ;  /* 0x0000777114bd7816 */ /* 0x000fe200000000ff */
[----:B------:R-:W-:Y:S01]  /*2d4f0*/  IMAD R49, R53, 0x43, RZ ;  /* 0x0000004335317824 */ /* 0x000fe200078e02ff */
[----:B------:R-:W-:-:S03]  /*2d500*/  PRMT R187, R21, 0x7770, RZ ;  /* 0x0000777015bb7816 */ /* 0x000fc600000000ff */
[----:B------:R-:W4:Y:S08]  /*2d510*/  LDC R51, c[0x0][0x278] ;  /* 0x00009e00ff337b82 */ /* 0x000f300000000800 */
[----:B-1----:R-:W1:Y:S01]  /*2d520*/  LDC R36, c[0x0][0x278] ;  /* 0x00009e00ff247b82 */ /* 0x002e620000000800 */
[----:B------:R-:W-:Y:S01]  /*2d530*/  IADD3 R28, P6, R39, R126, RZ ;  /* 0x0000007e271c7210 */ /* 0x000fe20007fde0ff */
[----:B------:R-:W-:Y:S01]  /*2d540*/  IMAD R37, R38, 0x45, RZ ;  /* 0x0000004526257824 */ /* 0x000fe200078e02ff */
[----:B------:R2:W-:Y:S01]  /*2d550*/  STG.E.U8 desc[UR6][R32.64], R29 ;  /* 0x0000001d20007986 */ /* 0x0005e2000c101106 */
[----:B------:R-:W-:-:S04]  /*2d560*/  IMAD R35, R54, 0x44, RZ ;  /* 0x0000004436237824 */ /* 0x000fc800078e02ff */
[----:B------:R-:W3:Y:S01]  /*2d570*/  LDC R38, c[0x0][0x278] ;  /* 0x00009e00ff267b82 */ /* 0x000ee20000000800 */
[----:B------:R-:W-:Y:S02]  /*2d580*/  IADD3 R30, P5, R41, R126, RZ ;  /* 0x0000007e291e7210 */ /* 0x000fe40007fbe0ff */
[----:B--2---:R-:W-:Y:S01]  /*2d590*/  LEA.HI.X.SX32 R29, R39, R127, 0x1, P6 ;  /* 0x0000007f271d7211 */ /* 0x004fe200030f0eff */
[----:B------:R-:W-:-:S04]  /*2d5a0*/  IMAD R39, R40, 0x46, RZ ;  /* 0x0000004628277824 */ /* 0x000fc800078e02ff */
[----:B------:R-:W2:Y:S01]  /*2d5b0*/  LDC R40, c[0x0][0x278] ;  /* 0x00009e00ff287b82 */ /* 0x000ea20000000800 */
[-C--:B------:R-:W-:Y:S01]  /*2d5c0*/  IADD3 R32, P4, R49, R126.reuse, RZ ;  /* 0x0000007e31207210 */ /* 0x080fe20007f9e0ff */
[----:B------:R0:W-:Y:S01]  /*2d5d0*/  STG.E.U8 desc[UR6][R28.64], R189 ;  /* 0x000000bd1c007986 */ /* 0x0001e2000c101106 */
[----:B------:R-:W-:Y:S02]  /*2d5e0*/  IADD3 R34, P6, R35, R126, RZ ;  /* 0x0000007e23227210 */ /* 0x000fe40007fde0ff */
[-C--:B------:R-:W-:Y:S01]  /*2d5f0*/  LEA.HI.X.SX32 R31, R41, R127.reuse, 0x1, P5 ;  /* 0x0000007f291f7211 */ /* 0x080fe200028f0eff */
[----:B------:R-:W-:Y:S01]  /*2d600*/  IMAD R41, R48, 0x47, RZ ;  /* 0x0000004730297824 */ /* 0x000fe200078e02ff */
[----:B------:R-:W-:Y:S01]  /*2d610*/  PRMT R188, R21, 0x7771, RZ ;  /* 0x0000777115bc7816 */ /* 0x000fe200000000ff */
[----:B------:R-:W4:Y:S01]  /*2d620*/  LDC R48, c[0x0][0x278] ;  /* 0x00009e00ff307b82 */ /* 0x000f220000000800 */
[----:B------:R-:W-:Y:S01]  /*2d630*/  LEA.HI.X.SX32 R33, R49, R127, 0x1, P4 ;  /* 0x0000007f31217211 */ /* 0x000fe200020f0eff */
[----:B------:R1:W-:Y:S01]  /*2d640*/  STG.E.U8 desc[UR6][R30.64], R187 ;  /* 0x000000bb1e007986 */ /* 0x0003e2000c101106 */
[----:B------:R-:W-:-:S02]  /*2d650*/  PRMT R186, R22, 0x7770, RZ ;  /* 0x0000777016ba7816 */ /* 0x000fc400000000ff */
[-C--:B0-----:R-:W-:Y:S01]  /*2d660*/  IADD3 R28, P5, R37, R126.reuse, RZ ;  /* 0x0000007e251c7210 */ /* 0x081fe20007fbe0ff */
[----:B------:R-:W-:Y:S01]  /*2d670*/  IMAD R49, R42, 0x48, RZ ;  /* 0x000000482a317824 */ /* 0x000fe200078e02ff */
[-C--:B------:R-:W-:Y:S02]  /*2d680*/  LEA.HI.X.SX32 R35, R35, R127.reuse, 0x1, P6 ;  /* 0x0000007f23237211 */ /* 0x080fe400030f0eff */
[----:B------:R-:W-:Y:S01]  /*2d690*/  PRMT R190, R22, 0x7771, RZ ;  /* 0x0000777116be7816 */ /* 0x000fe200000000ff */
[----:B------:R0:W-:Y:S01]  /*2d6a0*/  STG.E.U8 desc[UR6][R32.64], R188 ;  /* 0x000000bc20007986 */ /* 0x0001e2000c101106 */
[-C--:B------:R-:W-:Y:S01]  /*2d6b0*/  LEA.HI.X.SX32 R29, R37, R127.reuse, 0x1, P5 ;  /* 0x0000007f251d7211 */ /* 0x080fe200028f0eff */
[----:B-1----:R-:W-:Y:S01]  /*2d6c0*/  IMAD R37, R36, 0x49, RZ ;  /* 0x0000004924257824 */ /* 0x002fe200078e02ff */
[C---:B------:R-:W-:Y:S01]  /*2d6d0*/  IADD3 R30, P4, R39.reuse, R126, RZ ;  /* 0x0000007e271e7210 */ /* 0x040fe20007f9e0ff */
[----:B------:R1:W-:Y:S01]  /*2d6e0*/  STG.E.U8 desc[UR6][R34.64], R186 ;  /* 0x000000ba22007986 */ /* 0x0003e2000c101106 */
[----:B------:R-:W4:Y:S02]  /*2d6f0*/  LDC R36, c[0x0][0x278] ;  /* 0x00009e00ff247b82 */ /* 0x000f240000000800 */
[----:B------:R-:W-:Y:S01]  /*2d700*/  LEA.HI.X.SX32 R31, R39, R127, 0x1, P4 ;  /* 0x0000007f271f7211 */ /* 0x000fe200020f0eff */
[----:B------:R3:W-:Y:S01]  /*2d710*/  STG.E.U8 desc[UR6][R28.64], R190 ;  /* 0x000000be1c007986 */ /* 0x0007e2000c101106 */
[----:B------:R-:W-:-:S02]  /*2d720*/  PRMT R191, R23, 0x7770, RZ ;  /* 0x0000777017bf7816 */ /* 0x000fc400000000ff */
[-C--:B0-----:R-:W-:Y:S02]  /*2d730*/  IADD3 R32, P6, R41, R126.reuse, RZ ;  /* 0x0000007e29207210 */ /* 0x081fe40007fde0ff */
[----:B------:R-:W0:Y:S01]  /*2d740*/  LDC R42, c[0x0][0x278] ;  /* 0x00009e00ff2a7b82 */ /* 0x000e220000000800 */
[-C--:B-1----:R-:W-:Y:S02]  /*2d750*/  IADD3 R34, P5, R49, R126.reuse, RZ ;  /* 0x0000007e31227210 */ /* 0x082fe40007fbe0ff */
[----:B------:R-:W-:Y:S02]  /*2d760*/  PRMT R192, R23, 0x7771, RZ ;  /* 0x0000777117c07816 */ /* 0x000fe400000000ff */
[----:B---3--:R-:W-:Y:S02]  /*2d770*/  IADD3 R28, P4, R37, R126, RZ ;  /* 0x0000007e251c7210 */ /* 0x008fe40007f9e0ff */
[-C--:B------:R-:W-:Y:S01]  /*2d780*/  LEA.HI.X.SX32 R33, R41, R127.reuse, 0x1, P6 ;  /* 0x0000007f29217211 */ /* 0x080fe200030f0eff */
[----:B------:R-:W-:Y:S01]  /*2d790*/  IMAD R39, R38, 0x4b, RZ ;  /* 0x0000004b26277824 */ /* 0x000fe200078e02ff */
[----:B------:R-:W-:Y:S01]  /*2d7a0*/  PRMT R193, R20, 0x7772, RZ ;  /* 0x0000777214c17816 */ /* 0x000fe200000000ff */
[----:B------:R-:W1:Y:S01]  /*2d7b0*/  LDC R38, c[0x0][0x278] ;  /* 0x00009e00ff267b82 */ /* 0x000e620000000800 */
[----:B------:R-:W-:-:S02]  /*2d7c0*/  LEA.HI.X.SX32 R35, R49, R127, 0x1, P5 ;  /* 0x0000007f31237211 */ /* 0x000fc400028f0eff */
[----:B------:R-:W-:Y:S02]  /*2d7d0*/  PRMT R194, R20, 0x7773, RZ ;  /* 0x0000777314c27816 */ /* 0x000fe400000000ff */
[----:B------:R-:W-:Y:S01]  /*2d7e0*/  LEA.HI.X.SX32 R29, R37, R127, 0x1, P4 ;  /* 0x0000007f251d7211 */ /* 0x000fe200020f0eff */
[----:B------:R-:W-:Y:S01]  /*2d7f0*/  IMAD R37, R50, 0x4a, RZ ;  /* 0x0000004a32257824 */ /* 0x000fe200078e02ff */
[----:B------:R3:W-:Y:S01]  /*2d800*/  STG.E.U8 desc[UR6][R30.64], R191 ;  /* 0x000000bf1e007986 */ /* 0x0007e2000c101106 */
[----:B--2---:R-:W-:Y:S01]  /*2d810*/  IMAD R49, R40, 0x4d, RZ ;  /* 0x0000004d28317824 */ /* 0x004fe200078e02ff */
[----:B------:R-:W-:Y:S01]  /*2d820*/  PRMT R197, R21, 0x7772, RZ ;  /* 0x0000777215c57816 */ /* 0x000fe200000000ff */
[----:B------:R-:W2:Y:S01]  /*2d830*/  LDC R40, c[0x0][0x278] ;  /* 0x00009e00ff287b82 */ /* 0x000ea20000000800 */
[----:B------:R3:W-:Y:S04]  /*2d840*/  STG.E.U8 desc[UR6][R32.64], R192 ;  /* 0x000000c020007986 */ /* 0x0007e8000c101106 */
[----:B------:R-:W-:Y:S01]  /*2d850*/  STG.E.U8 desc[UR6][R34.64], R193 ;  /* 0x000000c122007986 */ /* 0x000fe2000c101106 */
[----:B----4-:R-:W-:Y:S01]  /*2d860*/  IMAD R41, R51, 0x4c, RZ ;  /* 0x0000004c33297824 */ /* 0x010fe200078e02ff */
[----:B------:R-:W-:Y:S01]  /*2d870*/  PRMT R198, R21, 0x7773, RZ ;  /* 0x0000777315c67816 */ /* 0x000fe200000000ff */
[----:B------:R-:W4:Y:S01]  /*2d880*/  LDC R50, c[0x0][0x278] ;  /* 0x00009e00ff327b82 */ /* 0x000f220000000800 */
[----:B------:R0:W-:Y:S01]  /*2d890*/  STG.E.U8 desc[UR6][R28.64], R194 ;  /* 0x000000c21c007986 */ /* 0x0001e2000c101106 */
[----:B---3--:R-:W-:-:S02]  /*2d8a0*/  IADD3 R30, P5, R39, R126, RZ ;  /* 0x0000007e271e7210 */ /* 0x008fc40007fbe0ff */
[-C--:B------:R-:W-:Y:S02]  /*2d8b0*/  IADD3 R32, P4, R41, R126.reuse, RZ ;  /* 0x0000007e29207210 */ /* 0x080fe40007f9e0ff */
[----:B------:R-:W-:Y:S02]  /*2d8c0*/  PRMT R195, R22, 0x7772, RZ ;  /* 0x0000777216c37816 */ /* 0x000fe400000000ff */
[----:B------:R-:W3:Y:S01]  /*2d8d0*/  LDC R51, c[0x0][0x278] ;  /* 0x00009e00ff337b82 */ /* 0x000ee20000000800 */
[----:B0-----:R-:W-:-:S04]  /*2d8e0*/  IADD3 R28, P6, R37, R126, RZ ;  /* 0x0000007e251c7210 */ /* 0x001fc80007fde0ff */
[-C--:B------:R-:W-:Y:S02]  /*2d8f0*/  LEA.HI.X.SX32 R29, R37, R127.reuse, 0x1, P6 ;  /* 0x0000007f251d7211 */ /* 0x080fe400030f0eff */
[----:B------:R-:W-:Y:S02]  /*2d900*/  IADD3 R34, P6, R49, R126, RZ ;  /* 0x0000007e31227210 */ /* 0x000fe40007fde0ff */
[-C--:B------:R-:W-:Y:S02]  /*2d910*/  LEA.HI.X.SX32 R31, R39, R127.reuse, 0x1, P5 ;  /* 0x0000007f271f7211 */ /* 0x080fe400028f0eff */
[-C--:B------:R-:W-:Y:S02]  /*2d920*/  LEA.HI.X.SX32 R35, R49, R127.reuse, 0x1, P6 ;  /* 0x0000007f31237211 */ /* 0x080fe400030f0eff */
[----:B------:R-:W0:Y:S01]  /*2d930*/  LDC R49, c[0x0][0x278] ;  /* 0x00009e00ff317b82 */ /* 0x000e220000000800 */
[----:B------:R-:W-:Y:S01]  /*2d940*/  LEA.HI.X.SX32 R33, R41, R127, 0x1, P4 ;  /* 0x0000007f29217211 */ /* 0x000fe200020f0eff */
[----:B------:R-:W-:Y:S01]  /*2d950*/  IMAD R37, R36, 0x4e, RZ ;  /* 0x0000004e24257824 */ /* 0x000fe200078e02ff */
[----:B------:R-:W-:Y:S01]  /*2d960*/  PRMT R196, R22, 0x7773, RZ ;  /* 0x0000777316c47816 */ /* 0x000fe200000000ff */
[----:B------:R2:W-:Y:S01]  /*2d970*/  STG.E.U8 desc[UR6][R28.64], R197 ;  /* 0x000000c51c007986 */ /* 0x0005e2000c101106 */
[----:B------:R-:W-:-:S03]  /*2d980*/  IMAD R39, R42, 0x4f, RZ ;  /* 0x0000004f2a277824 */ /* 0x000fc600078e02ff */
[----:B------:R-:W4:Y:S01]  /*2d990*/  LDC R36, c[0x0][0x278] ;  /* 0x00009e00ff247b82 */ /* 0x000f220000000800 */
[----:B------:R-:W-:Y:S01]  /*2d9a0*/  STG.E.U8 desc[UR6][R30.64], R198 ;  /* 0x000000c61e007986 */ /* 0x000fe2000c101106 */
[----:B-1----:R-:W-:-:S03]  /*2d9b0*/  IMAD R41, R38, 0x51, RZ ;  /* 0x0000005126297824 */ /* 0x002fc600078e02ff */
[----:B------:R-:W-:Y:S03]  /*2d9c0*/  STG.E.U8 desc[UR6][R32.64], R195 ;  /* 0x000000c320007986 */ /* 0x000fe6000c101106 */
[----:B------:R-:W1:Y:S01]  /*2d9d0*/  LDC R42, c[0x0][0x278] ;  /* 0x00009e00ff2a7b82 */ /* 0x000e620000000800 */
[----:B------:R3:W-:Y:S01]  /*2d9e0*/  STG.E.U8 desc[UR6][R34.64], R196 ;  /* 0x000000c422007986 */ /* 0x0007e2000c101106 */
[----:B------:R-:W-:Y:S01]  /*2d9f0*/  PRMT R201, R23, 0x7772, RZ ;  /* 0x0000777217c97816 */ /* 0x000fe200000000ff */
[----:B--2---:R-:W-:-:S05]  /*2da00*/  IMAD R29, R48, 0x50, RZ ;  /* 0x00000050301d7824 */ /* 0x004fca00078e02ff */
[----:B------:R-:W2:Y:S01]  /*2da10*/  LDC R38, c[0x0][0x278] ;  /* 0x00009e00ff267b82 */ /* 0x000ea20000000800 */
[-C--:B---3--:R-:W-:Y:S02]  /*2da20*/  IADD3 R34, P5, R37, R126.reuse, RZ ;  /* 0x0000007e25227210 */ /* 0x088fe40007fbe0ff */
[----:B------:R-:W-:-:S05]  /*2da30*/  IADD3 R32, P4, R39, R126, RZ ;  /* 0x0000007e27207210 */ /* 0x000fca0007f9e0ff */
[----:B------:R-:W3:Y:S01]  /*2da40*/  LDC R48, c[0x0][0x278] ;  /* 0x00009e00ff307b82 */ /* 0x000ee20000000800 */
[-C--:B------:R-:W-:Y:S01]  /*2da50*/  LEA.HI.X.SX32 R35, R37, R127.reuse, 0x1, P5 ;  /* 0x0000007f25237211 */ /* 0x080fe200028f0eff */
[----:B------:R-:W-:Y:S01]  /*2da60*/  IMAD R37, R40, 0x52, RZ ;  /* 0x0000005228257824 */ /* 0x000fe200078e02ff */
[----:B------:R-:W-:Y:S02]  /*2da70*/  IADD3 R30, P6, R29, R126, RZ ;  /* 0x0000007e1d1e7210 */ /* 0x000fe40007fde0ff */
[----:B------:R-:W-:-:S03]  /*2da80*/  LEA.HI.X.SX32 R33, R39, R127, 0x1, P4 ;  /* 0x0000007f27217211 */ /* 0x000fc600020f0eff */
[----:B------:R-:W3:Y:S01]  /*2da90*/  LDC R40, c[0x0][0x278] ;  /* 0x00009e00ff287b82 */ /* 0x000ee20000000800 */
[----:B------:R0:W-:Y:S01]  /*2daa0*/  STG.E.U8 desc[UR6][R34.64], R201 ;  /* 0x000000c922007986 */ /* 0x0001e2000c101106 */
[-C--:B------:R-:W-:Y:S02]  /*2dab0*/  IADD3 R28, P5, R41, R126.reuse, RZ ;  /* 0x0000007e291c7210 */ /* 0x080fe40007fbe0ff */
[----:B------:R-:W-:Y:S02]  /*2dac0*/  PRMT R203, R23, 0x7773, RZ ;  /* 0x0000777317cb7816 */ /* 0x000fe400000000ff */
[----:B------:R-:W-:Y:S02]  /*2dad0*/  PRMT R200, R24, 0x7770, RZ ;  /* 0x0000777018c87816 */ /* 0x000fe400000000ff */
[----:B------:R-:W-:Y:S02]  /*2dae0*/  LEA.HI.X.SX32 R31, R29, R127, 0x1, P6 ;  /* 0x0000007f1d1f7211 */ /* 0x000fe400030f0eff */
[----:B0-----:R-:W-:-:S02]  /*2daf0*/  IADD3 R34, P4, R37, R126, RZ ;  /* 0x0000007e25227210 */ /* 0x001fc40007f9e0ff */
[----:B------:R-:W-:Y:S02]  /*2db00*/  PRMT R202, R24, 0x7771, RZ ;  /* 0x0000777118ca7816 */ /* 0x000fe400000000ff */
[-C--:B------:R-:W-:Y:S02]  /*2db10*/  LEA.HI.X.SX32 R29, R41, R127.reuse, 0x1, P5 ;  /* 0x0000007f291d7211 */ /* 0x080fe400028f0eff */
[----:B------:R-:W-:Y:S01]  /*2db20*/  LEA.HI.X.SX32 R35, R37, R127, 0x1, P4 ;  /* 0x0000007f25237211 */ /* 0x000fe200020f0eff */
[----:B------:R-:W-:Y:S01]  /*2db30*/  IMAD R37, R49, 0x53, RZ ;  /* 0x0000005331257824 */ /* 0x000fe200078e02ff */
[----:B------:R-:W-:Y:S01]  /*2db40*/  STG.E.U8 desc[UR6][R32.64], R203 ;  /* 0x000000cb20007986 */ /* 0x000fe2000c101106 */
[----:B----4-:R-:W-:Y:S02]  /*2db50*/  IMAD R39, R36, 0x54, RZ ;  /* 0x0000005424277824 */ /* 0x010fe400078e02ff */
[----:B------:R-:W0:Y:S01]  /*2db60*/  LDC R36, c[0x0][0x278] ;  /* 0x00009e00ff247b82 */ /* 0x000e220000000800 */
[----:B------:R-:W-:Y:S04]  /*2db70*/  STG.E.U8 desc[UR6][R30.64], R200 ;  /* 0x000000c81e007986 */ /* 0x000fe8000c101106 */
[----:B------:R4:W-:Y:S01]  /*2db80*/  STG.E.U8 desc[UR6][R28.64], R202 ;  /* 0x000000ca1c007986 */ /* 0x0009e2000c101106 */
[----:B-1----:R-:W-:-:S02]  /*2db90*/  IMAD R49, R42, 0x56, RZ ;  /* 0x000000562a317824 */ /* 0x002fc400078e02ff */
[----:B------:R-:W1:Y:S01]  /*2dba0*/  LDC R42, c[0x0][0x278] ;  /* 0x00009e00ff2a7b82 */ /* 0x000e620000000800 */
[-C--:B----4-:R-:W-:Y:S02]  /*2dbb0*/  IADD3 R28, P6, R37, R126.reuse, RZ ;  /* 0x0000007e251c7210 */ /* 0x090fe40007fde0ff */
[----:B------:R-:W-:Y:S02]  /*2dbc0*/  IADD3 R30, P5, R39, R126, RZ ;  /* 0x0000007e271e7210 */ /* 0x000fe40007fbe0ff */
[-C--:B------:R-:W-:Y:S01]  /*2dbd0*/  LEA.HI.X.SX32 R29, R37, R127.reuse, 0x1, P6 ;  /* 0x0000007f251d7211 */ /* 0x080fe200030f0eff */
[----:B--2---:R-:W-:Y:S02]  /*2dbe0*/  IMAD R37, R38, 0x57, RZ ;  /* 0x0000005726257824 */ /* 0x004fe400078e02ff */
[----:B------:R-:W2:Y:S01]  /*2dbf0*/  LDC R38, c[0x0][0x278] ;  /* 0x00009e00ff267b82 */ /* 0x000ea20000000800 */
[----:B------:R-:W-:Y:S01]  /*2dc00*/  LEA.HI.X.SX32 R31, R39, R127, 0x1, P5 ;  /* 0x0000007f271f7211 */ /* 0x000fe200028f0eff */
[----:B---3--:R-:W-:Y:S01]  /*2dc10*/  IMAD R39, R40, 0x58, RZ ;  /* 0x0000005828277824 */ /* 0x008fe200078e02ff */
[----:B------:R-:W-:Y:S01]  /*2dc20*/  PRMT R199, R25, 0x7770, RZ ;  /* 0x0000777019c77816 */ /* 0x000fe200000000ff */
[----:B------:R-:W-:-:S04]  /*2dc30*/  IMAD R41, R50, 0x55, RZ ;  /* 0x0000005532297824 */ /* 0x000fc800078e02ff */
[----:B------:R-:W3:Y:S01]  /*2dc40*/  LDC R40, c[0x0][0x278] ;  /* 0x00009e00ff287b82 */ /* 0x000ee20000000800 */
[----:B------:R-:W-:Y:S01]  /*2dc50*/  PRMT R207, R25, 0x7771, RZ ;  /* 0x0000777119cf7816 */ /* 0x000fe200000000ff */
[----:B------:R4:W-:Y:S01]  /*2dc60*/  STG.E.U8 desc[UR6][R34.64], R199 ;  /* 0x000000c722007986 */ /* 0x0009e2000c101106 */
[----:B------:R-:W-:Y:S02]  /*2dc70*/  PRMT R205, R26, 0x7770, RZ ;  /* 0x000077701acd7816 */ /* 0x000fe400000000ff */
[----:B------:R-:W-:-:S03]  /*2dc80*/  IADD3 R32, P4, R41, R126, RZ ;  /* 0x0000007e29207210 */ /* 0x000fc60007f9e0ff */
[----:B------:R-:W3:Y:S01]  /*2dc90*/  LDC R50, c[0x0][0x278] ;  /* 0x00009e00ff327b82 */ /* 0x000ee20000000800 */
[----:B------:R0:W-:Y:S01]  /*2dca0*/  STG.E.U8 desc[UR6][R28.64], R207 ;  /* 0x000000cf1c007986 */ /* 0x0001e2000c101106 */
[----:B------:R-:W-:Y:S02]  /*2dcb0*/  PRMT R206, R26, 0x7771, RZ ;  /* 0x000077711ace7816 */ /* 0x000fe400000000ff */
[----:B----4-:R-:W-:Y:S01]  /*2dcc0*/  IADD3 R34, P6, R49, R126, RZ ;  /* 0x0000007e31227210 */ /* 0x010fe20007fde0ff */
[----:B------:R4:W-:Y:S01]  /*2dcd0*/  STG.E.U8 desc[UR6][R30.64], R205 ;  /* 0x000000cd1e007986 */ /* 0x0009e2000c101106 */
[-C--:B------:R-:W-:Y:S02]  /*2dce0*/  LEA.HI.X.SX32 R33, R41, R127.reuse, 0x1, P4 ;  /* 0x0000007f29217211 */ /* 0x080fe400020f0eff */
[----:B------:R-:W-:Y:S02]  /*2dcf0*/  PRMT R204, R27, 0x7770, RZ ;  /* 0x000077701bcc7816 */ /* 0x000fe400000000ff */
[----:B------:R-:W-:-:S02]  /*2dd00*/  LEA.HI.X.SX32 R35, R49, R127, 0x1, P6 ;  /* 0x0000007f31237211 */ /* 0x000fc400030f0eff */
[-C--:B0-----:R-:W-:Y:S01]  /*2dd10*/  IADD3 R28, P5, R37, R126.reuse, RZ ;  /* 0x0000007e251c7210 */ /* 0x081fe20007fbe0ff */
[----:B------:R-:W-:Y:S02]  /*2dd20*/  IMAD R49, R36, 0x5a, RZ ;  /* 0x0000005a24317824 */ /* 0x000fe400078e02ff */
[----:B------:R-:W0:Y:S01]  /*2dd30*/  LDC R36, c[0x0][0x278] ;  /* 0x00009e00ff247b82 */ /* 0x000e220000000800 */
[-C--:B----4-:R-:W-:Y:S01]  /*2dd40*/  IADD3 R30, P4, R39, R126.reuse, RZ ;  /* 0x0000007e271e7210 */ /* 0x090fe20007f9e0ff */
[----:B------:R4:W-:Y:S01]  /*2dd50*/  STG.E.U8 desc[UR6][R32.64], R206 ;  /* 0x000000ce20007986 */ /* 0x0009e2000c101106 */
[-C--:B------:R-:W-:Y:S01]  /*2dd60*/  LEA.HI.X.SX32 R29, R37, R127.reuse, 0x1, P5 ;  /* 0x0000007f251d7211 */ /* 0x080fe200028f0eff */
[----:B------:R-:W-:Y:S01]  /*2dd70*/  IMAD R41, R48, 0x59, RZ ;  /* 0x0000005930297824 */ /* 0x000fe200078e02ff */
[----:B------:R-:W-:Y:S01]  /*2dd80*/  PRMT R208, R27, 0x7771, RZ ;  /* 0x000077711bd07816 */ /* 0x000fe200000000ff */
[----:B-1----:R-:W-:Y:S01]  /*2dd90*/  IMAD R37, R42, 0x5b, RZ ;  /* 0x0000005b2a257824 */ /* 0x002fe200078e02ff */
[----:B------:R1:W-:Y:S01]  /*2dda0*/  STG.E.U8 desc[UR6][R34.64], R204 ;  /* 0x000000cc22007986 */ /* 0x0003e2000c101106 */
[----:B------:R-:W-:Y:S01]  /*2ddb0*/  LEA.HI.X.SX32 R31, R39, R127, 0x1, P4 ;  /* 0x0000007f271f7211 */ /* 0x000fe200020f0eff */
[----:B------:R-:W0:Y:S01]  /*2ddc0*/  LDC R42, c[0x0][0x278] ;  /* 0x00009e00ff2a7b82 */ /* 0x000e220000000800 */
[----:B--2---:R-:W-:Y:S01]  /*2ddd0*/  IMAD R39, R38, 0x5d, RZ ;  /* 0x0000005d26277824 */ /* 0x004fe200078e02ff */
[----:B------:R2:W-:Y:S01]  /*2dde0*/  STG.E.U8 desc[UR6][R28.64], R208 ;  /* 0x000000d01c007986 */ /* 0x0005e2000c101106 */
[----:B----4-:R-:W-:-:S05]  /*2ddf0*/  IADD3 R32, P6, R41, R126, RZ ;  /* 0x0000007e29207210 */ /* 0x010fca0007fde0ff */
[----:B------:R-:W4:Y:S01]  /*2de00*/  LDC R38, c[0x0][0x278] ;  /* 0x00009e00ff267b82 */ /* 0x000f220000000800 */
[CC--:B-1----:R-:W-:Y:S02]  /*2de10*/  IADD3 R34, P5, R49.reuse, R126.reuse, RZ ;  /* 0x0000007e31227210 */ /* 0x0c2fe40007fbe0ff */
[----:B------:R-:W-:Y:S02]  /*2de20*/  PRMT R211, R24, 0x7772, RZ ;  /* 0x0000777218d37816 */ /* 0x000fe400000000ff */
[----:B------:R-:W-:Y:S01]  /*2de30*/  LEA.HI.X.SX32 R35, R49, R127, 0x1, P5 ;  /* 0x0000007f31237211 */ /* 0x000fe200028f0eff */
[----:B---3--:R-:W-:Y:S02]  /*2de40*/  IMAD R49, R40, 0x5f, RZ ;  /* 0x0000005f28317824 */ /* 0x008fe400078e02ff */
[----:B------:R-:W1:Y:S01]  /*2de50*/  LDC R48, c[0x0][0x278] ;  /* 0x00009e00ff307b82 */ /* 0x000e620000000800 */
[----:B--2---:R-:W-:Y:S02]  /*2de60*/  IADD3 R28, P4, R37, R126, RZ ;  /* 0x0000007e251c7210 */ /* 0x004fe40007f9e0ff */
[----:B------:R-:W-:-:S02]  /*2de70*/  PRMT R212, R24, 0x7773, RZ ;  /* 0x0000777318d47816 */ /* 0x000fc400000000ff */
[----:B------:R-:W-:-:S03]  /*2de80*/  LEA.HI.X.SX32 R33, R41, R127, 0x1, P6 ;  /* 0x0000007f29217211 */ /* 0x000fc600030f0eff */
[----:B------:R-:W2:Y:S01]  /*2de90*/  LDC R40, c[0x0][0x278] ;  /* 0x00009e00ff287b82 */ /* 0x000ea20000000800 */
[C---:B------:R-:W-:Y:S02]  /*2dea0*/  PRMT R209, R25.reuse, 0x7772, RZ ;  /* 0x0000777219d17816 */ /* 0x040fe400000000ff */
[----:B------:R-:W-:Y:S02]  /*2deb0*/  PRMT R210, R25, 0x7773, RZ ;  /* 0x0000777319d27816 */ /* 0x000fe400000000ff */
[----:B------:R-:W-:Y:S01]  /*2dec0*/  LEA.HI.X.SX32 R29, R37, R127, 0x1, P4 ;  /* 0x0000007f251d7211 */ /* 0x000fe200020f0eff */
[----:B------:R-:W-:Y:S01]  /*2ded0*/  IMAD R37, R50, 0x5c, RZ ;  /* 0x0000005c32257824 */ /* 0x000fe200078e02ff */
[----:B------:R3:W-:Y:S01]  /*2dee0*/  STG.E.U8 desc[UR6][R30.64], R211 ;  /* 0x000000d31e007986 */ /* 0x0007e2000c101106 */
[----:B------:R-:W2:Y:S03]  /*2def0*/  LDC R50, c[0x0][0x278] ;  /* 0x00009e00ff327b82 */ /* 0x000ea60000000800 */
[----:B------:R-:W-:Y:S04]  /*2df00*/  STG.E.U8 desc[UR6][R32.64], R212 ;  /* 0x000000d420007986 */ /* 0x000fe8000c101106 */
[----:B------:R-:W-:Y:S04]  /*2df10*/  STG.E.U8 desc[UR6][R34.64], R209 ;  /* 0x000000d122007986 */ /* 0x000fe8000c101106 */
[----:B------:R0:W-:Y:S01]  /*2df20*/  STG.E.U8 desc[UR6][R28.64], R210 ;  /* 0x000000d21c007986 */ /* 0x0001e2000c101106 */
[----:B------:R-:W-:Y:S01]  /*2df30*/  IMAD R41, R51, 0x5e, RZ ;  /* 0x0000005e33297824 */ /* 0x000fe200078e02ff */
[----:B---3--:R-:W-:Y:S01]  /*2df40*/  IADD3 R30, P5, R39, R126, RZ ;  /* 0x0000007e271e7210 */ /* 0x008fe20007fbe0ff */
[----:B------:R-:W3:Y:S01]  /*2df50*/  LDC R51, c[0x0][0x278] ;  /* 0x00009e00ff337b82 */ /* 0x000ee20000000800 */
[----:B------:R-:W-:-:S02]  /*2df60*/  PRMT R215, R26, 0x7772, RZ ;  /* 0x000077721ad77816 */ /* 0x000fc400000000ff */
[----:B0-----:R-:W-:-:S04]  /*2df70*/  IADD3 R28, P6, R37, R126, RZ ;  /* 0x0000007e251c7210 */ /* 0x001fc80007fde0ff */
[-C--:B------:R-:W-:Y:S01]  /*2df80*/  LEA.HI.X.SX32 R29, R37, R127.reuse, 0x1, P6 ;  /* 0x0000007f251d7211 */ /* 0x080fe200030f0eff */
[----:B------:R-:W-:Y:S01]  /*2df90*/  IMAD R37, R36, 0x60, RZ ;  /* 0x0000006024257824 */ /* 0x000fe200078e02ff */
[-C--:B------:R-:W-:Y:S01]  /*2dfa0*/  IADD3 R34, P6, R49, R126.reuse, RZ ;  /* 0x0000007e31227210 */ /* 0x080fe20007fde0ff */
[----:B------:R-:W0:Y:S01]  /*2dfb0*/  LDC R36, c[0x0][0x278] ;  /* 0x00009e00ff247b82 */ /* 0x000e220000000800 */
[-C--:B------:R-:W-:Y:S01]  /*2dfc0*/  LEA.HI.X.SX32 R31, R39, R127.reuse, 0x1, P5 ;  /* 0x0000007f271f7211 */ /* 0x080fe200028f0eff */
[----:B------:R-:W-:Y:S01]  /*2dfd0*/  IMAD R39, R42, 0x61, RZ ;  /* 0x000000612a277824 */ /* 0x000fe200078e02ff */
[----:B------:R-:W-:Y:S01]  /*2dfe0*/  IADD3 R32, P4, R41, R126, RZ ;  /* 0x0000007e29207210 */ /* 0x000fe20007f9e0ff */
[----:B------:R2:W-:Y:S01]  /*2dff0*/  STG.E.U8 desc[UR6][R28.64], R215 ;  /* 0x000000d71c007986 */ /* 0x0005e2000c101106 */
[----:B------:R-:W-:Y:S02]  /*2e000*/  PRMT R216, R26, 0x7773, RZ ;  /* 0x000077731ad87816 */ /* 0x000fe400000000ff */
[----:B------:R-:W-:Y:S01]  /*2e010*/  LEA.HI.X.SX32 R35, R49, R127, 0x1, P6 ;  /* 0x0000007f31237211 */ /* 0x000fe200030f0eff */
[----:B------:R-:W3:Y:S01]  /*2e020*/  LDC R42, c[0x0][0x278] ;  /* 0x00009e00ff2a7b82 */ /* 0x000ee20000000800 */
[----:B----4-:R-:W-:Y:S01]  /*2e030*/  IMAD R49, R38, 0x63, RZ ;  /* 0x0000006326317824 */ /* 0x010fe200078e02ff */
[----:B------:R-:W-:-:S02]  /*2e040*/  PRMT R213, R27, 0x7772, RZ ;  /* 0x000077721bd57816 */ /* 0x000fc400000000ff */
[-C--:B------:R-:W-:Y:S01]  /*2e050*/  LEA.HI.X.SX32 R33, R41, R127.reuse, 0x1, P4 ;  /* 0x0000007f29217211 */ /* 0x080fe200020f0eff */
[----:B-1----:R-:W-:Y:S01]  /*2e060*/  IMAD R41, R48, 0x62, RZ ;  /* 0x0000006230297824 */ /* 0x002fe200078e02ff */
[-C--:B--2---:R-:W-:Y:S02]  /*2e070*/  IADD3 R28, P5, R37, R126.reuse, RZ ;  /* 0x0000007e251c7210 */ /* 0x084fe40007fbe0ff */
[----:B------:R-:W1:Y:S01]  /*2e080*/  LDC R38, c[0x0][0x278] ;  /* 0x00009e00ff267b82 */ /* 0x000e620000000800 */
[----:B------:R-:W-:Y:S01]  /*2e090*/  PRMT R214, R27, 0x7773, RZ ;  /* 0x000077731bd67816 */ /* 0x000fe200000000ff */
[----:B------:R2:W-:Y:S01]  /*2e0a0*/  STG.E.U8 desc[UR6][R30.64], R216 ;  /* 0x000000d81e007986 */ /* 0x0005e2000c101106 */
[----:B------:R-:W-:Y:S02]  /*2e0b0*/  PRMT R217, R16, 0x7770, RZ ;  /* 0x0000777010d97816 */ /* 0x000fe400000000ff */
[----:B------:R-:W-:Y:S01]  /*2e0c0*/  LEA.HI.X.SX32 R29, R37, R127, 0x1, P5 ;  /* 0x0000007f251d7211 */ /* 0x000fe200028f0eff */
[----:B------:R-:W-:Y:S01]  /*2e0d0*/  IMAD R37, R40, 0x64, RZ ;  /* 0x0000006428257824 */ /* 0x000fe200078e02ff */
[----:B------:R4:W-:Y:S01]  /*2e0e0*/  STG.E.U8 desc[UR6][R32.64], R213 ;  /* 0x000000d520007986 */ /* 0x0009e2000c101106 */
[----:B------:R-:W1:Y:S03]  /*2e0f0*/  LDC R40, c[0x0][0x278] ;  /* 0x00009e00ff287b82 */ /* 0x000e660000000800 */
[----:B------:R4:W-:Y:S01]  /*2e100*/  STG.E.U8 desc[UR6][R34.64], R214 ;  /* 0x000000d622007986 */ /* 0x0009e2000c101106 */
[----:B--2---:R-:W-:-:S03]  /*2e110*/  IADD3 R30, P4, R39, R126, RZ ;  /* 0x0000007e271e7210 */ /* 0x004fc60007f9e0ff */
[----:B------:R2:W-:Y:S01]  /*2e120*/  STG.E.U8 desc[UR6][R28.64], R217 ;  /* 0x000000d91c007986 */ /* 0x0005e2000c101106 */
[----:B------:R-:W-:Y:S01]  /*2e130*/  PRMT R221, R16, 0x7771, RZ ;  /* 0x0000777110dd7816 */ /* 0x000fe200000000ff */
[----:B------:R-:W1:Y:S01]  /*2e140*/  LDC R48, c[0x0][0x278] ;  /* 0x00009e00ff307b82 */ /* 0x000e620000000800 */
[----:B------:R-:W-:Y:S02]  /*2e150*/  LEA.HI.X.SX32 R31, R39, R127, 0x1, P4 ;  /* 0x0000007f271f7211 */ /* 0x000fe400020f0eff */
[-C--:B----4-:R-:W-:Y:S02]  /*2e160*/  IADD3 R32, P6, R41, R126.reuse, RZ ;  /* 0x0000007e29207210 */ /* 0x090fe40007fde0ff */
[-C--:B------:R-:W-:Y:S02]  /*2e170*/  IADD3 R34, P5, R49, R126.reuse, RZ ;  /* 0x0000007e31227210 */ /* 0x080fe40007fbe0ff */
[----:B------:R-:W-:Y:S02]  /*2e180*/  PRMT R219, R17, 0x7770, RZ ;  /* 0x0000777011db7816 */ /* 0x000fe400000000ff */
[----:B--2---:R-:W-:-:S02]  /*2e190*/  IADD3 R28, P4, R37, R126, RZ ;  /* 0x0000007e251c7210 */ /* 0x004fc40007f9e0ff */
[-C--:B------:R-:W-:Y:S02]  /*2e1a0*/  LEA.HI.X.SX32 R33, R41, R127.reuse, 0x1, P6 ;  /* 0x0000007f29217211 */ /* 0x080fe400030f0eff */
[----:B------:R-:W-:Y:S02]  /*2e1b0*/  PRMT R220, R17, 0x7771, RZ ;  /* 0x0000777111dc7816 */ /* 0x000fe400000000ff */
[-C--:B------:R-:W-:Y:S02]  /*2e1c0*/  LEA.HI.X.SX32 R35, R49, R127.reuse, 0x1, P5 ;  /* 0x0000007f31237211 */ /* 0x080fe400028f0eff */
[----:B------:R-:W-:Y:S02]  /*2e1d0*/  PRMT R218, R18, 0x7770, RZ ;  /* 0x0000777012da7816 */ /* 0x000fe400000000ff */
[----:B------:R-:W-:Y:S01]  /*2e1e0*/  LEA.HI.X.SX32 R29, R37, R127, 0x1, P4 ;  /* 0x0000007f251d7211 */ /* 0x000fe200020f0eff */
[----:B------:R-:W-:Y:S01]  /*2e1f0*/  IMAD R37, R50, 0x65, RZ ;  /* 0x0000006532257824 */ /* 0x000fe200078e02ff */
[----:B------:R2:W-:Y:S01]  /*2e200*/  STG.E.U8 desc[UR6][R30.64], R221 ;  /* 0x000000dd1e007986 */ /* 0x0005e2000c101106 */
[----:B0-----:R-:W-:Y:S01]  /*2e210*/  IMAD R39, R36, 0x66, RZ ;  /* 0x0000006624277824 */ /* 0x001fe200078e02ff */
[----:B------:R-:W0:Y:S02]  /*2e220*/  LDC R50, c[0x0][0x278] ;  /* 0x00009e00ff327b82 */ /* 0x000e240000000800 */
[----:B------:R-:W-:Y:S04]  /*2e230*/  STG.E.U8 desc[UR6][R32.64], R219 ;  /* 0x000000db20007986 */ /* 0x000fe8000c101106 */
[----:B------:R-:W-:Y:S02]  /*2e240*/  STG.E.U8 desc[UR6][R34.64], R220 ;  /* 0x000000dc22007986 */ /* 0x000fe4000c101106 */
[----:B------:R-:W4:Y:S02]  /*2e250*/  LDC R36, c[0x0][0x278] ;  /* 0x00009e00ff247b82 */ /* 0x000f240000000800 */
[----:B------:R1:W-:Y:S01]  /*2e260*/  STG.E.U8 desc[UR6][R28.64], R218 ;  /* 0x000000da1c007986 */ /* 0x0003e2000c101106 */
[----:B---3--:R-:W-:Y:S01]  /*2e270*/  IMAD R49, R42, 0x68, RZ ;  /* 0x000000682a317824 */ /* 0x008fe200078e02ff */
[----:B--2---:R-:W-:-:S04]  /*2e280*/  IADD3 R30, P5, R39, R126, RZ ;  /* 0x0000007e271e7210 */ /* 0x004fc80007fbe0ff */
[----:B------:R-:W2:Y:S01]  /*2e290*/  LDC R42, c[0x0][0x278] ;  /* 0x00009e00ff2a7b82 */ /* 0x000ea20000000800 */
[----:B-1----:R-:W-:-:S04]  /*2e2a0*/  IADD3 R28, P6, R37, R126, RZ ;  /* 0x0000007e251c7210 */ /* 0x002fc80007fde0ff */
[-C--:B------:R-:W-:Y:S01]  /*2e2b0*/  LEA.HI.X.SX32 R29, R37, R127.reuse, 0x1, P6 ;  /* 0x0000007f251d7211 */ /* 0x080fe200030f0eff */
[----:B------:R-:W-:Y:S02]  /*2e2c0*/  IMAD R37, R38, 0x69, RZ ;  /* 0x0000006926257824 */ /* 0x000fe400078e02ff */
[----:B------:R-:W1:Y:S01]  /*2e2d0*/  LDC R38, c[0x0][0x278] ;  /* 0x00009e00ff267b82 */ /* 0x000e620000000800 */
[----:B------:R-:W-:Y:S01]  /*2e2e0*/  LEA.HI.X.SX32 R31, R39, R127, 0x1, P5 ;  /* 0x0000007f271f7211 */ /* 0x000fe200028f0eff */
[----:B------:R-:W-:Y:S02]  /*2e2f0*/  IMAD R39, R40, 0x6a, RZ ;  /* 0x0000006a28277824 */ /* 0x000fe400078e02ff */
[----:B------:R-:W-:-:S04]  /*2e300*/  IMAD R41, R51, 0x67, RZ ;  /* 0x0000006733297824 */ /* 0x000fc800078e02ff */
[----:B------:R-:W3:Y:S01]  /*2e310*/  LDC R40, c[0x0][0x278] ;  /* 0x00009e00ff287b82 */ /* 0x000ee20000000800 */
[----:B------:R-:W-:Y:S02]  /*2e320*/  PRMT R224, R18, 0x7771, RZ ;  /* 0x0000777112e07816 */ /* 0x000fe400000000ff */
[----:B------:R-:W-:Y:S02]  /*2e330*/  PRMT R222, R19, 0x7770, RZ ;  /* 0x0000777013de7816 */ /* 0x000fe400000000ff */
[-C--:B------:R-:W-:Y:S02]  /*2e340*/  IADD3 R32, P4, R41, R126.reuse, RZ ;  /* 0x0000007e29207210 */ /* 0x080fe40007f9e0ff */
[----:B------:R-:W-:Y:S01]  /*2e350*/  IADD3 R34, P6, R49, R126, RZ ;  /* 0x0000007e31227210 */ /* 0x000fe20007fde0ff */
[----:B------:R-:W0:Y:S01]  /*2e360*/  LDC R51, c[0x0][0x278] ;  /* 0x00009e00ff337b82 */ /* 0x000e220000000800 */
[----:B------:R4:W-:Y:S01]  /*2e370*/  STG.E.U8 desc[UR6][R28.64], R224 ;  /* 0x000000e01c007986 */ /* 0x0009e2000c101106 */
[----:B------:R-:W-:-:S02]  /*2e380*/  PRMT R223, R19, 0x7771, RZ ;  /* 0x0000777113df7816 */ /* 0x000fc400000000ff */
[-C--:B------:R-:W-:Y:S01]  /*2e390*/  LEA.HI.X.SX32 R33, R41, R127.reuse, 0x1, P4 ;  /* 0x0000007f29217211 */ /* 0x080fe200020f0eff */
[----:B------:R2:W-:Y:S01]  /*2e3a0*/  STG.E.U8 desc[UR6][R30.64], R222 ;  /* 0x000000de1e007986 */ /* 0x0005e2000c101106 */
[-C--:B------:R-:W-:Y:S01]  /*2e3b0*/  LEA.HI.X.SX32 R35, R49, R127.reuse, 0x1, P6 ;  /* 0x0000007f31237211 */ /* 0x080fe200030f0eff */
[----:B----4-:R-:W-:Y:S01]  /*2e3c0*/  IMAD R49, R36, 0x6c, RZ ;  /* 0x0000006c24317824 */ /* 0x010fe200078e02ff */
[----:B------:R-:W-:Y:S01]  /*2e3d0*/  PRMT R225, R16, 0x7772, RZ ;  /* 0x0000777210e17816 */ /* 0x000fe200000000ff */
[----:B------:R-:W4:Y:S01]  /*2e3e0*/  LDC R36, c[0x0][0x278] ;  /* 0x00009e00ff247b82 */ /* 0x000f220000000800 */
[-C--:B------:R-:W-:Y:S01]  /*2e3f0*/  IADD3 R28, P5, R37, R126.reuse, RZ ;  /* 0x0000007e251c7210 */ /* 0x080fe20007fbe0ff */
[----:B------:R-:W-:Y:S01]  /*2e400*/  IMAD R41, R48, 0x6b, RZ ;  /* 0x0000006b30297824 */ /* 0x000fe200078e02ff */
[----:B--2---:R-:W-:Y:S01]  /*2e410*/  IADD3 R30, P4, R39, R126, RZ ;  /* 0x0000007e271e7210 */ /* 0x004fe20007f9e0ff */
[----:B------:R2:W-:Y:S01]  /*2e420*/  STG.E.U8 desc[UR6][R32.64], R223 ;  /* 0x000000df20007986 */ /* 0x0005e2000c101106 */
[-C--:B------:R-:W-:Y:S01]  /*2e430*/  LEA.HI.X.SX32 R29, R37, R127.reuse, 0x1, P5 ;  /* 0x0000007f251d7211 */ /* 0x080fe200028f0eff */
[----:B------:R-:W-:Y:S01]  /*2e440*/  IMAD R37, R42, 0x6d, RZ ;  /* 0x0000006d2a257824 */ /* 0x000fe200078e02ff */
[----:B------:R-:W-:Y:S01]  /*2e450*/  PRMT R226, R16, 0x7773, RZ ;  /* 0x0000777310e27816 */ /* 0x000fe200000000ff */
[----:B------:R-:W4:Y:S01]  /*2e460*/  LDC R42, c[0x0][0x278] ;  /* 0x00009e00ff2a7b82 */ /* 0x000f220000000800 */
[----:B------:R-:W-:Y:S01]  /*2e470*/  LEA.HI.X.SX32 R31, R39, R127, 0x1, P4 ;  /* 0x0000007f271f7211 */ /* 0x000fe200020f0eff */
[----:B------:R2:W-:Y:S01]  /*2e480*/  STG.E.U8 desc[UR6][R34.64], R225 ;  /* 0x000000e122007986 */ /* 0x0005e2000c101106 */
[----:B-1----:R-:W-:-:S05]  /*2e490*/  IMAD R39, R38, 0x6f, RZ ;  /* 0x0000006f26277824 */ /* 0x002fca00078e02ff */
[----:B------:R-:W1:Y:S01]  /*2e4a0*/  LDC R48, c[0x0][0x278] ;  /* 0x00009e00ff307b82 */ /* 0x000e620000000800 */
[-C--:B--2---:R-:W-:Y:S01]  /*2e4b0*/  IADD3 R32, P6, R41, R126.reuse, RZ ;  /* 0x0000007e29207210 */ /* 0x084fe20007fde0ff */
[----:B------:R2:W-:Y:S01]  /*2e4c0*/  STG.E.U8 desc[UR6][R28.64], R226 ;  /* 0x000000e21c007986 */ /* 0x0005e2000c101106 */
[----:B------:R-:W-:-:S05]  /*2e4d0*/  IADD3 R34, P5, R49, R126, RZ ;  /* 0x0000007e31227210 */ /* 0x000fca0007fbe0ff */
[----:B------:R-:W1:Y:S01]  /*2e4e0*/  LDC R38, c[0x0][0x278] ;  /* 0x00009e00ff267b82 */ /* 0x000e620000000800 */
[----:B------:R-:W-:Y:S02]  /*2e4f0*/  PRMT R229, R17, 0x7772, RZ ;  /* 0x0000777211e57816 */ /* 0x000fe400000000ff */
[-C--:B------:R-:W-:Y:S01]  /*2e500*/  LEA.HI.X.SX32 R35, R49, R127.reuse, 0x1, P5 ;  /* 0x0000007f31237211 */ /* 0x080fe200028f0eff */
[----:B---3--:R-:W-:Y:S01]  /*2e510*/  IMAD R49, R40, 0x71, RZ ;  /* 0x0000007128317824 */ /* 0x008fe200078e02ff */
[----:B--2---:R-:W-:Y:S02]  /*2e520*/  IADD3 R28, P4, R37, R126, RZ ;  /* 0x0000007e251c7210 */ /* 0x004fe40007f9e0ff */
[----:B------:R-:W-:Y:S01]  /*2e530*/  PRMT R230, R17, 0x7773, RZ ;  /* 0x0000777311e67816 */ /* 0x000fe200000000ff */
[----:B------:R-:W2:Y:S01]  /*2e540*/  LDC R40, c[0x0][0x278] ;  /* 0x00009e00ff287b82 */ /* 0x000ea20000000800 */
[----:B------:R-:W-:Y:S02]  /*2e550*/  LEA.HI.X.SX32 R33, R41, R127, 0x1, P6 ;  /* 0x0000007f29217211 */ /* 0x000fe400030f0eff */
[----:B------:R-:W-:-:S02]  /*2e560*/  PRMT R227, R18, 0x7772, RZ ;  /* 0x0000777212e37816 */ /* 0x000fc400000000ff */
[----:B------:R-:W-:Y:S02]  /*2e570*/  PRMT R228, R18, 0x7773, RZ ;  /* 0x0000777312e47816 */ /* 0x000fe400000000ff */
[----:B------:R-:W-:Y:S01]  /*2e580*/  LEA.HI.X.SX32 R29, R37, R127, 0x1, P4 ;  /* 0x0000007f251d7211 */ /* 0x000fe200020f0eff */
[----:B0-----:R-:W-:Y:S01]  /*2e590*/  IMAD R37, R50, 0x6e, RZ ;  /* 0x0000006e32257824 */ /* 0x001fe200078e02ff */
[----:B------:R0:W-:Y:S01]  /*2e5a0*/  STG.E.U8 desc[UR6][R30.64], R229 ;  /* 0x000000e51e007986 */ /* 0x0001e2000c101106 */
[----:B------:R-:W-:Y:S01]  /*2e5b0*/  IMAD R41, R51, 0x70, RZ ;  /* 0x0000007033297824 */ /* 0x000fe200078e02ff */
[C---:B------:R-:W-:Y:S01]  /*2e5c0*/  PRMT R233, R19.reuse, 0x7772, RZ ;  /* 0x0000777213e97816 */ /* 0x040fe200000000ff */
[----:B------:R-:W3:Y:S01]  /*2e5d0*/  LDC R50, c[0x0][0x278] ;  /* 0x00009e00ff327b82 */ /* 0x000ee20000000800 */
[----:B------:R4:W-:Y:S04]  /*2e5e0*/  STG.E.U8 desc[UR6][R32.64], R230 ;  /* 0x000000e620007986 */ /* 0x0009e8000c101106 */
[----:B------:R-:W-:Y:S01]  /*2e5f0*/  STG.E.U8 desc[UR6][R34.64], R227 ;  /* 0x000000e322007986 */ /* 0x000fe2000c101106 */
[----:B------:R-:W-:-:S02]  /*2e600*/  PRMT R234, R19, 0x7773, RZ ;  /* 0x0000777313ea7816 */ /* 0x000fc400000000ff */
[----:B------:R-:W-:Y:S01]  /*2e610*/  PRMT R231, R12, 0x7770, RZ ;  /* 0x000077700ce77816 */ /* 0x000fe200000000ff */
[----:B------:R1:W-:Y:S01]  /*2e620*/  STG.E.U8 desc[UR6][R28.64], R228 ;  /* 0x000000e41c007986 */ /* 0x0003e2000c101106 */
[-C--:B0-----:R-:W-:Y:S01]  /*2e630*/  IADD3 R30, P5, R39, R126.reuse, RZ ;  /* 0x0000007e271e7210 */ /* 0x081fe20007fbe0ff */
[----:B------:R-:W0:Y:S01]  /*2e640*/  LDC R51, c[0x0][0x278] ;  /* 0x00009e00ff337b82 */ /* 0x000e220000000800 */
[-C--:B----4-:R-:W-:Y:S02]  /*2e650*/  IADD3 R32, P4, R41, R126.reuse, RZ ;  /* 0x0000007e29207210 */ /* 0x090fe40007f9e0ff */
[----:B-1----:R-:W-:-:S04]  /*2e660*/  IADD3 R28, P6, R37, R126, RZ ;  /* 0x0000007e251c7210 */ /* 0x002fc80007fde0ff */
[-C--:B------:R-:W-:Y:S01]  /*2e670*/  LEA.HI.X.SX32 R29, R37, R127.reuse, 0x1, P6 ;  /* 0x0000007f251d7211 */ /* 0x080fe200030f0eff */
[----:B------:R-:W-:Y:S01]  /*2e680*/  IMAD R37, R36, 0x72, RZ ;  /* 0x0000007224257824 */ /* 0x000fe200078e02ff */
[-C--:B------:R-:W-:Y:S01]  /*2e690*/  IADD3 R34, P6, R49, R126.reuse, RZ ;  /* 0x0000007e31227210 */ /* 0x080fe20007fde0ff */
[----:B------:R-:W1:Y:S01]  /*2e6a0*/  LDC R36, c[0x0][0x278] ;  /* 0x00009e00ff247b82 */ /* 0x000e620000000800 */
[-C--:B------:R-:W-:Y:S01]  /*2e6b0*/  LEA.HI.X.SX32 R31, R39, R127.reuse, 0x1, P5 ;  /* 0x0000007f271f7211 */ /* 0x080fe200028f0eff */
[----:B------:R-:W-:Y:S01]  /*2e6c0*/  IMAD R39, R42, 0x73, RZ ;  /* 0x000000732a277824 */ /* 0x000fe200078e02ff */
[-C--:B------:R-:W-:Y:S01]  /*2e6d0*/  LEA.HI.X.SX32 R33, R41, R127.reuse, 0x1, P4 ;  /* 0x0000007f29217211 */ /* 0x080fe200020f0eff */
[----:B------:R4:W-:Y:S01]  /*2e6e0*/  STG.E.U8 desc[UR6][R28.64], R233 ;  /* 0x000000e91c007986 */ /* 0x0009e2000c101106 */
[----:B------:R-:W-:Y:S01]  /*2e6f0*/  PRMT R232, R12, 0x7771, RZ ;  /* 0x000077710ce87816 */ /* 0x000fe200000000ff */
[----:B------:R-:W-:Y:S01]  /*2e700*/  IMAD R41, R48, 0x74, RZ ;  /* 0x0000007430297824 */ /* 0x000fe200078e02ff */
[----:B------:R-:W-:Y:S01]  /*2e710*/  LEA.HI.X.SX32 R35, R49, R127, 0x1, P6 ;  /* 0x0000007f31237211 */ /* 0x000fe200030f0eff */
[----:B------:R-:W-:Y:S01]  /*2e720*/  IMAD R49, R38, 0x75, RZ ;  /* 0x0000007526317824 */ /* 0x000fe200078e02ff */
[----:B------:R2:W-:Y:S01]  /*2e730*/  STG.E.U8 desc[UR6][R30.64], R234 ;  /* 0x000000ea1e007986 */ /* 0x0005e2000c101106 */
[----:B------:R-:W0:Y:S03]  /*2e740*/  LDC R38, c[0x0][0x278] ;  /* 0x00009e00ff267b82 */ /* 0x000e260000000800 */
[----:B------:R3:W-:Y:S01]  /*2e750*/  STG.E.U8 desc[UR6][R32.64], R231 ;  /* 0x000000e720007986 */ /* 0x0007e2000c101106 */
[----:B----4-:R-:W-:-:S03]  /*2e760*/  IADD3 R28, P5, R37, R126, RZ ;  /* 0x0000007e251c7210 */ /* 0x010fc60007fbe0ff */
[----:B------:R4:W-:Y:S01]  /*2e770*/  STG.E.U8 desc[UR6][R34.64], R232 ;  /* 0x000000e822007986 */ /* 0x0009e2000c101106 */
[----:B------:R-:W-:Y:S01]  /*2e780*/  PRMT R235, R13, 0x7770, RZ ;  /* 0x000077700deb7816 */ /* 0x000fe200000000ff */
[----:B------:R-:W0:Y:S01]  /*2e790*/  LDC R42, c[0x0][0x278] ;  /* 0x00009e00ff2a7b82 */ /* 0x000e220000000800 */
[----:B------:R-:W-:Y:S02]  /*2e7a0*/  LEA.HI.X.SX32 R29, R37, R127, 0x1, P5 ;  /* 0x0000007f251d7211 */ /* 0x000fe400028f0eff */
[-C--:B--2---:R-:W-:Y:S01]  /*2e7b0*/  IADD3 R30, P4, R39, R126.reuse, RZ ;  /* 0x0000007e271e7210 */ /* 0x084fe20007f9e0ff */
[----:B------:R-:W-:Y:S01]  /*2e7c0*/  IMAD R37, R40, 0x76, RZ ;  /* 0x0000007628257824 */ /* 0x000fe200078e02ff */
[-C--:B---3--:R-:W-:Y:S02]  /*2e7d0*/  IADD3 R32, P6, R41, R126.reuse, RZ ;  /* 0x0000007e29207210 */ /* 0x088fe40007fde0ff */
[----:B------:R-:W-:Y:S01]  /*2e7e0*/  PRMT R239, R13, 0x7771, RZ ;  /* 0x000077710def7816 */ /* 0x000fe200000000ff */
[----:B------:R-:W2:Y:S01]  /*2e7f0*/  LDC R40, c[0x0][0x278] ;  /* 0x00009e00ff287b82 */ /* 0x000ea20000000800 */
[----:B----4-:R-:W-:-:S02]  /*2e800*/  IADD3 R34, P5, R49, R126, RZ ;  /* 0x0000007e31227210 */ /* 0x010fc40007fbe0ff */
[-C--:B------:R-:W-:Y:S02]  /*2e810*/  LEA.HI.X.SX32 R31, R39, R127.reuse, 0x1, P4 ;  /* 0x0000007f271f7211 */ /* 0x080fe400020f0eff */
[C---:B------:R-:W-:Y:S02]  /*2e820*/  PRMT R27, R14.reuse, 0x7770, RZ ;  /* 0x000077700e1b7816 */ /* 0x040fe400000000ff */
[-C--:B------:R-:W-:Y:S01]  /*2e830*/  LEA.HI.X.SX32 R33, R41, R127.reuse, 0x1, P6 ;  /* 0x0000007f29217211 */ /* 0x080fe200030f0eff */
[----:B------:R-:W3:Y:S01]  /*2e840*/  LDC R48, c[0x0][0x278] ;  /* 0x00009e00ff307b82 */ /* 0x000ee20000000800 */
[----:B------:R-:W-:Y:S02]  /*2e850*/  PRMT R237, R14, 0x7771, RZ ;  /* 0x000077710eed7816 */ /* 0x000fe400000000ff */
[----:B------:R-:W-:Y:S01]  /*2e860*/  LEA.HI.X.SX32 R35, R49, R127, 0x1, P5 ;  /* 0x0000007f31237211 */ /* 0x000fe200028f0eff */
[----:B------:R4:W-:Y:S04]  /*2e870*/  STG.E.U8 desc[UR6][R28.64], R235 ;  /* 0x000000eb1c007986 */ /* 0x0009e8000c101106 */
[----:B------:R-:W-:Y:S01]  /*2e880*/  STG.E.U8 desc[UR6][R30.64], R239 ;  /* 0x000000ef1e007986 */ /* 0x000fe2000c101106 */
[C---:B------:R-:W-:Y:S01]  /*2e890*/  PRMT R26, R15.reuse, 0x7770, RZ ;  /* 0x000077700f1a7816 */ /* 0x040fe200000000ff */
[----:B-1----:R-:W-:Y:S01]  /*2e8a0*/  IMAD R39, R36, 0x78, RZ ;  /* 0x0000007824277824 */ /* 0x002fe200078e02ff */
[----:B------:R-:W-:Y:S01]  /*2e8b0*/  PRMT R24, R15, 0x7771, RZ ;  /* 0x000077710f187816 */ /* 0x000fe200000000ff */
[----:B------:R-:W-:Y:S01]  /*2e8c0*/  STG.E.U8 desc[UR6][R32.64], R27 ;  /* 0x0000001b20007986 */ /* 0x000fe2000c101106 */
[----:B------:R-:W1:Y:S01]  /*2e8d0*/  LDC R36, c[0x0][0x278] ;  /* 0x00009e00ff247b82 */ /* 0x000e620000000800 */
[----:B----4-:R-:W-:-:S02]  /*2e8e0*/  IADD3 R28, P4, R37, R126, RZ ;  /* 0x0000007e251c7210 */ /* 0x010fc40007f9e0ff */
[----:B------:R4:W-:Y:S02]  /*2e8f0*/  STG.E.U8 desc[UR6][R34.64], R237 ;  /* 0x000000ed22007986 */ /* 0x0009e4000c101106 */
[----:B------:R-:W-:Y:S01]  /*2e900*/  LEA.HI.X.SX32 R29, R37, R127, 0x1, P4 ;  /* 0x0000007f251d7211 */ /* 0x000fe200020f0eff */
[----:B------:R-:W-:Y:S01]  /*2e910*/  IMAD R37, R50, 0x77, RZ ;  /* 0x0000007732257824 */ /* 0x000fe200078e02ff */
[C---:B------:R-:W-:Y:S01]  /*2e920*/  PRMT R242, R12.reuse, 0x7772, RZ ;  /* 0x000077720cf27816 */ /* 0x040fe200000000ff */
[----:B0-----:R-:W-:Y:S01]  /*2e930*/  IMAD R41, R51, 0x79, RZ ;  /* 0x0000007933297824 */ /* 0x001fe200078e02ff */
[----:B------:R-:W-:Y:S01]  /*2e940*/  PRMT R243, R12, 0x7773, RZ ;  /* 0x000077730cf37816 */ /* 0x000fe200000000ff */
[----:B------:R-:W0:Y:S08]  /*2e950*/  LDC R49, c[0x0][0x278] ;  /* 0x00009e00ff317b82 */ /* 0x000e300000000800 */
[----:B----4-:R-:W4:Y:S01]  /*2e960*/  LDC R34, c[0x0][0x278] ;  /* 0x00009e00ff227b82 */ /* 0x010f220000000800 */
[----:B------:R2:W-:Y:S01]  /*2e970*/  STG.E.U8 desc[UR6][R28.64], R26 ;  /* 0x0000001a1c007986 */ /* 0x0005e2000c101106 */
[----:B------:R-:W-:Y:S01]  /*2e980*/  IMAD R35, R38, 0x7b, RZ ;  /* 0x0000007b26237824 */ /* 0x000fe200078e02ff */
[----:B------:R-:W-:Y:S01]  /*2e990*/  IADD3 R30, P4, R41, R126, RZ ;  /* 0x0000007e291e7210 */ /* 0x000fe20007f9e0ff */
[----:B------:R-:W-:-:S04]  /*2e9a0*/  IMAD R33, R42, 0x7a, RZ ;  /* 0x0000007a2a217824 */ /* 0x000fc800078e02ff */
[----:B------:R-:W0:Y:S01]  /*2e9b0*/  LDC R38, c[0x0][0x278] ;  /* 0x00009e00ff267b82 */ /* 0x000e220000000800 */
[-C--:B--2---:R-:W-:Y:S02]  /*2e9c0*/  IADD3 R26, P6, R37, R126.reuse, RZ ;  /* 0x0000007e251a7210 */ /* 0x084fe40007fde0ff */
[----:B------:R-:W-:-:S05]  /*2e9d0*/  IADD3 R28, P5, R39, R126, RZ ;  /* 0x0000007e271c7210 */ /* 0x000fca0007fbe0ff */
[----:B------:R-:W2:Y:S01]  /*2e9e0*/  LDC R42, c[0x0][0x278] ;  /* 0x00009e00ff2a7b82 */ /* 0x000ea20000000800 */
[-C--:B------:R-:W-:Y:S01]  /*2e9f0*/  LEA.HI.X.SX32 R27, R37, R127.reuse, 0x1, P6 ;  /* 0x0000007f251b7211 */ /* 0x080fe200030f0eff */
[----:B------:R-:W-:Y:S01]  /*2ea00*/  IMAD R37, R40, 0x7c, RZ ;  /* 0x0000007c28257824 */ /* 0x000fe200078e02ff */
[----:B------:R-:W-:-:S03]  /*2ea10*/  LEA.HI.X.SX32 R29, R39, R127, 0x1, P5 ;  /* 0x0000007f271d7211 */ /* 0x000fc600028f0eff */
[----:B------:R1:W-:Y:S02]  /*2ea20*/  STG.E.U8 desc[UR6][R26.64], R24 ;  /* 0x000000181a007986 */ /* 0x0003e4000c101106 */
[----:B------:R-:W2:Y:S01]  /*2ea30*/  LDC R40, c[0x0][0x278] ;  /* 0x00009e00ff287b82 */ /* 0x000ea20000000800 */
[-C--:B------:R-:W-:Y:S01]  /*2ea40*/  IADD3 R32, P6, R33, R126.reuse, RZ ;  /* 0x0000007e21207210 */ /* 0x080fe20007fde0ff */
[----:B---3--:R-:W-:Y:S01]  /*2ea50*/  IMAD R39, R48, 0x7d, RZ ;  /* 0x0000007d30277824 */ /* 0x008fe200078e02ff */
[----:B------:R-:W-:Y:S02]  /*2ea60*/  LEA.HI.X.SX32 R31, R41, R127, 0x1, P4 ;  /* 0x0000007f291f7211 */ /* 0x000fe400020f0eff */
[----:B-1----:R-:W-:-:S04]  /*2ea70*/  IADD3 R26, P5, R35, R126, RZ ;  /* 0x0000007e231a7210 */ /* 0x002fc80007fbe0ff */
[-C--:B------:R-:W-:Y:S01]  /*2ea80*/  LEA.HI.X.SX32 R27, R35, R127.reuse, 0x1, P5 ;  /* 0x0000007f231b7211 */ /* 0x080fe200028f0eff */
[----:B----4-:R-:W-:Y:S02]  /*2ea90*/  IMAD R35, R34, 0x7f, RZ ;  /* 0x0000007f22237824 */ /* 0x010fe400078e02ff */
[----:B------:R-:W1:Y:S01]  /*2eaa0*/  LDC R34, c[0x0][0x278] ;  /* 0x00009e00ff227b82 */ /* 0x000e620000000800 */
[----:B------:R-:W-:Y:S01]  /*2eab0*/  PRMT R241, R13, 0x7772, RZ ;  /* 0x000077720df17816 */ /* 0x000fe200000000ff */
[----:B------:R3:W-:Y:S01]  /*2eac0*/  STG.E.U8 desc[UR6][R28.64], R242 ;  /* 0x000000f21c007986 */ /* 0x0007e2000c101106 */
[----:B------:R-:W-:Y:S01]  /*2ead0*/  LEA.HI.X.SX32 R33, R33, R127, 0x1, P6 ;  /* 0x0000007f21217211 */ /* 0x000fe200030f0eff */
[----:B------:R-:W-:Y:S02]  /*2eae0*/  IMAD R41, R36, 0x7e, RZ ;  /* 0x0000007e24297824 */ /* 0x000fe400078e02ff */
[----:B------:R4:W-:Y:S01]  /*2eaf0*/  STG.E.U8 desc[UR6][R30.64], R243 ;  /* 0x000000f31e007986 */ /* 0x0009e2000c101106 */
[----:B------:R-:W-:Y:S01]  /*2eb00*/  PRMT R244, R13, 0x7773, RZ ;  /* 0x000077730df47816 */ /* 0x000fe200000000ff */
[----:B------:R-:W1:Y:S01]  /*2eb10*/  LDC R36, c[0x0][0x278] ;  /* 0x00009e00ff247b82 */ /* 0x000e620000000800 */
[----:B------:R-:W-:Y:S01]  /*2eb20*/  PRMT R238, R14, 0x7772, RZ ;  /* 0x000077720eee7816 */ /* 0x000fe200000000ff */
[----:B------:R0:W-:Y:S01]  /*2eb30*/  STG.E.U8 desc[UR6][R32.64], R241 ;  /* 0x000000f120007986 */ /* 0x0001e2000c101106 */
[----:B---3--:R-:W-:-:S02]  /*2eb40*/  IADD3 R28, P4, R37, R126, RZ ;  /* 0x0000007e251c7210 */ /* 0x008fc40007f9e0ff */
[-C--:B----4-:R-:W-:Y:S02]  /*2eb50*/  IADD3 R30, P6, R39, R126.reuse, RZ ;  /* 0x0000007e271e7210 */ /* 0x090fe40007fde0ff */
[-C--:B------:R-:W-:Y:S02]  /*2eb60*/  LEA.HI.X.SX32 R29, R37, R127.reuse, 0x1, P4 ;  /* 0x0000007f251d7211 */ /* 0x080fe400020f0eff */
[----:B------:R-:W-:Y:S02]  /*2eb70*/  PRMT R240, R14, 0x7773, RZ ;  /* 0x000077730ef07816 */ /* 0x000fe400000000ff */
[----:B0-----:R-:W-:Y:S02]  /*2eb80*/  IADD3 R32, P5, R41, R126, RZ ;  /* 0x0000007e29207210 */ /* 0x001fe40007fbe0ff */
[-C--:B------:R-:W-:Y:S01]  /*2eb90*/  LEA.HI.X.SX32 R31, R39, R127.reuse, 0x1, P6 ;  /* 0x0000007f271f7211 */ /* 0x080fe200030f0eff */
[----:B------:R0:W-:Y:S01]  /*2eba0*/  STG.E.U8 desc[UR6][R26.64], R244 ;  /* 0x000000f41a007986 */ /* 0x0001e2000c101106 */
[----:B------:R-:W-:Y:S01]  /*2ebb0*/  LEA.HI.X.SX32 R33, R41, R127, 0x1, P5 ;  /* 0x0000007f29217211 */ /* 0x000fe200028f0eff */
[----:B------:R-:W-:Y:S01]  /*2ebc0*/  IMAD R37, R38, 0x81, RZ ;  /* 0x0000008126257824 */ /* 0x000fe200078e02ff */
[----:B------:R-:W3:Y:S01]  /*2ebd0*/  LDC R41, c[0x0][0x278] ;  /* 0x00009e00ff297b82 */ /* 0x000ee20000000800 */
[----:B------:R-:W-:Y:S01]  /*2ebe0*/  STG.E.U8 desc[UR6][R28.64], R238 ;  /* 0x000000ee1c007986 */ /* 0x000fe2000c101106 */
[----:B------:R-:W-:-:S03]  /*2ebf0*/  PRMT R25, R15, 0x7772, RZ ;  /* 0x000077720f197816 */ /* 0x000fc600000000ff */
[----:B------:R2:W-:Y:S03]  /*2ec00*/  STG.E.U8 desc[UR6][R30.64], R240 ;  /* 0x000000f01e007986 */ /* 0x0005e6000c101106 */
[----:B------:R-:W4:Y:S01]  /*2ec10*/  LDC R38, c[0x0][0x278] ;  /* 0x00009e00ff267b82 */ /* 0x000f220000000800 */
[----:B0-----:R-:W-:Y:S02]  /*2ec20*/  IADD3 R26, P4, R35, R126, RZ ;  /* 0x0000007e231a7210 */ /* 0x001fe40007f9e0ff */
[----:B------:R-:W-:Y:S01]  /*2ec30*/  PRMT R236, R15, 0x7773, RZ ;  /* 0x000077730fec7816 */ /* 0x000fe200000000ff */
[----:B------:R-:W-:Y:S01]  /*2ec40*/  IMAD R39, R49, 0x82, RZ ;  /* 0x0000008231277824 */ /* 0x000fe200078e02ff */
[----:B------:R-:W-:Y:S01]  /*2ec50*/  LEA.HI.X.SX32 R27, R35, R127, 0x1, P4 ;  /* 0x0000007f231b7211 */ /* 0x000fe200020f0eff */
[----:B------:R-:W0:Y:S01]  /*2ec60*/  LDS.128 R244, [R247] ;  /* 0x00000000f7f47984 */ /* 0x000e220000000c00 */
[----:B--2---:R-:W-:-:S02]  /*2ec70*/  IMAD R31, R40, 0x83, RZ ;  /* 0x00000083281f7824 */ /* 0x004fc400078e02ff */
[----:B------:R-:W2:Y:S01]  /*2ec80*/  LDC R40, c[0x0][0x278] ;  /* 0x00009e00ff287b82 */ /* 0x000ea20000000800 */
[----:B------:R1:W-:Y:S01]  /*2ec90*/  STG.E.U8 desc[UR6][R32.64], R25 ;  /* 0x0000001920007986 */ /* 0x0003e2000c101106 */
[----:B------:R-:W-:-:S03]  /*2eca0*/  IMAD.SHL.U32 R35, R42, 0x80, RZ ;  /* 0x000000802a237824 */ /* 0x000fc600078e00ff */
[----:B------:R1:W-:Y:S02]  /*2ecb0*/  STG.E.U8 desc[UR6][R26.64], R236 ;  /* 0x000000ec1a007986 */ /* 0x0003e4000c101106 */
[-C--:B------:R-:W-:Y:S01]  /*2ecc0*/  IADD3 R24, P6, R35, R126.reuse, RZ ;  /* 0x0000007e23187210 */ /* 0x080fe20007fde0ff */
[----:B-1----:R-:W-:Y:S02]  /*2ecd0*/  IMAD R33, R34, 0x84, RZ ;  /* 0x0000008422217824 */ /* 0x002fe400078e02ff */
[----:B------:R-:W1:Y:S01]  /*2ece0*/  LDC R34, c[0x0][0x278] ;  /* 0x00009e00ff227b82 */ /* 0x000e620000000800 */
[-C--:B------:R-:W-:Y:S02]  /*2ecf0*/  IADD3 R26, P5, R37, R126.reuse, RZ ;  /* 0x0000007e251a7210 */ /* 0x080fe40007fbe0ff */
[----:B------:R-:W-:Y:S02]  /*2ed00*/  IADD3 R28, P4, R39, R126, RZ ;  /* 0x0000007e271c7210 */ /* 0x000fe40007f9e0ff */
[----:B------:R-:W-:-:S03]  /*2ed10*/  LEA.HI.X.SX32 R27, R37, R127, 0x1, P5 ;  /* 0x0000007f251b7211 */ /* 0x000fc600028f0eff */
[----:B------:R-:W0:Y:S01]  /*2ed20*/  LDC R37, c[0x0][0x278] ;  /* 0x00009e00ff257b82 */ /* 0x000e220000000800 */
[----:B------:R-:W-:Y:S02]  /*2ed30*/  PRMT R18, R44, 0x7770, RZ ;  /* 0x000077702c127816 */ /* 0x000fe400000000ff */
[-C--:B------:R-:W-:Y:S01]  /*2ed40*/  LEA.HI.X.SX32 R25, R35, R127.reuse, 0x1, P6 ;  /* 0x0000007f23197211 */ /* 0x080fe200030f0eff */
[----:B------:R-:W-:Y:S01]  /*2ed50*/  IMAD R35, R36, 0x85, RZ ;  /* 0x0000008524237824 */ /* 0x000fe200078e02ff */
[----:B------:R-:W-:Y:S02]  /*2ed60*/  PRMT R15, R44, 0x7771, RZ ;  /* 0x000077712c0f7816 */ /* 0x000fe400000000ff */
[----:B------:R-:W-:Y:S01]  /*2ed70*/  PRMT R23, R45, 0x7770, RZ ;  /* 0x000077702d177816 */ /* 0x000fe200000000ff */
[----:B------:R-:W0:Y:S01]  /*2ed80*/  LDC R36, c[0x0][0x278] ;  /* 0x00009e00ff247b82 */ /* 0x000e220000000800 */
[----:B------:R-:W-:Y:S02]  /*2ed90*/  IADD3 R30, P6, R31, R126, RZ ;  /* 0x0000007e1f1e7210 */ /* 0x000fe40007fde0ff */
[----:B------:R-:W-:Y:S01]  /*2eda0*/  LEA.HI.X.SX32 R29, R39, R127, 0x1, P4 ;  /* 0x0000007f271d7211 */ /* 0x000fe200020f0eff */
[----:B------:R3:W-:Y:S01]  /*2edb0*/  STG.E.U8 desc[UR6][R24.64], R18 ;  /* 0x0000001218007986 */ /* 0x0007e2000c101106 */
[----:B------:R-:W-:-:S02]  /*2edc0*/  PRMT R22, R45, 0x7771, RZ ;  /* 0x000077712d167816 */ /* 0x000fc400000000ff */
[----:B------:R-:W-:Y:S01]  /*2edd0*/  LEA.HI.X.SX32 R31, R31, R127, 0x1, P6 ;  /* 0x0000007f1f1f7211 */ /* 0x000fe200030f0eff */
[----:B------:R-:W0:Y:S01]  /*2ede0*/  LDC R39, c[0x0][0x278] ;  /* 0x00009e00ff277b82 */ /* 0x000e220000000800 */
[----:B------:R4:W-:Y:S01]  /*2edf0*/  STG.E.U8 desc[UR6][R26.64], R15 ;  /* 0x0000000f1a007986 */ /* 0x0009e2000c101106 */
[----:B------:R-:W-:-:S03]  /*2ee00*/  IADD3 R32, P5, R33, R126, RZ ;  /* 0x0000007e21207210 */ /* 0x000fc60007fbe0ff */
[----:B------:R2:W-:Y:S01]  /*2ee10*/  STG.E.U8 desc[UR6][R28.64], R23 ;  /* 0x000000171c007986 */ /* 0x0005e2000c101106 */
[----:B---3--:R-:W-:Y:S01]  /*2ee20*/  IMAD R25, R41, 0x86, RZ ;  /* 0x0000008629197824 */ /* 0x008fe200078e02ff */
[----:B------:R-:W-:Y:S01]  /*2ee30*/  PRMT R20, R46, 0x7770, RZ ;  /* 0x000077702e147816 */ /* 0x000fe200000000ff */
[----:B----4-:R-:W-:Y:S01]  /*2ee40*/  IMAD R15, R38, 0x87, RZ ;  /* 0x00000087260f7824 */ /* 0x010fe200078e02ff */
[-C--:B------:R-:W-:Y:S01]  /*2ee50*/  IADD3 R26, P4, R35, R126.reuse, RZ ;  /* 0x0000007e231a7210 */ /* 0x080fe20007f9e0ff */
[----:B--2---:R-:W-:Y:S01]  /*2ee60*/  IMAD R29, R40, 0x88, RZ ;  /* 0x00000088281d7824 */ /* 0x004fe200078e02ff */
[-C--:B------:R-:W-:Y:S01]  /*2ee70*/  LEA.HI.X.SX32 R33, R33, R127.reuse, 0x1, P5 ;  /* 0x0000007f21217211 */ /* 0x080fe200028f0eff */
[----:B------:R2:W-:Y:S01]  /*2ee80*/  STG.E.U8 desc[UR6][R30.64], R22 ;  /* 0x000000161e007986 */ /* 0x0005e2000c101106 */
[----:B------:R-:W-:Y:S02]  /*2ee90*/  IADD3 R24, P6, R25, R126, RZ ;  /* 0x0000007e19187210 */ /* 0x000fe40007fde0ff */
[----:B------:R-:W-:-:S02]  /*2eea0*/  LEA.HI.X.SX32 R27, R35, R127, 0x1, P4 ;  /* 0x0000007f231b7211 */ /* 0x000fc400020f0eff */
[-C--:B------:R-:W-:Y:S01]  /*2eeb0*/  IADD3 R28, P4, R29, R126.reuse, RZ ;  /* 0x0000007e1d1c7210 */ /* 0x080fe20007f9e0ff */
[----:B------:R3:W-:Y:S01]  /*2eec0*/  STG.E.U8 desc[UR6][R32.64], R20 ;  /* 0x0000001420007986 */ /* 0x0007e2000c101106 */
[----:B------:R-:W-:Y:S01]  /*2eed0*/  PRMT R13, R46, 0x7771, RZ ;  /* 0x000077712e0d7816 */ /* 0x000fe200000000ff */
[----:B------:R-:W4:Y:S01]  /*2eee0*/  LDC R35, c[0x0][0x278] ;  /* 0x00009e00ff237b82 */ /* 0x000f220000000800 */
[----:B------:R-:W-:Y:S02]  /*2eef0*/  PRMT R21, R47, 0x7770, RZ ;  /* 0x000077702f157816 */ /* 0x000fe400000000ff */
[----:B--2---:R-:W-:-:S05]  /*2ef00*/  IADD3 R22, P5, R15, R126, RZ ;  /* 0x0000007e0f167210 */ /* 0x004fca0007fbe0ff */
[----:B------:R-:W2:Y:S01]  /*2ef10*/  LDC R30, c[0x0][0x278] ;  /* 0x00009e00ff1e7b82 */ /* 0x000ea20000000800 */
[-C--:B------:R-:W-:Y:S01]  /*2ef20*/  LEA.HI.X.SX32 R25, R25, R127.reuse, 0x1, P6 ;  /* 0x0000007f19197211 */ /* 0x080fe200030f0eff */
[----:B-1----:R-:W-:Y:S01]  /*2ef30*/  IMAD R31, R34, 0x8a, RZ ;  /* 0x0000008a221f7824 */ /* 0x002fe200078e02ff */
[----:B------:R-:W-:Y:S02]  /*2ef40*/  PRMT R19, R47, 0x7771, RZ ;  /* 0x000077712f137816 */ /* 0x000fe400000000ff */
[-C--:B------:R-:W-:Y:S02]  /*2ef50*/  LEA.HI.X.SX32 R23, R15, R127.reuse, 0x1, P5 ;  /* 0x0000007f0f177211 */ /* 0x080fe400028f0eff */
[----:B------:R-:W-:Y:S01]  /*2ef60*/  PRMT R17, R44, 0x7772, RZ ;  /* 0x000077722c117816 */ /* 0x000fe200000000ff */
[----:B---3--:R-:W1:Y:S01]  /*2ef70*/  LDC R32, c[0x0][0x278] ;  /* 0x00009e00ff207b82 */ /* 0x008e620000000800 */
[----:B------:R-:W-:Y:S01]  /*2ef80*/  LEA.HI.X.SX32 R29, R29, R127, 0x1, P4 ;  /* 0x0000007f1d1d7211 */ /* 0x000fe200020f0eff */
[----:B------:R3:W-:Y:S01]  /*2ef90*/  STG.E.U8 desc[UR6][R26.64], R13 ;  /* 0x0000000d1a007986 */ /* 0x0007e2000c101106 */
[----:B0-----:R-:W-:-:S05]  /*2efa0*/  IMAD R15, R37, 0x89, RZ ;  /* 0x00000089250f7824 */ /* 0x001fca00078e02ff */
[----:B------:R-:W0:Y:S01]  /*2efb0*/  LDC R34, c[0x0][0x278] ;  /* 0x00009e00ff227b82 */ /* 0x000e220000000800 */
[----:B------:R-:W-:Y:S04]  /*2efc0*/  STG.E.U8 desc[UR6][R24.64], R21 ;  /* 0x0000001518007986 */ /* 0x000fe8000c101106 */
[----:B------:R-:W-:Y:S04]  /*2efd0*/  STG.E.U8 desc[UR6][R22.64], R19 ;  /* 0x0000001316007986 */ /* 0x000fe8000c101106 */
[----:B------:R4:W-:Y:S01]  /*2efe0*/  STG.E.U8 desc[UR6][R28.64], R17 ;  /* 0x000000111c007986 */ /* 0x0009e2000c101106 */
[----:B---3--:R-:W-:Y:S01]  /*2eff0*/  IADD3 R26, P6, R15, R126, RZ ;  /* 0x0000007e0f1a7210 */ /* 0x008fe20007fde0ff */
[----:B------:R-:W-:-:S02]  /*2f000*/  IMAD R13, R36, 0x8c, RZ ;  /* 0x0000008c240d7824 */ /* 0x000fc400078e02ff */
[----:B------:R-:W-:Y:S01]  /*2f010*/  IMAD R33, R39, 0x8b, RZ ;  /* 0x0000008b27217824 */ /* 0x000fe200078e02ff */
[----:B------:R-:W-:Y:S01]  /*2f020*/  LEA.HI.X.SX32 R27, R15, R127, 0x1, P6 ;  /* 0x0000007f0f1b7211 */ /* 0x000fe200030f0eff */
[----:B----4-:R-:W3:Y:S01]  /*2f030*/  LDC R17, c[0x0][0x278] ;  /* 0x00009e00ff117b82 */ /* 0x010ee20000000800 */
[-C--:B------:R-:W-:Y:S02]  /*2f040*/  IADD3 R18, P5, R31, R126.reuse, RZ ;  /* 0x0000007e1f127210 */ /* 0x080fe40007fbe0ff */
[-C--:B------:R-:W-:Y:S02]  /*2f050*/  IADD3 R22, P6, R13, R126.reuse, RZ ;  /* 0x0000007e0d167210 */ /* 0x080fe40007fde0ff */
[----:B------:R-:W-:Y:S02]  /*2f060*/  FSETP.NEU.AND P3, PT, R0, RZ, PT ;  /* 0x000000ff0000720b */ /* 0x000fe40003f6d000 */
[----:B------:R-:W-:Y:S01]  /*2f070*/  PRMT R10, R44, 0x7773, RZ ;  /* 0x000077732c0a7816 */ /* 0x000fe200000000ff */
[----:B------:R-:W4:Y:S01]  /*2f080*/  LDC R28, c[0x0][0x278] ;  /* 0x00009e00ff1c7b82 */ /* 0x000f220000000800 */
[----:B------:R-:W-:-:S02]  /*2f090*/  IADD3 R20, P4, R33, R126, RZ ;  /* 0x0000007e21147210 */ /* 0x000fc40007f9e0ff */
[----:B------:R-:W-:Y:S02]  /*2f0a0*/  PRMT R0, R45, 0x7772, RZ ;  /* 0x000077722d007816 */ /* 0x000fe400000000ff */
[-C--:B------:R-:W-:Y:S02]  /*2f0b0*/  LEA.HI.X.SX32 R19, R31, R127.reuse, 0x1, P5 ;  /* 0x0000007f1f137211 */ /* 0x080fe400028f0eff */
[-C--:B------:R-:W-:Y:S01]  /*2f0c0*/  LEA.HI.X.SX32 R23, R13, R127.reuse, 0x1, P6 ;  /* 0x0000007f0d177211 */ /* 0x080fe200030f0eff */
[----:B--2---:R-:W-:Y:S01]  /*2f0d0*/  IMAD R13, R30, 0x8d, RZ ;  /* 0x0000008d1e0d7824 */ /* 0x004fe200078e02ff */
[----:B------:R-:W-:Y:S01]  /*2f0e0*/  PRMT R16, R45, 0x7773, RZ ;  /* 0x000077732d107816 */ /* 0x000fe200000000ff */
[----:B------:R1:W-:Y:S01]  /*2f0f0*/  STG.E.U8 desc[UR6][R26.64], R10 ;  /* 0x0000000a1a007986 */ /* 0x0003e2000c101106 */
[----:B------:R-:W-:Y:S01]  /*2f100*/  LEA.HI.X.SX32 R21, R33, R127, 0x1, P4 ;  /* 0x0000007f21157211 */ /* 0x000fe200020f0eff */
[----:B------:R-:W-:Y:S01]  /*2f110*/  IMAD R15, R35, 0x8e, RZ ;  /* 0x0000008e230f7824 */ /* 0x000fe200078e02ff */
[----:B------:R-:W-:Y:S01]  /*2f120*/  PRMT R14, R46, 0x7772, RZ ;  /* 0x000077722e0e7816 */ /* 0x000fe200000000ff */
[----:B------:R0:W-:Y:S01]  /*2f130*/  STG.E.U8 desc[UR6][R18.64], R0 ;  /* 0x0000000012007986 */ /* 0x0001e2000c101106 */
[----:B------:R-:W2:Y:S01]  /*2f140*/  LDC R29, c[0x0][0x278] ;  /* 0x00009e00ff1d7b82 */ /* 0x000ea20000000800 */
[----:B------:R-:W-:-:S02]  /*2f150*/  IADD3 R24, P5, R13, R126, RZ ;  /* 0x0000007e0d187210 */ /* 0x000fc40007fbe0ff */
[----:B------:R0:W-:Y:S01]  /*2f160*/  STG.E.U8 desc[UR6][R20.64], R16 ;  /* 0x0000001014007986 */ /* 0x0001e2000c101106 */
[----:B-1----:R-:W-:-:S04]  /*2f170*/  IMAD R27, R32, 0x8f, RZ ;  /* 0x0000008f201b7824 */ /* 0x002fc800078e02ff */
[----:B------:R-:W1:Y:S01]  /*2f180*/  LDC R30, c[0x0][0x278] ;  /* 0x00009e00ff1e7b82 */ /* 0x000e620000000800 */
[----:B0-----:R-:W-:Y:S01]  /*2f190*/  IMAD R19, R34, 0x90, RZ ;  /* 0x0000009022137824 */ /* 0x001fe200078e02ff */
[----:B------:R0:W-:Y:S01]  /*2f1a0*/  STG.E.U8 desc[UR6][R22.64], R14 ;  /* 0x0000000e16007986 */ /* 0x0001e2000c101106 */
[----:B------:R-:W-:-:S05]  /*2f1b0*/  LEA.HI.X.SX32 R25, R13, R127, 0x1, P5 ;  /* 0x0000007f0d197211 */ /* 0x000fca00028f0eff */
[----:B------:R-:W1:Y:S01]  /*2f1c0*/  LDC R0, c[0x0][0x278] ;  /* 0x00009e00ff007b82 */ /* 0x000e620000000800 */
[-C--:B------:R-:W-:Y:S01]  /*2f1d0*/  IADD3 R16, P4, R15, R126.reuse, RZ ;  /* 0x0000007e0f107210 */ /* 0x080fe20007f9e0ff */
[----:B---3--:R-:W-:Y:S01]  /*2f1e0*/  IMAD R13, R17, 0x91, RZ ;  /* 0x00000091110d7824 */ /* 0x008fe200078e02ff */
[----:B------:R-:W-:Y:S02]  /*2f1f0*/  IADD3 R18, P5, R19, R126, RZ ;  /* 0x0000007e13127210 */ /* 0x000fe40007fbe0ff */
[----:B------:R-:W-:-:S03]  /*2f200*/  PRMT R11, R46, 0x7773, RZ ;  /* 0x000077732e0b7816 */ /* 0x000fc600000000ff */
[----:B------:R-:W3:Y:S01]  /*2f210*/  LDC R31, c[0x0][0x278] ;  /* 0x00009e00ff1f7b82 */ /* 0x000ee20000000800 */
[----:B0-----:R-:W-:Y:S02]  /*2f220*/  IADD3 R14, P6, R27, R126, RZ ;  /* 0x0000007e1b0e7210 */ /* 0x001fe40007fde0ff */
[----:B------:R-:W-:Y:S02]  /*2f230*/  PRMT R4, R47, 0x7772, RZ ;  /* 0x000077722f047816 */ /* 0x000fe400000000ff */
[-C--:B------:R-:W-:Y:S02]  /*2f240*/  LEA.HI.X.SX32 R17, R15, R127.reuse, 0x1, P4 ;  /* 0x0000007f0f117211 */ /* 0x080fe400020f0eff */
[----:B------:R-:W-:Y:S01]  /*2f250*/  PRMT R12, R47, 0x7773, RZ ;  /* 0x000077732f0c7816 */ /* 0x000fe200000000ff */
[----:B------:R-:W0:Y:S01]  /*2f260*/  LDC R22, c[0x0][0x278] ;  /* 0x00009e00ff167b82 */ /* 0x000e220000000800 */
[----:B------:R-:W-:Y:S02]  /*2f270*/  LEA.HI.X.SX32 R15, R27, R127, 0x1, P6 ;  /* 0x0000007f1b0f7211 */ /* 0x000fe400030f0eff */
[----:B------:R-:W-:-:S02]  /*2f280*/  PRMT R47, R80, 0x7770, RZ ;  /* 0x00007770502f7816 */ /* 0x000fc400000000ff */
[----:B------:R-:W-:Y:S01]  /*2f290*/  LEA.HI.X.SX32 R19, R19, R127, 0x1, P5 ;  /* 0x0000007f13137211 */ /* 0x000fe200028f0eff */
[----:B------:R4:W-:Y:S01]  /*2f2a0*/  STG.E.U8 desc[UR6][R24.64], R11 ;  /* 0x0000000b18007986 */ /* 0x0009e2000c101106 */
[----:B------:R-:W-:Y:S01]  /*2f2b0*/  IADD3 R20, P4, R13, R126, RZ ;  /* 0x0000007e0d147210 */ /* 0x000fe20007f9e0ff */
[----:B------:R-:W0:Y:S02]  /*2f2c0*/  LDC R26, c[0x0][0x278] ;  /* 0x00009e00ff1a7b82 */ /* 0x000e240000000800 */
[----:B------:R2:W-:Y:S04]  /*2f2d0*/  STG.E.U8 desc[UR6][R16.64], R4 ;  /* 0x0000000410007986 */ /* 0x0005e8000c101106 */
[----:B------:R-:W-:Y:S02]  /*2f2e0*/  STG.E.U8 desc[UR6][R14.64], R12 ;  /* 0x0000000c0e007986 */ /* 0x000fe4000c101106 */
[----:B----4-:R-:W4:Y:S02]  /*2f2f0*/  LDC R24, c[0x0][0x278] ;  /* 0x00009e00ff187b82 */ /* 0x010f240000000800 */
[----:B------:R1:W-:Y:S01]  /*2f300*/  STG.E.U8 desc[UR6][R18.64], R47 ;  /* 0x0000002f12007986 */ /* 0x0003e2000c101106 */
[----:B------:R-:W-:-:S05]  /*2f310*/  PRMT R9, R80, 0x7771, RZ ;  /* 0x0000777150097816 */ /* 0x000fca00000000ff */
[----:B--2---:R-:W2:Y:S01]  /*2f320*/  LDC R4, c[0x0][0x278] ;  /* 0x00009e00ff047b82 */ /* 0x004ea20000000800 */
[----:B------:R-:W-:Y:S01]  /*2f330*/  LEA.HI.X.SX32 R21, R13, R127, 0x1, P4 ;  /* 0x0000007f0d157211 */ /* 0x000fe200020f0eff */
[----:B------:R-:W-:-:S06]  /*2f340*/  IMAD R11, R28, 0x92, RZ ;  /* 0x000000921c0b7824 */ /* 0x000fcc00078e02ff */
[----:B-1----:R-:W1:Y:S01]  /*2f350*/  LDC R18, c[0x0][0x278] ;  /* 0x00009e00ff127b82 */ /* 0x002e620000000800 */
[----:B------:R3:W-:Y:S01]  /*2f360*/  STG.E.U8 desc[UR6][R20.64], R9 ;  /* 0x0000000914007986 */ /* 0x0007e2000c101106 */
[----:B------:R-:W-:Y:S01]  /*2f370*/  IMAD R13, R29, 0x93, RZ ;  /* 0x000000931d0d7824 */ /* 0x000fe200078e02ff */
[----:B------:R-:W-:Y:S01]  /*2f380*/  IADD3 R10, P6, R11, R126, RZ ;  /* 0x0000007e0b0a7210 */ /* 0x000fe20007fde0ff */
[----:B------:R-:W-:Y:S01]  /*2f390*/  IMAD R23, R30, 0x94, RZ ;  /* 0x000000941e177824 */ /* 0x000fe200078e02ff */
[----:B------:R-:W-:Y:S01]  /*2f3a0*/  PRMT R45, R81, 0x7773, RZ ;  /* 0x00007773512d7816 */ /* 0x000fe200000000ff */
[----:B---3--:R-:W-:Y:S01]  /*2f3b0*/  IMAD R17, R31, 0x95, RZ ;  /* 0x000000951f117824 */ /* 0x008fe200078e02ff */
[C---:B------:R-:W-:Y:S01]  /*2f3c0*/  PRMT R46, R81.reuse, 0x7772, RZ ;  /* 0x00007772512e7816 */ /* 0x040fe200000000ff */
[----:B------:R-:W3:Y:S01]  /*2f3d0*/  LDC R25, c[0x0][0x278] ;  /* 0x00009e00ff197b82 */ /* 0x000ee20000000800 */
[----:B------:R-:W-:Y:S01]  /*2f3e0*/  PRMT R44, R81, 0x7771, RZ ;  /* 0x00007771512c7816 */ /* 0x000fe200000000ff */
[----:B------:R-:W-:-:S06]  /*2f3f0*/  IMAD R9, R0, 0x96, RZ ;  /* 0x0000009600097824 */ /* 0x000fcc00078e02ff */
[----:B------:R-:W3:Y:S01]  /*2f400*/  LDC R20, c[0x0][0x278] ;  /* 0x00009e00ff147b82 */ /* 0x000ee20000000800 */
[----:B------:R-:W-:Y:S02]  /*2f410*/  PRMT R81, R81, 0x7770, RZ ;  /* 0x0000777051517816 */ /* 0x000fe400000000ff */
[----:B------:R-:W-:Y:S02]  /*2f420*/  LEA.HI.X.SX32 R11, R11, R127, 0x1, P6 ;  /* 0x0000007f0b0b7211 */ /* 0x000fe400030f0eff */
[----:B------:R-:W-:-:S03]  /*2f430*/  IADD3 R12, P5, R13, R126, RZ ;  /* 0x0000007e0d0c7210 */ /* 0x000fc60007fbe0ff */
[----:B------:R-:W3:Y:S01]  /*2f440*/  LDC R0, c[0x0][0x278] ;  /* 0x00009e00ff007b82 */ /* 0x000ee20000000800 */
[-C--:B------:R-:W-:Y:S01]  /*2f450*/  IADD3 R14, P4, R23, R126.reuse, RZ ;  /* 0x0000007e170e7210 */ /* 0x080fe20007f9e0ff */
[----:B------:R2:W-:Y:S01]  /*2f460*/  STG.E.U8 desc[UR6][R10.64], R81 ;  /* 0x000000510a007986 */ /* 0x0005e2000c101106 */
[----:B------:R-:W-:Y:S01]  /*2f470*/  IADD3 R16, P6, R17, R126, RZ ;  /* 0x0000007e11107210 */ /* 0x000fe20007fde0ff */
[----:B0-----:R-:W-:Y:S01]  /*2f480*/  IMAD R19, R22, 0x97, RZ ;  /* 0x0000009716137824 */ /* 0x001fe200078e02ff */
[-C--:B------:R-:W-:Y:S01]  /*2f490*/  LEA.HI.X.SX32 R13, R13, R127.reuse, 0x1, P5 ;  /* 0x0000007f0d0d7211 */ /* 0x080fe200028f0eff */
[----:B----4-:R-:W-:Y:S01]  /*2f4a0*/  IMAD R21, R24, 0x98, RZ ;  /* 0x0000009818157824 */ /* 0x010fe200078e02ff */
[----:B------:R-:W-:Y:S01]  /*2f4b0*/  PRMT R84, R82, 0x7770, RZ ;  /* 0x0000777052547816 */ /* 0x000fe200000000ff */
[----:B------:R-:W0:Y:S01]  /*2f4c0*/  LDC R22, c[0x0][0x278] ;  /* 0x00009e00ff167b82 */ /* 0x000e220000000800 */
[----:B------:R-:W-:Y:S01]  /*2f4d0*/  LEA.HI.X.SX32 R15, R23, R127, 0x1, P4 ;  /* 0x0000007f170f7211 */ /* 0x000fe200020f0eff */
[----:B--2---:R-:W-:Y:S01]  /*2f4e0*/  IMAD R23, R4, 0x99, RZ ;  /* 0x0000009904177824 */ /* 0x004fe200078e02ff */
[----:B------:R-:W-:-:S02]  /*2f4f0*/  PRMT R58, R82, 0x7771, RZ ;  /* 0x00007771523a7816 */ /* 0x000fc400000000ff */
[----:B------:R-:W-:Y:S02]  /*2f500*/  IADD3 R10, P5, R9, R126, RZ ;  /* 0x0000007e090a7210 */ /* 0x000fe40007fbe0ff */
[-C--:B------:R-:W-:Y:S01]  /*2f510*/  LEA.HI.X.SX32 R17, R17, R127.reuse, 0x1, P6 ;  /* 0x0000007f11117211 */ /* 0x080fe200030f0eff */
[----:B------:R2:W-:Y:S01]  /*2f520*/  STG.E.U8 desc[UR6][R12.64], R44 ;  /* 0x0000002c0c007986 */ /* 0x0005e2000c101106 */
[----:B------:R-:W-:Y:S01]  /*2f530*/  LEA.HI.X.SX32 R11, R9, R127, 0x1, P5 ;  /* 0x0000007f090b7211 */ /* 0x000fe200028f0eff */
[----:B-1----:R-:W-:Y:S01]  /*2f540*/  IMAD R9, R18, 0x9a, RZ ;  /* 0x0000009a12097824 */ /* 0x002fe200078e02ff */
[----:B------:R-:W1:Y:S01]  /*2f550*/  LDC R4, c[0x0][0x278] ;  /* 0x00009e00ff047b82 */ /* 0x000e620000000800 */
[----:B------:R4:W-:Y:S01]  /*2f560*/  STG.E.U8 desc[UR6][R14.64], R84 ;  /* 0x000000540e007986 */ /* 0x0009e2000c101106 */
[----:B------:R-:W-:-:S03]  /*2f570*/  PRMT R2, R80, 0x7773, RZ ;  /* 0x0000777350027816 */ /* 0x000fc600000000ff */
[----:B------:R4:W-:Y:S01]  /*2f580*/  STG.E.U8 desc[UR6][R16.64], R58 ;  /* 0x0000003a10007986 */ /* 0x0009e2000c101106 */
[----:B------:R-:W-:Y:S02]  /*2f590*/  PRMT R3, R80, 0x7772, RZ ;  /* 0x0000777250037816 */ /* 0x000fe400000000ff */
[----:B------:R-:W-:Y:S01]  /*2f5a0*/  PRMT R87, R83, 0x7770, RZ ;  /* 0x0000777053577816 */ /* 0x000fe200000000ff */
[----:B------:R-:W0:Y:S01]  /*2f5b0*/  LDC R24, c[0x0][0x278] ;  /* 0x00009e00ff187b82 */ /* 0x000e220000000800 */
[-C--:B--2---:R-:W-:Y:S02]  /*2f5c0*/  IADD3 R12, P4, R19, R126.reuse, RZ ;  /* 0x0000007e130c7210 */ /* 0x084fe40007f9e0ff */
[-C--:B----4-:R-:W-:Y:S02]  /*2f5d0*/  IADD3 R14, P6, R21, R126.reuse, RZ ;  /* 0x0000007e150e7210 */ /* 0x090fe40007fde0ff */
[----:B------:R-:W-:Y:S02]  /*2f5e0*/  LEA.HI.X.SX32 R13, R19, R127, 0x1, P4 ;  /* 0x0000007f130d7211 */ /* 0x000fe400020f0eff */
[----:B------:R-:W-:-:S02]  /*2f5f0*/  IADD3 R16, P5, R23, R126, RZ ;  /* 0x0000007e17107210 */ /* 0x000fc40007fbe0ff */
[----:B------:R-:W-:Y:S02]  /*2f600*/  PRMT R80, R83, 0x7771, RZ ;  /* 0x0000777153507816 */ /* 0x000fe400000000ff */
[----:B------:R-:W-:Y:S02]  /*2f610*/  IADD3 R18, P4, R9, R126, RZ ;  /* 0x0000007e09127210 */ /* 0x000fe40007f9e0ff */
[-C--:B------:R-:W-:Y:S02]  /*2f620*/  LEA.HI.X.SX32 R15, R21, R127.reuse, 0x1, P6 ;  /* 0x0000007f150f7211 */ /* 0x080fe400030f0eff */
[-C--:B------:R-:W-:Y:S01]  /*2f630*/  LEA.HI.X.SX32 R17, R23, R127.reuse, 0x1, P5 ;  /* 0x0000007f17117211 */ /* 0x080fe200028f0eff */
[----:B------:R2:W-:Y:S01]  /*2f640*/  STG.E.U8 desc[UR6][R10.64], R87 ;  /* 0x000000570a007986 */ /* 0x0005e2000c101106 */
[----:B------:R-:W-:Y:S01]  /*2f650*/  LEA.HI.X.SX32 R19, R9, R127, 0x1, P4 ;  /* 0x0000007f09137211 */ /* 0x000fe200020f0eff */
[----:B---3--:R-:W-:Y:S02]  /*2f660*/  IMAD R9, R20, 0x9b, RZ ;  /* 0x0000009b14097824 */ /* 0x008fe400078e02ff */
[----:B------:R-:W-:Y:S01]  /*2f670*/  STG.E.U8 desc[UR6][R12.64], R80 ;  /* 0x000000500c007986 */ /* 0x000fe2000c101106 */
[----:B------:R-:W3:Y:S01]  /*2f680*/  LDC R20, c[0x0][0x278] ;  /* 0x00009e00ff147b82 */ /* 0x000ee20000000800 */
[----:B------:R-:W-:-:S02]  /*2f690*/  IMAD R21, R0, 0x9c, RZ ;  /* 0x0000009c00157824 */ /* 0x000fc400078e02ff */
[----:B------:R-:W-:Y:S04]  /*2f6a0*/  STG.E.U8 desc[UR6][R14.64], R3 ;  /* 0x000000030e007986 */ /* 0x000fe8000c101106 */
[----:B------:R4:W-:Y:S01]  /*2f6b0*/  STG.E.U8 desc[UR6][R16.64], R2 ;  /* 0x0000000210007986 */ /* 0x0009e2000c101106 */
[----:B------:R-:W3:Y:S01]  /*2f6c0*/  LDC R0, c[0x0][0x278] ;  /* 0x00009e00ff007b82 */ /* 0x000ee20000000800 */
[----:B--2---:R-:W-:-:S07]  /*2f6d0*/  IADD3 R10, P6, R9, R126, RZ ;  /* 0x0000007e090a7210 */ /* 0x004fce0007fde0ff */
[----:B----4-:R-:W2:Y:S01]  /*2f6e0*/  LDC R16, c[0x0][0x278] ;  /* 0x00009e00ff107b82 */ /* 0x010ea20000000800 */
[----:B------:R4:W-:Y:S01]  /*2f6f0*/  STG.E.U8 desc[UR6][R18.64], R46 ;  /* 0x0000002e12007986 */ /* 0x0009e2000c101106 */
[----:B------:R-:W-:Y:S01]  /*2f700*/  LEA.HI.X.SX32 R11, R9, R127, 0x1, P6 ;  /* 0x0000007f090b7211 */ /* 0x000fe200030f0eff */
[----:B------:R-:W-:Y:S02]  /*2f710*/  IMAD R23, R25, 0x9d, RZ ;  /* 0x0000009d19177824 */ /* 0x000fe400078e02ff */
[----:B-1----:R-:W-:Y:S01]  /*2f720*/  IMAD R9, R4, 0x9f, RZ ;  /* 0x0000009f04097824 */ /* 0x002fe200078e02ff */
[-C--:B------:R-:W-:Y:S01]  /*2f730*/  IADD3 R2, P5, R21, R126.reuse, RZ ;  /* 0x0000007e15027210 */ /* 0x080fe20007fbe0ff */
[----:B0-----:R-:W-:Y:S01]  /*2f740*/  IMAD R15, R22, 0x9e, RZ ;  /* 0x0000009e160f7824 */ /* 0x001fe200078e02ff */
[----:B------:R-:W0:Y:S01]  /*2f750*/  LDC R4, c[0x0][0x278] ;  /* 0x00009e00ff047b82 */ /* 0x000e220000000800 */
[-C--:B------:R-:W-:Y:S01]  /*2f760*/  IADD3 R12, P4, R23, R126.reuse, RZ ;  /* 0x0000007e170c7210 */ /* 0x080fe20007f9e0ff */
[----:B------:R1:W-:Y:S06]  /*2f770*/  STG.E.U8 desc[UR6][R10.64], R45 ;  /* 0x0000002d0a007986 */ /* 0x0003ec000c101106 */
[----:B----4-:R-:W4:Y:S01]  /*2f780*/  LDC R18, c[0x0][0x278] ;  /* 0x00009e00ff127b82 */ /* 0x010f220000000800 */
[----:B------:R-:W-:Y:S01]  /*2f790*/  PRMT R43, R82, 0x7772, RZ ;  /* 0x00007772522b7816 */ /* 0x000fe200000000ff */
[----:B------:R-:W-:Y:S01]  /*2f7a0*/  IMAD R17, R24, 0xa0, RZ ;  /* 0x000000a018117824 */ /* 0x000fe200078e02ff */
[----:B------:R-:W-:-:S02]  /*2f7b0*/  IADD3 R14, P6, R15, R126, RZ ;  /* 0x0000007e0f0e7210 */ /* 0x000fc40007fde0ff */
[-C--:B------:R-:W-:Y:S02]  /*2f7c0*/  LEA.HI.X.SX32 R3, R21, R127.reuse, 0x1, P5 ;  /* 0x0000007f15037211 */ /* 0x080fe400028f0eff */
[----:B-1----:R-:W-:Y:S01]  /*2f7d0*/  IADD3 R10, P5, R9, R126, RZ ;  /* 0x0000007e090a7210 */ /* 0x002fe20007fbe0ff */
[----:B---3--:R-:W-:Y:S01]  /*2f7e0*/  IMAD R19, R20, 0xa1, RZ ;  /* 0x000000a114137824 */ /* 0x008fe200078e02ff */
[----:B------:R-:W-:Y:S01]  /*2f7f0*/  PRMT R57, R82, 0x7773, RZ ;  /* 0x0000777352397816 */ /* 0x000fe200000000ff */
[----:B------:R-:W1:Y:S01]  /*2f800*/  LDC R22, c[0x0][0x278] ;  /* 0x00009e00ff167b82 */ /* 0x000e620000000800 */
[-C--:B------:R-:W-:Y:S01]  /*2f810*/  LEA.HI.X.SX32 R13, R23, R127.reuse, 0x1, P4 ;  /* 0x0000007f170d7211 */ /* 0x080fe200020f0eff */
[----:B------:R3:W-:Y:S01]  /*2f820*/  STG.E.U8 desc[UR6][R2.64], R43 ;  /* 0x0000002b02007986 */ /* 0x0007e2000c101106 */
[----:B------:R-:W-:Y:S01]  /*2f830*/  PRMT R82, R83, 0x7772, RZ ;  /* 0x0000777253527816 */ /* 0x000fe200000000ff */
[----:B------:R-:W-:Y:S01]  /*2f840*/  IMAD R21, R0, 0xa2, RZ ;  /* 0x000000a200157824 */ /* 0x000fe200078e02ff */
[----:B------:R-:W-:-:S02]  /*2f850*/  LEA.HI.X.SX32 R15, R15, R127, 0x1, P6 ;  /* 0x0000007f0f0f7211 */ /* 0x000fc400030f0eff */
[----:B------:R-:W-:Y:S01]  /*2f860*/  LEA.HI.X.SX32 R11, R9, R127, 0x1, P5 ;  /* 0x0000007f090b7211 */ /* 0x000fe200028f0eff */
[----:B--2---:R-:W-:Y:S01]  /*2f870*/  IMAD R9, R16, 0xa3, RZ ;  /* 0x000000a310097824 */ /* 0x004fe200078e02ff */
[----:B------:R2:W-:Y:S01]  /*2f880*/  STG.E.U8 desc[UR6][R12.64], R57 ;  /* 0x000000390c007986 */ /* 0x0005e2000c101106 */
[----:B------:R-:W1:Y:S01]  /*2f890*/  LDC R0, c[0x0][0x278] ;  /* 0x00009e00ff007b82 */ /* 0x000e620000000800 */
[----:B---3--:R-:W-:Y:S02]  /*2f8a0*/  IADD3 R2, P4, R17, R126, RZ ;  /* 0x0000007e11027210 */ /* 0x008fe40007f9e0ff */
[----:B------:R3:W-:Y:S01]  /*2f8b0*/  STG.E.U8 desc[UR6][R14.64], R82 ;  /* 0x000000520e007986 */ /* 0x0007e2000c101106 */
[----:B------:R-:W-:-:S04]  /*2f8c0*/  PRMT R59, R83, 0x7773, RZ ;  /* 0x00007773533b7816 */ /* 0x000fc800000000ff */
[----:B------:R-:W1:Y:S01]  /*2f8d0*/  LDC R23, c[0x0][0x278] ;  /* 0x00009e00ff177b82 */ /* 0x000e620000000800 */
[----:B------:R-:W-:Y:S02]  /*2f8e0*/  LEA.HI.X.SX32 R3, R17, R127, 0x1, P4 ;  /* 0x0000007f11037211 */ /* 0x000fe400020f0eff */
[-C--:B--2---:R-:W-:Y:S02]  /*2f8f0*/  IADD3 R12, P6, R19, R126.reuse, RZ ;  /* 0x0000007e130c7210 */ /* 0x084fe40007fde0ff */
[-C--:B------:R-:W-:Y:S02]  /*2f900*/  IADD3 R16, P4, R9, R126.reuse, RZ ;  /* 0x0000007e09107210 */ /* 0x080fe40007f9e0ff */
[C---:B------:R-:W-:Y:S01]  /*2f910*/  PRMT R89, R76.reuse, 0x7770, RZ ;  /* 0x000077704c597816 */ /* 0x040fe200000000ff */
[----:B------:R-:W2:Y:S01]  /*2f920*/  LDC R20, c[0x0][0x278] ;  /* 0x00009e00ff147b82 */ /* 0x000ea20000000800 */
[----:B---3--:R-:W-:Y:S02]  /*2f930*/  IADD3 R14, P5, R21, R126, RZ ;  /* 0x0000007e150e7210 */ /* 0x008fe40007fbe0ff */
[----:B------:R-:W-:-:S02]  /*2f940*/  PRMT R86, R76, 0x7771, RZ ;  /* 0x000077714c567816 */ /* 0x000fc400000000ff */
[-C--:B------:R-:W-:Y:S02]  /*2f950*/  LEA.HI.X.SX32 R13, R19, R127.reuse, 0x1, P6 ;  /* 0x0000007f130d7211 */ /* 0x080fe400030f0eff */
[----:B------:R-:W-:Y:S01]  /*2f960*/  PRMT R93, R77, 0x7770, RZ ;  /* 0x000077704d5d7816 */ /* 0x000fe200000000ff */
[----:B------:R-:W3:Y:S01]  /*2f970*/  LDC R24, c[0x0][0x278] ;  /* 0x00009e00ff187b82 */ /* 0x000ee20000000800 */
[-C--:B------:R-:W-:Y:S01]  /*2f980*/  LEA.HI.X.SX32 R15, R21, R127.reuse, 0x1, P5 ;  /* 0x0000007f150f7211 */ /* 0x080fe200028f0eff */
[----:B------:R0:W-:Y:S01]  /*2f990*/  STG.E.U8 desc[UR6][R10.64], R59 ;  /* 0x0000003b0a007986 */ /* 0x0001e2000c101106 */
[----:B------:R-:W-:Y:S02]  /*2f9a0*/  PRMT R90, R77, 0x7771, RZ ;  /* 0x000077714d5a7816 */ /* 0x000fe400000000ff */
[----:B------:R-:W-:Y:S01]  /*2f9b0*/  LEA.HI.X.SX32 R17, R9, R127, 0x1, P4 ;  /* 0x0000007f09117211 */ /* 0x000fe200020f0eff */
[----:B------:R0:W-:Y:S01]  /*2f9c0*/  STG.E.U8 desc[UR6][R2.64], R89 ;  /* 0x0000005902007986 */ /* 0x0001e2000c101106 */
[----:B----4-:R-:W-:-:S02]  /*2f9d0*/  IMAD R9, R18, 0xa4, RZ ;  /* 0x000000a412097824 */ /* 0x010fc400078e02ff */
[----:B------:R-:W4:Y:S01]  /*2f9e0*/  LDC R18, c[0x0][0x278] ;  /* 0x00009e00ff127b82 */ /* 0x000f220000000800 */
[----:B------:R-:W-:Y:S04]  /*2f9f0*/  STG.E.U8 desc[UR6][R12.64], R86 ;  /* 0x000000560c007986 */ /* 0x000fe8000c101106 */
[----:B------:R-:W-:Y:S01]  /*2fa00*/  STG.E.U8 desc[UR6][R14.64], R93 ;  /* 0x0000005d0e007986 */ /* 0x000fe2000c101106 */
[----:B0-----:R-:W-:Y:S02]  /*2fa10*/  IMAD R11, R4, 0xa5, RZ ;  /* 0x000000a5040b7824 */ /* 0x001fe400078e02ff */
[----:B------:R-:W0:Y:S01]  /*2fa20*/  LDC R4, c[0x0][0x278] ;  /* 0x00009e00ff047b82 */ /* 0x000e220000000800 */
[----:B------:R1:W-:Y:S01]  /*2fa30*/  STG.E.U8 desc[UR6][R16.64], R90 ;  /* 0x0000005a10007986 */ /* 0x0003e2000c101106 */
[----:B------:R-:W-:-:S06]  /*2fa40*/  IADD3 R2, P6, R9, R126, RZ ;  /* 0x0000007e09027210 */ /* 0x000fcc0007fde0ff */
[----:B-1----:R-:W1:Y:S01]  /*2fa50*/  LDC R16, c[0x0][0x278] ;  /* 0x00009e00ff107b82 */ /* 0x002e620000000800 */
[----:B------:R-:W-:Y:S01]  /*2fa60*/  IMAD R19, R22, 0xa6, RZ ;  /* 0x000000a616137824 */ /* 0x000fe200078e02ff */
[----:B------:R-:W-:Y:S01]  /*2fa70*/  LEA.HI.X.SX32 R3, R9, R127, 0x1, P6 ;  /* 0x0000007f09037211 */ /* 0x000fe200030f0eff */
[----:B------:R-:W-:Y:S01]  /*2fa80*/  IMAD R9, R0, 0xa8, RZ ;  /* 0x000000a800097824 */ /* 0x000fe200078e02ff */
[----:B------:R-:W-:Y:S01]  /*2fa90*/  PRMT R95, R78, 0x7770, RZ ;  /* 0x000077704e5f7816 */ /* 0x000fe200000000ff */
[----:B------:R-:W-:Y:S01]  /*2faa0*/  IMAD R21, R23, 0xa7, RZ ;  /* 0x000000a717157824 */ /* 0x000fe200078e02ff */
[----:B------:R-:W-:Y:S02]  /*2fab0*/  IADD3 R10, P5, R11, R126, RZ ;  /* 0x0000007e0b0a7210 */ /* 0x000fe40007fbe0ff */
[----:B------:R-:W3:Y:S01]  /*2fac0*/  LDC R22, c[0x0][0x278] ;  /* 0x00009e00ff167b82 */ /* 0x000ee20000000800 */
[C---:B------:R-:W-:Y:S02]  /*2fad0*/  PRMT R83, R76.reuse, 0x7773, RZ ;  /* 0x000077734c537816 */ /* 0x040fe400000000ff */
[----:B------:R-:W-:-:S05]  /*2fae0*/  PRMT R85, R76, 0x7772, RZ ;  /* 0x000077724c557816 */ /* 0x000fca00000000ff */
[----:B------:R-:W3:Y:S01]  /*2faf0*/  LDC R0, c[0x0][0x278] ;  /* 0x00009e00ff007b82 */ /* 0x000ee20000000800 */
[C---:B------:R-:W-:Y:S01]  /*2fb00*/  PRMT R76, R77.reuse, 0x7773, RZ ;  /* 0x000077734d4c7816 */ /* 0x040fe200000000ff */
[----:B------:R4:W-:Y:S01]  /*2fb10*/  STG.E.U8 desc[UR6][R2.64], R95 ;  /* 0x0000005f02007986 */ /* 0x0009e2000c101106 */
[----:B------:R-:W-:Y:S02]  /*2fb20*/  PRMT R88, R77, 0x7772, RZ ;  /* 0x000077724d587816 */ /* 0x000fe400000000ff */
[-C--:B------:R-:W-:Y:S01]  /*2fb30*/  IADD3 R12, P4, R19, R126.reuse, RZ ;  /* 0x0000007e130c7210 */ /* 0x080fe20007f9e0ff */
[----:B--2---:R-:W-:Y:S01]  /*2fb40*/  IMAD R17, R20, 0xa9, RZ ;  /* 0x000000a914117824 */ /* 0x004fe200078e02ff */
[----:B------:R-:W-:Y:S01]  /*2fb50*/  PRMT R77, R78, 0x7771, RZ ;  /* 0x000077714e4d7816 */ /* 0x000fe200000000ff */
[----:B------:R-:W2:Y:S01]  /*2fb60*/  LDC R20, c[0x0][0x278] ;  /* 0x00009e00ff147b82 */ /* 0x000ea20000000800 */
[----:B------:R-:W-:Y:S02]  /*2fb70*/  IADD3 R14, P6, R21, R126, RZ ;  /* 0x0000007e150e7210 */ /* 0x000fe40007fde0ff */
[----:B------:R-:W-:-:S02]  /*2fb80*/  LEA.HI.X.SX32 R11, R11, R127, 0x1, P5 ;  /* 0x0000007f0b0b7211 */ /* 0x000fc400028f0eff */
[-C--:B----4-:R-:W-:Y:S02]  /*2fb90*/  IADD3 R2, P5, R9, R126.reuse, RZ ;  /* 0x0000007e09027210 */ /* 0x090fe40007fbe0ff */
[----:B------:R-:W-:Y:S01]  /*2fba0*/  PRMT R99, R79, 0x7770, RZ ;  /* 0x000077704f637816 */ /* 0x000fe200000000ff */
[----:B------:R-:W4:Y:S01]  /*2fbb0*/  LDC R23, c[0x0][0x278] ;  /* 0x00009e00ff177b82 */ /* 0x000f220000000800 */
[-C--:B------:R-:W-:Y:S01]  /*2fbc0*/  LEA.HI.X.SX32 R13, R19, R127.reuse, 0x1, P4 ;  /* 0x0000007f130d7211 */ /* 0x080fe200020f0eff */
[----:B------:R-:W-:Y:S01]  /*2fbd0*/  IMAD R19, R18, 0xaa, RZ ;  /* 0x000000aa12137824 */ /* 0x000fe200078e02ff */
[----:B------:R-:W-:Y:S01]  /*2fbe0*/  PRMT R96, R79, 0x7771, RZ ;  /* 0x000077714f607816 */ /* 0x000fe200000000ff */
[----:B------:R1:W-:Y:S01]  /*2fbf0*/  STG.E.U8 desc[UR6][R10.64], R77 ;  /* 0x0000004d0a007986 */ /* 0x0003e2000c101106 */
[-C--:B------:R-:W-:Y:S01]  /*2fc00*/  LEA.HI.X.SX32 R15, R21, R127.reuse, 0x1, P6 ;  /* 0x0000007f150f7211 */ /* 0x080fe200030f0eff */
[----:B0-----:R-:W-:Y:S01]  /*2fc10*/  IMAD R21, R4, 0xab, RZ ;  /* 0x000000ab04157824 */ /* 0x001fe200078e02ff */
[----:B------:R-:W-:Y:S01]  /*2fc20*/  LEA.HI.X.SX32 R3, R9, R127, 0x1, P5 ;  /* 0x0000007f09037211 */ /* 0x000fe200028f0eff */
[----:B-1----:R-:W-:Y:S01]  /*2fc30*/  IMAD R9, R16, 0xac, RZ ;  /* 0x000000ac10097824 */ /* 0x002fe200078e02ff */
[----:B------:R0:W-:Y:S01]  /*2fc40*/  STG.E.U8 desc[UR6][R12.64], R99 ;  /* 0x000000630c007986 */ /* 0x0001e2000c101106 */
[----:B------:R-:W1:Y:S03]  /*2fc50*/  LDC R4, c[0x0][0x278] ;  /* 0x00009e00ff047b82 */ /* 0x000e660000000800 */
[----:B------:R3:W-:Y:S01]  /*2fc60*/  STG.E.U8 desc[UR6][R14.64], R96 ;  /* 0x000000600e007986 */ /* 0x0007e2000c101106 */
[----:B------:R-:W-:-:S02]  /*2fc70*/  IADD3 R10, P4, R17, R126, RZ ;  /* 0x0000007e110a7210 */ /* 0x000fc40007f9e0ff */
[----:B------:R-:W-:Y:S02]  /*2fc80*/  PRMT R92, R78, 0x7772, RZ ;  /* 0x000077724e5c7816 */ /* 0x000fe400000000ff */
[----:B------:R-:W1:Y:S01]  /*2fc90*/  LDC R18, c[0x0][0x278] ;  /* 0x00009e00ff127b82 */ /* 0x000e620000000800 */
[-C--:B------:R-:W-:Y:S02]  /*2fca0*/  LEA.HI.X.SX32 R11, R17, R127.reuse, 0x1, P4 ;  /* 0x0000007f110b7211 */ /* 0x080fe400020f0eff */
[-C--:B0-----:R-:W-:Y:S02]  /*2fcb0*/  IADD3 R12, P6, R19, R126.reuse, RZ ;  /* 0x0000007e130c7210 */ /* 0x081fe40007fde0ff */
[-C--:B------:R-:W-:Y:S02]  /*2fcc0*/  IADD3 R16, P4, R9, R126.reuse, RZ ;  /* 0x0000007e09107210 */ /* 0x080fe40007f9e0ff */
[----:B---3--:R-:W-:Y:S02]  /*2fcd0*/  IADD3 R14, P5, R21, R126, RZ ;  /* 0x0000007e150e7210 */ /* 0x008fe40007fbe0ff */
[----:B------:R-:W-:-:S02]  /*2fce0*/  LEA.HI.X.SX32 R13, R19, R127, 0x1, P6 ;  /* 0x0000007f130d7211 */ /* 0x000fc400030f0eff */
[-C--:B------:R-:W-:Y:S01]  /*2fcf0*/  LEA.HI.X.SX32 R15, R21, R127.reuse, 0x1, P5 ;  /* 0x0000007f150f7211 */ /* 0x080fe200028f0eff */
[----:B------:R0:W-:Y:S01]  /*2fd00*/  STG.E.U8 desc[UR6][R2.64], R85 ;  /* 0x0000005502007986 */ /* 0x0001e2000c101106 */
[----:B------:R-:W-:Y:S01]  /*2fd10*/  LEA.HI.X.SX32 R17, R9, R127, 0x1, P4 ;  /* 0x0000007f09117211 */ /* 0x000fe200020f0eff */
[----:B------:R-:W-:Y:S02]  /*2fd20*/  IMAD R9, R0, 0xae, RZ ;  /* 0x000000ae00097824 */ /* 0x000fe400078e02ff */
[----:B------:R3:W-:Y:S01]  /*2fd30*/  STG.E.U8 desc[UR6][R10.64], R83 ;  /* 0x000000530a007986 */ /* 0x0007e2000c101106 */
[----:B------:R-:W1:Y:S03]  /*2fd40*/  LDC R0, c[0x0][0x278] ;  /* 0x00009e00ff007b82 */ /* 0x000e660000000800 */
[----:B------:R-:W-:Y:S01]  /*2fd50*/  STG.E.U8 desc[UR6][R12.64], R88 ;  /* 0x000000580c007986 */ /* 0x000fe2000c101106 */
[----:B0-----:R-:W-:-:S03]  /*2fd60*/  IMAD R3, R22, 0xad, RZ ;  /* 0x000000ad16037824 */ /* 0x001fc600078e02ff */
[----:B------:R-:W-:Y:S01]  /*2fd70*/  STG.E.U8 desc[UR6][R14.64], R76 ;  /* 0x0000004c0e007986 */ /* 0x000fe2000c101106 */
[----:B------:R-:W0:Y:S03]  /*2fd80*/  LDC R22, c[0x0][0x278] ;  /* 0x00009e00ff167b82 */ /* 0x000e260000000800 */
[----:B------:R2:W-:Y:S01]  /*2fd90*/  STG.E.U8 desc[UR6][R16.64], R92 ;  /* 0x0000005c10007986 */ /* 0x0005e2000c101106 */
[-C--:B---3--:R-:W-:Y:S02]  /*2fda0*/  IADD3 R10, P5, R9, R126.reuse, RZ ;  /* 0x0000007e090a7210 */ /* 0x088fe40007fbe0ff */
[----:B------:R-:W-:Y:S02]  /*2fdb0*/  IADD3 R2, P6, R3, R126, RZ ;  /* 0x0000007e03027210 */ /* 0x000fe40007fde0ff */
[----:B--2---:R-:W2:Y:S01]  /*2fdc0*/  LDC R16, c[0x0][0x278] ;  /* 0x00009e00ff107b82 */ /* 0x004ea20000000800 */
[----:B------:R-:W-:Y:S01]  /*2fdd0*/  IMAD R21, R20, 0xb0, RZ ;  /* 0x000000b014157824 */ /* 0x000fe200078e02ff */
[-C--:B------:R-:W-:Y:S01]  /*2fde0*/  LEA.HI.X.SX32 R11, R9, R127.reuse, 0x1, P5 ;  /* 0x0000007f090b7211 */ /* 0x080fe200028f0eff */
[----:B----4-:R-:W-:Y:S01]  /*2fdf0*/  IMAD R19, R23, 0xaf, RZ ;  /* 0x000000af17137824 */ /* 0x010fe200078e02ff */
[----:B------:R-:W-:Y:S01]  /*2fe00*/  PRMT R91, R78, 0x7773, RZ ;  /* 0x000077734e5b7816 */ /* 0x000fe200000000ff */
[----:B-1----:R-:W-:Y:S01]  /*2fe10*/  IMAD R9, R4, 0xb1, RZ ;  /* 0x000000b104097824 */ /* 0x002fe200078e02ff */
[----:B------:R-:W-:-:S02]  /*2fe20*/  LEA.HI.X.SX32 R3, R3, R127, 0x1, P6 ;  /* 0x0000007f03037211 */ /* 0x000fc400030f0eff */
[----:B------:R-:W1:Y:S01]  /*2fe30*/  LDC R20, c[0x0][0x278] ;  /* 0x00009e00ff147b82 */ /* 0x000e620000000800 */
[----:B------:R-:W-:Y:S01]  /*2fe40*/  IADD3 R12, P4, R19, R126, RZ ;  /* 0x0000007e130c7210 */ /* 0x000fe20007f9e0ff */
[----:B------:R-:W-:Y:S01]  /*2fe50*/  IMAD R17, R18, 0xb2, RZ ;  /* 0x000000b212117824 */ /* 0x000fe200078e02ff */
[----:B------:R-:W-:-:S05]  /*2fe60*/  PRMT R78, R79, 0x7772, RZ ;  /* 0x000077724f4e7816 */ /* 0x000fca00000000ff */
[----:B------:R-:W3:Y:S01]  /*2fe70*/  LDC R4, c[0x0][0x278] ;  /* 0x00009e00ff047b82 */ /* 0x000ee20000000800 */
[-C--:B------:R-:W-:Y:S01]  /*2fe80*/  IADD3 R14, P6, R21, R126.reuse, RZ ;  /* 0x0000007e150e7210 */ /* 0x080fe20007fde0ff */
[----:B------:R4:W-:Y:S01]  /*2fe90*/  STG.E.U8 desc[UR6][R2.64], R91 ;  /* 0x0000005b02007986 */ /* 0x0009e2000c101106 */
[----:B------:R-:W-:Y:S02]  /*2fea0*/  PRMT R94, R79, 0x7773, RZ ;  /* 0x000077734f5e7816 */ /* 0x000fe400000000ff */
[-C--:B------:R-:W-:Y:S01]  /*2feb0*/  LEA.HI.X.SX32 R13, R19, R127.reuse, 0x1, P4 ;  /* 0x0000007f130d7211 */ /* 0x080fe200020f0eff */
[----:B0-----:R-:W-:Y:S01]  /*2fec0*/  IMAD R19, R22, 0xb3, RZ ;  /* 0x000000b316137824 */ /* 0x001fe200078e02ff */
[----:B------:R-:W-:Y:S01]  /*2fed0*/  PRMT R102, R72, 0x7770, RZ ;  /* 0x0000777048667816 */ /* 0x000fe200000000ff */
[----:B------:R0:W-:Y:S01]  /*2fee0*/  STG.E.U8 desc[UR6][R10.64], R78 ;  /* 0x0000004e0a007986 */ /* 0x0001e2000c101106 */
[-C--:B------:R-:W-:Y:S01]  /*2fef0*/  LEA.HI.X.SX32 R15, R21, R127.reuse, 0x1, P6 ;  /* 0x0000007f150f7211 */ /* 0x080fe200030f0eff */
[----:B------:R-:W-:Y:S01]  /*2ff00*/  IMAD R21, R0, 0xb4, RZ ;  /* 0x000000b400157824 */ /* 0x000fe200078e02ff */
[----:B------:R-:W1:Y:S01]  /*2ff10*/  LDC R18, c[0x0][0x278] ;  /* 0x00009e00ff127b82 */ /* 0x000e620000000800 */
[CC--:B----4-:R-:W-:Y:S01]  /*2ff20*/  IADD3 R2, P5, R9.reuse, R126.reuse, RZ ;  /* 0x0000007e09027210 */ /* 0x0d0fe20007fbe0ff */
[----:B------:R4:W-:Y:S03]  /*2ff30*/  STG.E.U8 desc[UR6][R12.64], R94 ;  /* 0x0000005e0c007986 */ /* 0x0009e6000c101106 */
[----:B------:R-:W-:Y:S01]  /*2ff40*/  LEA.HI.X.SX32 R3, R9, R127, 0x1, P5 ;  /* 0x0000007f09037211 */ /* 0x000fe200028f0eff */
[----:B--2---:R-:W-:Y:S01]  /*2ff50*/  IMAD R9, R16, 0xb5, RZ ;  /* 0x000000b510097824 */ /* 0x004fe200078e02ff */
[----:B0-----:R-:W-:Y:S01]  /*2ff60*/  IADD3 R10, P4, R17, R126, RZ ;  /* 0x0000007e110a7210 */ /* 0x001fe20007f9e0ff */
[----:B------:R0:W-:Y:S01]  /*2ff70*/  STG.E.U8 desc[UR6][R14.64], R102 ;  /* 0x000000660e007986 */ /* 0x0001e2000c101106 */
[----:B------:R-:W2:Y:S01]  /*2ff80*/  LDC R23, c[0x0][0x278] ;  /* 0x00009e00ff177b82 */ /* 0x000ea20000000800 */
[----:B------:R-:W-:-:S02]  /*2ff90*/  PRMT R98, R72, 0x7771, RZ ;  /* 0x0000777148627816 */ /* 0x000fc400000000ff */
[----:B------:R-:W-:Y:S02]  /*2ffa0*/  LEA.HI.X.SX32 R11, R17, R127, 0x1, P4 ;  /* 0x0000007f110b7211 */ /* 0x000fe400020f0eff */
[----:B----4-:R-:W-:-:S03]  /*2ffb0*/  IADD3 R12, P6, R19, R126, RZ ;  /* 0x0000007e130c7210 */ /* 0x010fc60007fde0ff */
[----:B------:R-:W4:Y:S01]  /*2ffc0*/  LDC R0, c[0x0][0x278] ;  /* 0x00009e00ff007b82 */ /* 0x000f220000000800 */
[-C--:B------:R-:W-:Y:S02]  /*2ffd0*/  IADD3 R16, P4, R9, R126.reuse, RZ ;  /* 0x0000007e09107210 */ /* 0x080fe40007f9e0ff */
[----:B0-----:R-:W-:Y:S02]  /*2ffe0*/  IADD3 R14, P5, R21, R126, RZ ;  /* 0x0000007e150e7210 */ /* 0x001fe40007fbe0ff */
[C---:B------:R-:W-:Y:S02]  /*2fff0*/  PRMT R104, R73.reuse, 0x7770, RZ ;  /* 0x0000777049687816 */ /* 0x040fe400000000ff */
[----:B------:R-:W-:Y:S01]  /*30000*/  PRMT R101, R73, 0x7771, RZ ;  /* 0x0000777149657816 */ /* 0x000fe200000000ff */
[----:B------:R-:W0:Y:S01]  /*30010*/  LDC R22, c[0x0][0x278] ;  /* 0x00009e00ff167b82 */ /* 0x000e220000000800 */
[----:B------:R-:W-:Y:S02]  /*30020*/  LEA.HI.X.SX32 R13, R19, R127, 0x1, P6 ;  /* 0x0000007f130d7211 */ /* 0x000fe400030f0eff */
[----:B------:R-:W-:-:S02]  /*30030*/  PRMT R108, R74, 0x7770, RZ ;  /* 0x000077704a6c7816 */ /* 0x000fc400000000ff */
[-C--:B------:R-:W-:Y:S01]  /*30040*/  LEA.HI.X.SX32 R15, R21, R127.reuse, 0x1, P5 ;  /* 0x0000007f150f7211 */ /* 0x080fe200028f0eff */
[----:B------:R1:W-:Y:S01]  /*30050*/  STG.E.U8 desc[UR6][R2.64], R98 ;  /* 0x0000006202007986 */ /* 0x0003e2000c101106 */
[----:B------:R-:W-:Y:S02]  /*30060*/  PRMT R105, R74, 0x7771, RZ ;  /* 0x000077714a697816 */ /* 0x000fe400000000ff */
[----:B------:R-:W-:Y:S01]  /*30070*/  LEA.HI.X.SX32 R17, R9, R127, 0x1, P4 ;  /* 0x0000007f09117211 */ /* 0x000fe200020f0eff */
[----:B------:R1:W-:Y:S01]  /*30080*/  STG.E.U8 desc[UR6][R10.64], R104 ;  /* 0x000000680a007986 */ /* 0x0003e2000c101106 */
[----:B---3--:R-:W-:Y:S02]  /*30090*/  IMAD R9, R4, 0xb7, RZ ;  /* 0x000000b704097824 */ /* 0x008fe400078e02ff */
[----:B------:R-:W3:Y:S01]  /*300a0*/  LDC R4, c[0x0][0x278] ;  /* 0x00009e00ff047b82 */ /* 0x000ee20000000800 */
[----:B------:R-:W-:Y:S01]  /*300b0*/  STG.E.U8 desc[UR6][R12.64], R101 ;  /* 0x000000650c007986 */ /* 0x000fe2000c101106 */
[----:B-1----:R-:W-:-:S03]  /*300c0*/  IMAD R3, R20, 0xb6, RZ ;  /* 0x000000b614037824 */ /* 0x002fc600078e02ff */
[----:B------:R-:W-:Y:S03]  /*300d0*/  STG.E.U8 desc[UR6][R14.64], R108 ;  /* 0x0000006c0e007986 */ /* 0x000fe6000c101106 */
[----:B------:R-:W1:Y:S01]  /*300e0*/  LDC R20, c[0x0][0x278] ;  /* 0x00009e00ff147b82 */ /* 0x000e620000000800 */
[----:B------:R2:W-:Y:S01]  /*300f0*/  STG.E.U8 desc[UR6][R16.64], R105 ;  /* 0x0000006910007986 */ /* 0x0005e2000c101106 */
[-C--:B------:R-:W-:Y:S02]  /*30100*/  IADD3 R10, P5, R9, R126.reuse, RZ ;  /* 0x0000007e090a7210 */ /* 0x080fe40007fbe0ff */
[----:B------:R-:W-:-:S04]  /*30110*/  IADD3 R2, P6, R3, R126, RZ ;  /* 0x0000007e03027210 */ /* 0x000fc80007fde0ff */
[----:B--2---:R-:W2:Y:S01]  /*30120*/  LDC R16, c[0x0][0x278] ;  /* 0x00009e00ff107b82 */ /* 0x004ea20000000800 */
[----:B------:R-:W-:Y:S01]  /*30130*/  IMAD R21, R18, 0xb9, RZ ;  /* 0x000000b912157824 */ /* 0x000fe200078e02ff */
[-C--:B------:R-:W-:Y:S01]  /*30140*/  LEA.HI.X.SX32 R11, R9, R127.reuse, 0x1, P5 ;  /* 0x0000007f090b7211 */ /* 0x080fe200028f0eff */
[----:B------:R-:W-:Y:S01]  /*30150*/  IMAD R19, R23, 0xb8, RZ ;  /* 0x000000b817137824 */ /* 0x000fe200078e02ff */
[----:B------:R-:W-:Y:S01]  /*30160*/  PRMT R111, R75, 0x7770, RZ ;  /* 0x000077704b6f7816 */ /* 0x000fe200000000ff */
[----:B----4-:R-:W-:Y:S01]  /*30170*/  IMAD R9, R0, 0xba, RZ ;  /* 0x000000ba00097824 */ /* 0x010fe200078e02ff */
[----:B------:R-:W-:Y:S02]  /*30180*/  LEA.HI.X.SX32 R3, R3, R127, 0x1, P6 ;  /* 0x0000007f03037211 */ /* 0x000fe400030f0eff */
[----:B------:R-:W4:Y:S01]  /*30190*/  LDC R18, c[0x0][0x278] ;  /* 0x00009e00ff127b82 */ /* 0x000f220000000800 */
[C---:B------:R-:W-:Y:S02]  /*301a0*/  PRMT R79, R72.reuse, 0x7773, RZ ;  /* 0x00007773484f7816 */ /* 0x040fe400000000ff */
[----:B------:R-:W-:-:S02]  /*301b0*/  PRMT R97, R72, 0x7772, RZ ;  /* 0x0000777248617816 */ /* 0x000fc400000000ff */
[----:B------:R-:W-:-:S03]  /*301c0*/  PRMT R72, R73, 0x7773, RZ ;  /* 0x0000777349487816 */ /* 0x000fc600000000ff */
[----:B------:R-:W4:Y:S01]  /*301d0*/  LDC R0, c[0x0][0x278] ;  /* 0x00009e00ff007b82 */ /* 0x000f220000000800 */
[----:B------:R-:W-:Y:S01]  /*301e0*/  PRMT R100, R73, 0x7772, RZ ;  /* 0x0000777249647816 */ /* 0x000fe200000000ff */
[----:B------:R3:W-:Y:S01]  /*301f0*/  STG.E.U8 desc[UR6][R2.64], R111 ;  /* 0x0000006f02007986 */ /* 0x0007e2000c101106 */
[C---:B------:R-:W-:Y:S02]  /*30200*/  PRMT R73, R74.reuse, 0x7773, RZ ;  /* 0x000077734a497816 */ /* 0x040fe400000000ff */
[----:B------:R-:W-:Y:S02]  /*30210*/  PRMT R103, R74, 0x7772, RZ ;  /* 0x000077724a677816 */ /* 0x000fe400000000ff */
[-C--:B------:R-:W-:Y:S01]  /*30220*/  IADD3 R12, P4, R19, R126.reuse, RZ ;  /* 0x0000007e130c7210 */ /* 0x080fe20007f9e0ff */
[----:B0-----:R-:W-:Y:S01]  /*30230*/  IMAD R17, R22, 0xbb, RZ ;  /* 0x000000bb16117824 */ /* 0x001fe200078e02ff */
[----:B------:R-:W-:Y:S01]  /*30240*/  PRMT R74, R75, 0x7771, RZ ;  /* 0x000077714b4a7816 */ /* 0x000fe200000000ff */
[----:B------:R-:W0:Y:S01]  /*30250*/  LDC R23, c[0x0][0x278] ;  /* 0x00009e00ff177b82 */ /* 0x000e220000000800 */
[----:B------:R-:W-:-:S02]  /*30260*/  IADD3 R14, P6, R21, R126, RZ ;  /* 0x0000007e150e7210 */ /* 0x000fc40007fde0ff */
[-C--:B---3--:R-:W-:Y:S02]  /*30270*/  IADD3 R2, P5, R9, R126.reuse, RZ ;  /* 0x0000007e09027210 */ /* 0x088fe40007fbe0ff */
[-C--:B------:R-:W-:Y:S01]  /*30280*/  LEA.HI.X.SX32 R13, R19, R127.reuse, 0x1, P4 ;  /* 0x0000007f130d7211 */ /* 0x080fe200020f0eff */
[----:B-1----:R-:W-:Y:S01]  /*30290*/  IMAD R19, R20, 0xbc, RZ ;  /* 0x000000bc14137824 */ /* 0x002fe200078e02ff */
[-C--:B------:R-:W-:Y:S01]  /*302a0*/  LEA.HI.X.SX32 R15, R21, R127.reuse, 0x1, P6 ;  /* 0x0000007f150f7211 */ /* 0x080fe200030f0eff */
[----:B------:R1:W-:Y:S01]  /*302b0*/  STG.E.U8 desc[UR6][R10.64], R74 ;  /* 0x0000004a0a007986 */ /* 0x0003e2000c101106 */
[----:B------:R-:W-:Y:S01]  /*302c0*/  IMAD R21, R4, 0xbd, RZ ;  /* 0x000000bd04157824 */ /* 0x000fe200078e02ff */
[----:B------:R-:W-:Y:S01]  /*302d0*/  LEA.HI.X.SX32 R3, R9, R127, 0x1, P5 ;  /* 0x0000007f09037211 */ /* 0x000fe200028f0eff */
[----:B--2---:R-:W-:Y:S01]  /*302e0*/  IMAD R9, R16, 0xbe, RZ ;  /* 0x000000be10097824 */ /* 0x004fe200078e02ff */
[----:B------:R2:W-:Y:S01]  /*302f0*/  STG.E.U8 desc[UR6][R12.64], R97 ;  /* 0x000000610c007986 */ /* 0x0005e2000c101106 */
[----:B------:R-:W3:Y:S03]  /*30300*/  LDC R22, c[0x0][0x278] ;  /* 0x00009e00ff167b82 */ /* 0x000ee60000000800 */
[----:B------:R4:W-:Y:S01]  /*30310*/  STG.E.U8 desc[UR6][R14.64], R79 ;  /* 0x0000004f0e007986 */ /* 0x0009e2000c101106 */
[----:B-1----:R-:W-:-:S04]  /*30320*/  IADD3 R10, P4, R17, R126, RZ ;  /* 0x0000007e110a7210 */ /* 0x002fc80007f9e0ff */
[----:B------:R-:W1:Y:S01]  /*30330*/  LDC R4, c[0x0][0x278] ;  /* 0x00009e00ff047b82 */ /* 0x000e620000000800 */
[-C--:B--2---:R-:W-:Y:S02]  /*30340*/  IADD3 R12, P6, R19, R126.reuse, RZ ;  /* 0x0000007e130c7210 */ /* 0x084fe40007fde0ff */
[----:B------:R-:W-:Y:S02]  /*30350*/  LEA.HI.X.SX32 R11, R17, R127, 0x1, P4 ;  /* 0x0000007f110b7211 */ /* 0x000fe400020f0eff */
[----:B----4-:R-:W-:-:S03]  /*30360*/  IADD3 R14, P5, R21, R126, RZ ;  /* 0x0000007e150e7210 */ /* 0x010fc60007fbe0ff */
[----:B------:R-:W2:Y:S01]  /*30370*/  LDC R20, c[0x0][0x278] ;  /* 0x00009e00ff147b82 */ /* 0x000ea20000000800 */
[----:B------:R-:W-:Y:S02]  /*30380*/  IADD3 R16, P4, R9, R126, RZ ;  /* 0x0000007e09107210 */ /* 0x000fe40007f9e0ff */
[-C--:B------:R-:W-:Y:S02]  /*30390*/  LEA.HI.X.SX32 R13, R19, R127.reuse, 0x1, P6 ;  /* 0x0000007f130d7211 */ /* 0x080fe400030f0eff */
[-C--:B------:R-:W-:Y:S01]  /*303a0*/  LEA.HI.X.SX32 R15, R21, R127.reuse, 0x1, P5 ;  /* 0x0000007f150f7211 */ /* 0x080fe200028f0eff */
[----:B------:R4:W-:Y:S01]  /*303b0*/  STG.E.U8 desc[UR6][R2.64], R100 ;  /* 0x0000006402007986 */ /* 0x0009e2000c101106 */
[----:B------:R-:W-:Y:S02]  /*303c0*/  PRMT R107, R75, 0x7772, RZ ;  /* 0x000077724b6b7816 */ /* 0x000fe400000000ff */
[----:B------:R-:W-:Y:S01]  /*303d0*/  LEA.HI.X.SX32 R17, R9, R127, 0x1, P4 ;  /* 0x0000007f09117211 */ /* 0x000fe200020f0eff */
[----:B------:R0:W-:Y:S01]  /*303e0*/  STG.E.U8 desc[UR6][R10.64], R72 ;  /* 0x000000480a007986 */ /* 0x0001e2000c101106 */
[----:B------:R-:W-:-:S02]  /*303f0*/  IMAD R9, R0, 0xc0, RZ ;  /* 0x000000c000097824 */ /* 0x000fc400078e02ff */
[----:B------:R-:W2:Y:S01]  /*30400*/  LDC R0, c[0x0][0x278] ;  /* 0x00009e00ff007b82 */ /* 0x000ea20000000800 */
[----:B------:R-:W-:Y:S01]  /*30410*/  STG.E.U8 desc[UR6][R12.64], R103 ;  /* 0x000000670c007986 */ /* 0x000fe2000c101106 */
[----:B----4-:R-:W-:-:S03]  /*30420*/  IMAD R3, R18, 0xbf, RZ ;  /* 0x000000bf12037824 */ /* 0x010fc600078e02ff */
[----:B------:R-:W-:Y:S03]  /*30430*/  STG.E.U8 desc[UR6][R14.64], R73 ;  /* 0x000000490e007986 */ /* 0x000fe6000c101106 */
[----:B------:R-:W4:Y:S01]  /*30440*/  LDC R18, c[0x0][0x278] ;  /* 0x00009e00ff127b82 */ /* 0x000f220000000800 */
[----:B------:R3:W-:Y:S01]  /*30450*/  STG.E.U8 desc[UR6][R16.64], R107 ;  /* 0x0000006b10007986 */ /* 0x0007e2000c101106 */
[-C--:B0-----:R-:W-:Y:S02]  /*30460*/  IADD3 R10, P5, R9, R126.reuse, RZ ;  /* 0x0000007e090a7210 */ /* 0x081fe40007fbe0ff */
[----:B------:R-:W-:-:S04]  /*30470*/  IADD3 R2, P6, R3, R126, RZ ;  /* 0x0000007e03027210 */ /* 0x000fc80007fde0ff */
[----:B---3--:R-:W0:Y:S01]  /*30480*/  LDC R16, c[0x0][0x278] ;  /* 0x00009e00ff107b82 */ /* 0x008e220000000800 */
[----:B------:R-:W-:Y:S01]  /*30490*/  IMAD R19, R23, 0xc1, RZ ;  /* 0x000000c117137824 */ /* 0x000fe200078e02ff */
[-C--:B------:R-:W-:Y:S01]  /*304a0*/  LEA.HI.X.SX32 R11, R9, R127.reuse, 0x1, P5 ;  /* 0x0000007f090b7211 */ /* 0x080fe200028f0eff */
[----:B------:R-:W-:Y:S01]  /*304b0*/  IMAD R21, R22, 0xc2, RZ ;  /* 0x000000c216157824 */ /* 0x000fe200078e02ff */
[----:B------:R-:W-:Y:S01]  /*304c0*/  PRMT R106, R75, 0x7773, RZ ;  /* 0x000077734b6a7816 */ /* 0x000fe200000000ff */
[----:B-1----:R-:W-:Y:S01]  /*304d0*/  IMAD R9, R4, 0xc3, RZ ;  /* 0x000000c304097824 */ /* 0x002fe200078e02ff */
[----:B------:R-:W-:Y:S02]  /*304e0*/  LEA.HI.X.SX32 R3, R3, R127, 0x1, P6 ;  /* 0x0000007f03037211 */ /* 0x000fe400030f0eff */
[----:B------:R-:W1:Y:S01]  /*304f0*/  LDC R22, c[0x0][0x278] ;  /* 0x00009e00ff167b82 */ /* 0x000e620000000800 */
[C---:B------:R-:W-:Y:S02]  /*30500*/  PRMT R75, R68.reuse, 0x7773, RZ ;  /* 0x00007773444b7816 */ /* 0x040fe400000000ff */
[C---:B------:R-:W-:Y:S01]  /*30510*/  PRMT R109, R68.reuse, 0x7772, RZ ;  /* 0x00007772446d7816 */ /* 0x040fe200000000ff */
[----:B------:R3:W-:Y:S01]  /*30520*/  STG.E.U8 desc[UR6][R2.64], R106 ;  /* 0x0000006a02007986 */ /* 0x0007e2000c101106 */
[----:B------:R-:W-:-:S03]  /*30530*/  PRMT R110, R68, 0x7771, RZ ;  /* 0x00007771446e7816 */ /* 0x000fc600000000ff */
[----:B------:R-:W1:Y:S01]  /*30540*/  LDC R4, c[0x0][0x278] ;  /* 0x00009e00ff047b82 */ /* 0x000e620000000800 */
[-C--:B------:R-:W-:Y:S01]  /*30550*/  IADD3 R12, P4, R19, R126.reuse, RZ ;  /* 0x0000007e130c7210 */ /* 0x080fe20007f9e0ff */
[----:B--2---:R-:W-:Y:S01]  /*30560*/  IMAD R17, R20, 0xc4, RZ ;  /* 0x000000c414117824 */ /* 0x004fe200078e02ff */
[----:B------:R-:W-:Y:S02]  /*30570*/  PRMT R68, R68, 0x7770, RZ ;  /* 0x0000777044447816 */ /* 0x000fe400000000ff */
[-C--:B------:R-:W-:Y:S02]  /*30580*/  IADD3 R14, P6, R21, R126.reuse, RZ ;  /* 0x0000007e150e7210 */ /* 0x080fe40007fde0ff */
[----:B---3--:R-:W-:Y:S01]  /*30590*/  IADD3 R2, P5, R9, R126, RZ ;  /* 0x0000007e09027210 */ /* 0x008fe20007fbe0ff */
[----:B------:R-:W2:Y:S01]  /*305a0*/  LDC R23, c[0x0][0x278] ;  /* 0x00009e00ff177b82 */ /* 0x000ea20000000800 */
[-C--:B------:R-:W-:Y:S01]  /*305b0*/  LEA.HI.X.SX32 R13, R19, R127.reuse, 0x1, P4 ;  /* 0x0000007f130d7211 */ /* 0x080fe200020f0eff */
[----:B----4-:R-:W-:Y:S01]  /*305c0*/  IMAD R19, R18, 0xc5, RZ ;  /* 0x000000c512137824 */ /* 0x010fe200078e02ff */
[----:B------:R-:W-:Y:S01]  /*305d0*/  PRMT R117, R69, 0x7770, RZ ;  /* 0x0000777045757816 */ /* 0x000fe200000000ff */
[----:B------:R3:W-:Y:S01]  /*305e0*/  STG.E.U8 desc[UR6][R10.64], R68 ;  /* 0x000000440a007986 */ /* 0x0007e2000c101106 */
[-C--:B------:R-:W-:Y:S01]  /*305f0*/  LEA.HI.X.SX32 R15, R21, R127.reuse, 0x1, P6 ;  /* 0x0000007f150f7211 */ /* 0x080fe200030f0eff */
[----:B------:R-:W-:Y:S01]  /*30600*/  IMAD R21, R0, 0xc6, RZ ;  /* 0x000000c600157824 */ /* 0x000fe200078e02ff */
[----:B------:R-:W-:Y:S01]  /*30610*/  LEA.HI.X.SX32 R3, R9, R127, 0x1, P5 ;  /* 0x0000007f09037211 */ /* 0x000fe200028f0eff */
[----:B0-----:R-:W-:Y:S01]  /*30620*/  IMAD R9, R16, 0xc7, RZ ;  /* 0x000000c710097824 */ /* 0x001fe200078e02ff */
[----:B------:R-:W0:Y:S01]  /*30630*/  LDC R0, c[0x0][0x278] ;  /* 0x00009e00ff007b82 */ /* 0x000e220000000800 */
[----:B------:R4:W-:Y:S01]  /*30640*/  STG.E.U8 desc[UR6][R12.64], R110 ;  /* 0x0000006e0c007986 */ /* 0x0009e2000c101106 */
[----:B------:R-:W-:-:S02]  /*30650*/  PRMT R114, R69, 0x7771, RZ ;  /* 0x0000777145727816 */ /* 0x000fc400000000ff */
[CC--:B---3--:R-:W-:Y:S01]  /*30660*/  IADD3 R10, P4, R17.reuse, R126.reuse, RZ ;  /* 0x0000007e110a7210 */ /* 0x0c8fe20007f9e0ff */
[----:B------:R3:W-:Y:S03]  /*30670*/  STG.E.U8 desc[UR6][R14.64], R117 ;  /* 0x000000750e007986 */ /* 0x0007e6000c101106 */
[----:B------:R-:W2:Y:S01]  /*30680*/  LDC R20, c[0x0][0x278] ;  /* 0x00009e00ff147b82 */ /* 0x000ea20000000800 */
[----:B------:R-:W-:Y:S02]  /*30690*/  LEA.HI.X.SX32 R11, R17, R127, 0x1, P4 ;  /* 0x0000007f110b7211 */ /* 0x000fe400020f0eff */
[-C--:B----4-:R-:W-:Y:S02]  /*306a0*/  IADD3 R12, P6, R19, R126.reuse, RZ ;  /* 0x0000007e130c7210 */ /* 0x090fe40007fde0ff */
[-C--:B------:R-:W-:Y:S02]  /*306b0*/  IADD3 R16, P4, R9, R126.reuse, RZ ;  /* 0x0000007e09107210 */ /* 0x080fe40007f9e0ff */
[----:B------:R-:W-:Y:S01]  /*306c0*/  PRMT R119, R70, 0x7770, RZ ;  /* 0x0000777046777816 */ /* 0x000fe200000000ff */
[----:B------:R-:W4:Y:S01]  /*306d0*/  LDC R18, c[0x0][0x278] ;  /* 0x00009e00ff127b82 */ /* 0x000f220000000800 */
[----:B---3--:R-:W-:-:S02]  /*306e0*/  IADD3 R14, P5, R21, R126, RZ ;  /* 0x0000007e150e7210 */ /* 0x008fc40007fbe0ff */
[----:B------:R-:W-:Y:S02]  /*306f0*/  PRMT R116, R70, 0x7771, RZ ;  /* 0x0000777146747816 */ /* 0x000fe400000000ff */
[-C--:B------:R-:W-:Y:S02]  /*30700*/  LEA.HI.X.SX32 R13, R19, R127.reuse, 0x1, P6 ;  /* 0x0000007f130d7211 */ /* 0x080fe400030f0eff */
[----:B------:R-:W-:Y:S02]  /*30710*/  PRMT R123, R71, 0x7770, RZ ;  /* 0x00007770477b7816 */ /* 0x000fe400000000ff */
[-C--:B------:R-:W-:Y:S01]  /*30720*/  LEA.HI.X.SX32 R15, R21, R127.reuse, 0x1, P5 ;  /* 0x0000007f150f7211 */ /* 0x080fe200028f0eff */
[----:B------:R3:W-:Y:S01]  /*30730*/  STG.E.U8 desc[UR6][R2.64], R114 ;  /* 0x0000007202007986 */ /* 0x0007e2000c101106 */
[----:B------:R-:W-:Y:S02]  /*30740*/  PRMT R120, R71, 0x7771, RZ ;  /* 0x0000777147787816 */ /* 0x000fe400000000ff */
[----:B------:R-:W-:Y:S01]  /*30750*/  LEA.HI.X.SX32 R17, R9, R127, 0x1, P4 ;  /* 0x0000007f09117211 */ /* 0x000fe200020f0eff */
[----:B------:R0:W-:Y:S01]  /*30760*/  STG.E.U8 desc[UR6][R10.64], R119 ;  /* 0x000000770a007986 */ /* 0x0001e2000c101106 */
[----:B-1----:R-:W-:-:S02]  /*30770*/  IMAD R9, R4, 0xc9, RZ ;  /* 0x000000c904097824 */ /* 0x002fc400078e02ff */
[----:B------:R-:W1:Y:S01]  /*30780*/  LDC R4, c[0x0][0x278] ;  /* 0x00009e00ff047b82 */ /* 0x000e620000000800 */
[----:B------:R-:W-:Y:S04]  /*30790*/  STG.E.U8 desc[UR6][R12.64], R116 ;  /* 0x000000740c007986 */ /* 0x000fe8000c101106 */
[----:B------:R-:W-:Y:S01]  /*307a0*/  STG.E.U8 desc[UR6][R14.64], R123 ;  /* 0x0000007b0e007986 */ /* 0x000fe2000c101106 */
[----:B---3--:R-:W-:Y:S02]  /*307b0*/  IMAD R3, R22, 0xc8, RZ ;  /* 0x000000c816037824 */ /* 0x008fe400078e02ff */
[----:B------:R-:W3:Y:S01]  /*307c0*/  LDC R22, c[0x0][0x278] ;  /* 0x00009e00ff167b82 */ /* 0x000ee20000000800 */
[----:B------:R2:W-:Y:S01]  /*307d0*/  STG.E.U8 desc[UR6][R16.64], R120 ;  /* 0x0000007810007986 */ /* 0x0005e2000c101106 */
[----:B0-----:R-:W-:-:S02]  /*307e0*/  IADD3 R10, P5, R9, R126, RZ ;  /* 0x0000007e090a7210 */ /* 0x001fc40007fbe0ff */
[----:B------:R-:W-:-:S04]  /*307f0*/  IADD3 R2, P6, R3, R126, RZ ;  /* 0x0000007e03027210 */ /* 0x000fc80007fde0ff */
[----:B--2---:R-:W0:Y:S01]  /*30800*/  LDC R16, c[0x0][0x278] ;  /* 0x00009e00ff107b82 */ /* 0x004e220000000800 */
[-C--:B------:R-:W-:Y:S01]  /*30810*/  LEA.HI.X.SX32 R11, R9, R127.reuse, 0x1, P5 ;  /* 0x0000007f090b7211 */ /* 0x080fe200028f0eff */
[----:B------:R-:W-:Y:S01]  /*30820*/  IMAD R9, R0, 0xcc, RZ ;  /* 0x000000cc00097824 */ /* 0x000fe200078e02ff */
[----:B------:R-:W-:Y:S01]  /*30830*/  LEA.HI.X.SX32 R3, R3, R127, 0x1, P6 ;  /* 0x0000007f03037211 */ /* 0x000fe200030f0eff */
[----:B------:R-:W-:-:S04]  /*30840*/  IMAD R19, R23, 0xca, RZ ;  /* 0x000000ca17137824 */ /* 0x000fc800078e02ff */
[----:B------:R-:W2:Y:S01]  /*30850*/  LDC R0, c[0x0][0x278] ;  /* 0x00009e00ff007b82 */ /* 0x000ea20000000800 */
[----:B------:R-:W-:Y:S01]  /*30860*/  IMAD R21, R20, 0xcb, RZ ;  /* 0x000000cb14157824 */ /* 0x000fe200078e02ff */
[-C--:B------:R-:W-:Y:S01]  /*30870*/  IADD3 R12, P4, R19, R126.reuse, RZ ;  /* 0x0000007e130c7210 */ /* 0x080fe20007f9e0ff */
[----:B------:R1:W-:Y:S05]  /*30880*/  STG.E.U8 desc[UR6][R2.64], R109 ;  /* 0x0000006d02007986 */ /* 0x0003ea000c101106 */
[----:B------:R-:W2:Y:S01]  /*30890*/  LDC R20, c[0x0][0x278] ;  /* 0x00009e00ff147b82 */ /* 0x000ea20000000800 */
[----:B------:R-:W-:Y:S01]  /*308a0*/  IADD3 R14, P6, R21, R126, RZ ;  /* 0x0000007e150e7210 */ /* 0x000fe20007fde0ff */
[----:B----4-:R-:W-:Y:S01]  /*308b0*/  IMAD R17, R18, 0xcd, RZ ;  /* 0x000000cd12117824 */ /* 0x010fe200078e02ff */
[----:B------:R-:W-:-:S02]  /*308c0*/  PRMT R113, R69, 0x7772, RZ ;  /* 0x0000777245717816 */ /* 0x000fc400000000ff */
[-C--:B-1----:R-:W-:Y:S01]  /*308d0*/  IADD3 R2, P5, R9, R126.reuse, RZ ;  /* 0x0000007e09027210 */ /* 0x082fe20007fbe0ff */
[----:B------:R1:W-:Y:S01]  /*308e0*/  STG.E.U8 desc[UR6][R10.64], R75 ;  /* 0x0000004b0a007986 */ /* 0x0003e2000c101106 */
[-C--:B------:R-:W-:Y:S01]  /*308f0*/  LEA.HI.X.SX32 R13, R19, R127.reuse, 0x1, P4 ;  /* 0x0000007f130d7211 */ /* 0x080fe200020f0eff */
[----:B---3--:R-:W-:Y:S01]  /*30900*/  IMAD R19, R22, 0xce, RZ ;  /* 0x000000ce16137824 */ /* 0x008fe200078e02ff */
[----:B------:R-:W-:Y:S01]  /*30910*/  PRMT R112, R69, 0x7773, RZ ;  /* 0x0000777345707816 */ /* 0x000fe200000000ff */
[----:B------:R-:W3:Y:S01]  /*30920*/  LDC R18, c[0x0][0x278] ;  /* 0x00009e00ff127b82 */ /* 0x000ee20000000800 */
[-C--:B------:R-:W-:Y:S01]  /*30930*/  LEA.HI.X.SX32 R15, R21, R127.reuse, 0x1, P6 ;  /* 0x0000007f150f7211 */ /* 0x080fe200030f0eff */
[----:B------:R-:W-:Y:S01]  /*30940*/  IMAD R21, R4, 0xcf, RZ ;  /* 0x000000cf04157824 */ /* 0x000fe200078e02ff */
[----:B------:R-:W-:Y:S01]  /*30950*/  LEA.HI.X.SX32 R3, R9, R127, 0x1, P5 ;  /* 0x0000007f09037211 */ /* 0x000fe200028f0eff */
[----:B0-----:R-:W-:Y:S01]  /*30960*/  IMAD R9, R16, 0xd0, RZ ;  /* 0x000000d010097824 */ /* 0x001fe200078e02ff */
[----:B------:R0:W-:Y:S01]  /*30970*/  STG.E.U8 desc[UR6][R12.64], R113 ;  /* 0x000000710c007986 */ /* 0x0001e2000c101106 */
[----:B-1----:R-:W-:-:S02]  /*30980*/  IADD3 R10, P4, R17, R126, RZ ;  /* 0x0000007e110a7210 */ /* 0x002fc40007f9e0ff */
[----:B------:R-:W1:Y:S01]  /*30990*/  LDC R4, c[0x0][0x278] ;  /* 0x00009e00ff047b82 */ /* 0x000e620000000800 */
[----:B------:R4:W-:Y:S01]  /*309a0*/  STG.E.U8 desc[UR6][R14.64], R112 ;  /* 0x000000700e007986 */ /* 0x0009e2000c101106 */
[----:B------:R-:W-:Y:S02]  /*309b0*/  LEA.HI.X.SX32 R11, R17, R127, 0x1, P4 ;  /* 0x0000007f110b7211 */ /* 0x000fe400020f0eff */
[-C--:B------:R-:W-:Y:S02]  /*309c0*/  IADD3 R16, P4, R9, R126.reuse, RZ ;  /* 0x0000007e09107210 */ /* 0x080fe40007f9e0ff */
[-C--:B0-----:R-:W-:Y:S02]  /*309d0*/  IADD3 R12, P6, R19, R126.reuse, RZ ;  /* 0x0000007e130c7210 */ /* 0x081fe40007fde0ff */
[----:B------:R-:W0:Y:S01]  /*309e0*/  LDC R23, c[0x0][0x278] ;  /* 0x00009e00ff177b82 */ /* 0x000e220000000800 */
[----:B------:R-:W-:Y:S02]  /*309f0*/  PRMT R115, R70, 0x7772, RZ ;  /* 0x0000777246737816 */ /* 0x000fe400000000ff */
[----:B----4-:R-:W-:-:S02]  /*30a00*/  IADD3 R14, P5, R21, R126, RZ ;  /* 0x0000007e150e7210 */ /* 0x010fc40007fbe0ff */
[----:B------:R-:W-:Y:S02]  /*30a10*/  PRMT R69, R70, 0x7773, RZ ;  /* 0x0000777346457816 */ /* 0x000fe400000000ff */
[----:B------:R-:W-:Y:S01]  /*30a20*/  PRMT R118, R71, 0x7772, RZ ;  /* 0x0000777247767816 */ /* 0x000fe200000000ff */
[----:B------:R-:W4:Y:S01]  /*30a30*/  LDC R22, c[0x0][0x278] ;  /* 0x00009e00ff167b82 */ /* 0x000f220000000800 */
[-C--:B------:R-:W-:Y:S02]  /*30a40*/  LEA.HI.X.SX32 R13, R19, R127.reuse, 0x1, P6 ;  /* 0x0000007f130d7211 */ /* 0x080fe400030f0eff */
[----:B------:R-:W-:Y:S02]  /*30a50*/  PRMT R70, R71, 0x7773, RZ ;  /* 0x0000777347467816 */ /* 0x000fe400000000ff */
[-C--:B------:R-:W-:Y:S02]  /*30a60*/  LEA.HI.X.SX32 R15, R21, R127.reuse, 0x1, P5 ;  /* 0x0000007f150f7211 */ /* 0x080fe400028f0eff */
[----:B------:R-:W-:Y:S01]  /*30a70*/  LEA.HI.X.SX32 R17, R9, R127, 0x1, P4 ;  /* 0x0000007f09117211 */ /* 0x000fe200020f0eff */
[----:B--2---:R-:W-:Y:S01]  /*30a80*/  IMAD R9, R0, 0xd2, RZ ;  /* 0x000000d200097824 */ /* 0x004fe200078e02ff */
[----:B------:R-:W-:Y:S01]  /*30a90*/  PRMT R134, R64, 0x7770, RZ ;  /* 0x0000777040867816 */ /* 0x000fe200000000ff */
[----:B------:R2:W-:Y:S01]  /*30aa0*/  STG.E.U8 desc[UR6][R2.64], R115 ;  /* 0x0000007302007986 */ /* 0x0005e2000c101106 */
[----:B------:R-:W4:Y:S03]  /*30ab0*/  LDC R0, c[0x0][0x278] ;  /* 0x00009e00ff007b82 */ /* 0x000f260000000800 */
[----:B------:R3:W-:Y:S04]  /*30ac0*/  STG.E.U8 desc[UR6][R10.64], R69 ;  /* 0x000000450a007986 */ /* 0x0007e8000c101106 */
[----:B------:R-:W-:Y:S04]  /*30ad0*/  STG.E.U8 desc[UR6][R12.64], R118 ;  /* 0x000000760c007986 */ /* 0x000fe8000c101106 */
[----:B------:R-:W-:Y:S01]  /*30ae0*/  STG.E.U8 desc[UR6][R14.64], R70 ;  /* 0x000000460e007986 */ /* 0x000fe2000c101106 */
[----:B--2---:R-:W-:-:S02]  /*30af0*/  IMAD R3, R20, 0xd1, RZ ;  /* 0x000000d114037824 */ /* 0x004fc400078e02ff */
[----:B------:R-:W2:Y:S01]  /*30b00*/  LDC R20, c[0x0][0x278] ;  /* 0x00009e00ff147b82 */ /* 0x000ea20000000800 */
[----:B------:R1:W-:Y:S01]  /*30b10*/  STG.E.U8 desc[UR6][R16.64], R134 ;  /* 0x0000008610007986 */ /* 0x0003e2000c101106 */
[-C--:B---3--:R-:W-:Y:S01]  /*30b20*/  IADD3 R10, P5, R9, R126.reuse, RZ ;  /* 0x0000007e090a7210 */ /* 0x088fe20007fbe0ff */
[----:B------:R-:W-:Y:S01]  /*30b30*/  IMAD R21, R18, 0xd4, RZ ;  /* 0x000000d412157824 */ /* 0x000fe200078e02ff */
[----:B------:R-:W-:-:S04]  /*30b40*/  IADD3 R2, P6, R3, R126, RZ ;  /* 0x0000007e03027210 */ /* 0x000fc80007fde0ff */
[----:B-1----:R-:W1:Y:S01]  /*30b50*/  LDC R16, c[0x0][0x278] ;  /* 0x00009e00ff107b82 */ /* 0x002e620000000800 */
[-C--:B------:R-:W-:Y:S01]  /*30b60*/  LEA.HI.X.SX32 R11, R9, R127.reuse, 0x1, P5 ;  /* 0x0000007f090b7211 */ /* 0x080fe200028f0eff */
[----:B------:R-:W-:Y:S01]  /*30b70*/  IMAD R9, R4, 0xd5, RZ ;  /* 0x000000d504097824 */ /* 0x000fe200078e02ff */
[----:B------:R-:W-:Y:S01]  /*30b80*/  PRMT R121, R64, 0x7771, RZ ;  /* 0x0000777140797816 */ /* 0x000fe200000000ff */
[----:B0-----:R-:W-:Y:S01]  /*30b90*/  IMAD R19, R23, 0xd3, RZ ;  /* 0x000000d317137824 */ /* 0x001fe200078e02ff */
[----:B------:R-:W-:-:S03]  /*30ba0*/  LEA.HI.X.SX32 R3, R3, R127, 0x1, P6 ;  /* 0x0000007f03037211 */ /* 0x000fc600030f0eff */
[----:B------:R-:W0:Y:S01]  /*30bb0*/  LDC R18, c[0x0][0x278] ;  /* 0x00009e00ff127b82 */ /* 0x000e220000000800 */
[----:B------:R-:W-:-:S07]  /*30bc0*/  IADD3 R14, P6, R21, R126, RZ ;  /* 0x0000007e150e7210 */ /* 0x000fce0007fde0ff */
[----:B------:R-:W3:Y:S01]  /*30bd0*/  LDC R4, c[0x0][0x278] ;  /* 0x00009e00ff047b82 */ /* 0x000ee20000000800 */
[C---:B------:R-:W-:Y:S02]  /*30be0*/  PRMT R71, R64.reuse, 0x7773, RZ ;  /* 0x0000777340477816 */ /* 0x040fe400000000ff */
[----:B------:R-:W-:Y:S01]  /*30bf0*/  PRMT R122, R64, 0x7772, RZ ;  /* 0x00007772407a7816 */ /* 0x000fe200000000ff */
[----:B------:R2:W-:Y:S01]  /*30c00*/  STG.E.U8 desc[UR6][R2.64], R121 ;  /* 0x0000007902007986 */ /* 0x0005e2000c101106 */
[C---:B------:R-:W-:Y:S02]  /*30c10*/  PRMT R124, R65.reuse, 0x7773, RZ ;  /* 0x00007773417c7816 */ /* 0x040fe400000000ff */
[C---:B------:R-:W-:Y:S02]  /*30c20*/  PRMT R64, R65.reuse, 0x7772, RZ ;  /* 0x0000777241407816 */ /* 0x040fe400000000ff */
[C---:B------:R-:W-:Y:S01]  /*30c30*/  PRMT R125, R65.reuse, 0x7771, RZ ;  /* 0x00007771417d7816 */ /* 0x040fe200000000ff */
[----:B----4-:R-:W-:Y:S01]  /*30c40*/  IMAD R17, R22, 0xd6, RZ ;  /* 0x000000d616117824 */ /* 0x010fe200078e02ff */
[----:B------:R-:W-:Y:S01]  /*30c50*/  PRMT R65, R65, 0x7770, RZ ;  /* 0x0000777041417816 */ /* 0x000fe200000000ff */
[----:B------:R-:W4:Y:S01]  /*30c60*/  LDC R23, c[0x0][0x278] ;  /* 0x00009e00ff177b82 */ /* 0x000f220000000800 */
[----:B------:R-:W-:-:S02]  /*30c70*/  IADD3 R12, P4, R19, R126, RZ ;  /* 0x0000007e130c7210 */ /* 0x000fc40007f9e0ff */
[----:B------:R-:W-:Y:S01]  /*30c80*/  LEA.HI.X.SX32 R15, R21, R127, 0x1, P6 ;  /* 0x0000007f150f7211 */ /* 0x000fe200030f0eff */
[----:B------:R-:W-:Y:S01]  /*30c90*/  IMAD R21, R0, 0xd8, RZ ;  /* 0x000000d800157824 */ /* 0x000fe200078e02ff */
[----:B--2---:R-:W-:-:S03]  /*30ca0*/  IADD3 R2, P5, R9, R126, RZ ;  /* 0x0000007e09027210 */ /* 0x004fc60007fbe0ff */
[----:B------:R-:W2:Y:S01]  /*30cb0*/  LDC R0, c[0x0][0x278] ;  /* 0x00009e00ff007b82 */ /* 0x000ea20000000800 */
[-C--:B------:R-:W-:Y:S01]  /*30cc0*/  LEA.HI.X.SX32 R13, R19, R127.reuse, 0x1, P4 ;  /* 0x0000007f130d7211 */ /* 0x080fe200020f0eff */
[----:B------:R0:W-:Y:S01]  /*30cd0*/  STG.E.U8 desc[UR6][R10.64], R65 ;  /* 0x000000410a007986 */ /* 0x0001e2000c101106 */
[----:B------:R-:W-:Y:S01]  /*30ce0*/  IMAD R19, R20, 0xd7, RZ ;  /* 0x000000d714137824 */ /* 0x000fe200078e02ff */
[----:B------:R-:W-:Y:S01]  /*30cf0*/  LEA.HI.X.SX32 R3, R9, R127, 0x1, P5 ;  /* 0x0000007f09037211 */ /* 0x000fe200028f0eff */
[----:B-1----:R-:W-:Y:S01]  /*30d00*/  IMAD R9, R16, 0xd9, RZ ;  /* 0x000000d910097824 */ /* 0x002fe200078e02ff */
[----:B------:R1:W-:Y:S02]  /*30d10*/  STG.E.U8 desc[UR6][R12.64], R125 ;  /* 0x0000007d0c007986 */ /* 0x0003e4000c101106 */
[----:B------:R-:W4:Y:S02]  /*30d20*/  LDC R22, c[0x0][0x278] ;  /* 0x00009e00ff167b82 */ /* 0x000f240000000800 */
[----:B------:R3:W-:Y:S01]  /*30d30*/  STG.E.U8 desc[UR6][R14.64], R141 ;  /* 0x0000008d0e007986 */ /* 0x0007e2000c101106 */
[----:B0-----:R-:W-:-:S05]  /*30d40*/  IADD3 R10, P4, R17, R126, RZ ;  /* 0x0000007e110a7210 */ /* 0x001fca0007f9e0ff */
[----:B------:R-:W0:Y:S01]  /*30d50*/  LDC R20, c[0x0][0x278] ;  /* 0x00009e00ff147b82 */ /* 0x000e220000000800 */
[-C--:B-1----:R-:W-:Y:S02]  /*30d60*/  IADD3 R12, P6, R19, R126.reuse, RZ ;  /* 0x0000007e130c7210 */ /* 0x082fe40007fde0ff */
[-C--:B------:R-:W-:Y:S02]  /*30d70*/  LEA.HI.X.SX32 R11, R17, R127.reuse, 0x1, P4 ;  /* 0x0000007f110b7211 */ /* 0x080fe400020f0eff */
[-C--:B---3--:R-:W-:Y:S02]  /*30d80*/  IADD3 R14, P5, R21, R126.reuse, RZ ;  /* 0x0000007e150e7210 */ /* 0x088fe40007fbe0ff */
[----:B------:R-:W-:Y:S01]  /*30d90*/  IADD3 R16, P4, R9, R126, RZ ;  /* 0x0000007e09107210 */ /* 0x000fe20007f9e0ff */
[----:B------:R1:W-:Y:S01]  /*30da0*/  STG.E.U8 desc[UR6][R2.64], R137 ;  /* 0x0000008902007986 */ /* 0x0003e2000c101106 */
[-C--:B------:R-:W-:Y:S02]  /*30db0*/  LEA.HI.X.SX32 R13, R19, R127.reuse, 0x1, P6 ;  /* 0x0000007f130d7211 */ /* 0x080fe400030f0eff */
[----:B------:R-:W-:-:S02]  /*30dc0*/  LEA.HI.X.SX32 R15, R21, R127, 0x1, P5 ;  /* 0x0000007f150f7211 */ /* 0x000fc400028f0eff */
[----:B------:R-:W-:Y:S01]  /*30dd0*/  LEA.HI.X.SX32 R17, R9, R127, 0x1, P4 ;  /* 0x0000007f09117211 */ /* 0x000fe200020f0eff */
[----:B------:R-:W-:Y:S01]  /*30de0*/  IMAD R9, R4, 0xdb, RZ ;  /* 0x000000db04097824 */ /* 0x000fe200078e02ff */
[----:B------:R3:W-:Y:S01]  /*30df0*/  STG.E.U8 desc[UR6][R10.64], R142 ;  /* 0x0000008e0a007986 */ /* 0x0007e2000c101106 */
[----:B------:R-:W0:Y:S01]  /*30e00*/  LDC R4, c[0x0][0x278] ;  /* 0x00009e00ff047b82 */ /* 0x000e220000000800 */
[----:B-1----:R-:W-:Y:S02]  /*30e10*/  IMAD R3, R18, 0xda, RZ ;  /* 0x000000da12037824 */ /* 0x002fe400078e02ff */
[----:B------:R-:W-:Y:S05]  /*30e20*/  STG.E.U8 desc[UR6][R12.64], R140 ;  /* 0x0000008c0c007986 */ /* 0x000fea000c101106 */
[----:B------:R-:W1:Y:S01]  /*30e30*/  LDC R18, c[0x0][0x278] ;  /* 0x00009e00ff127b82 */ /* 0x000e620000000800 */
[----:B------:R-:W-:Y:S01]  /*30e40*/  STG.E.U8 desc[UR6][R14.64], R122 ;  /* 0x0000007a0e007986 */ /* 0x000fe2000c101106 */
[----:B---3--:R-:W-:-:S03]  /*30e50*/  IADD3 R10, P5, R9, R126, RZ ;  /* 0x0000007e090a7210 */ /* 0x008fc60007fbe0ff */
[----:B------:R3:W-:Y:S01]  /*30e60*/  STG.E.U8 desc[UR6][R16.64], R71 ;  /* 0x0000004710007986 */ /* 0x0007e2000c101106 */
[----:B------:R-:W-:Y:S01]  /*30e70*/  LEA.HI.X.SX32 R11, R9, R127, 0x1, P5 ;  /* 0x0000007f090b7211 */ /* 0x000fe200028f0eff */
[----:B--2---:R-:W-:Y:S02]  /*30e80*/  IMAD R9, R0, 0xde, RZ ;  /* 0x000000de00097824 */ /* 0x004fe400078e02ff */
[----:B------:R-:W2:Y:S08]  /*30e90*/  LDC R0, c[0x0][0x278] ;  /* 0x00009e00ff007b82 */ /* 0x000eb00000000800 */
[----:B---3--:R-:W3:Y:S01]  /*30ea0*/  LDC R16, c[0x0][0x278] ;  /* 0x00009e00ff107b82 */ /* 0x008ee20000000800 */
[----:B----4-:R-:W-:Y:S01]  /*30eb0*/  IMAD R19, R23, 0xdc, RZ ;  /* 0x000000dc17137824 */ /* 0x010fe200078e02ff */
[----:B------:R-:W-:Y:S01]  /*30ec0*/  IADD3 R2, P6, R3, R126, RZ ;  /* 0x0000007e03027210 */ /* 0x000fe20007fde0ff */
[----:B------:R-:W-:-:S02]  /*30ed0*/  IMAD R21, R22, 0xdd, RZ ;  /* 0x000000dd16157824 */ /* 0x000fc400078e02ff */
[----:B0-----:R-:W-:-:S03]  /*30ee0*/  IMAD R17, R20, 0xdf, RZ ;  /* 0x000000df14117824 */ /* 0x001fc600078e02ff */
[----:B------:R-:W0:Y:S01]  /*30ef0*/  LDC R23, c[0x0][0x278] ;  /* 0x00009e00ff177b82 */ /* 0x000e220000000800 */
[----:B------:R-:W-:Y:S02]  /*30f00*/  LEA.HI.X.SX32 R3, R3, R127, 0x1, P6 ;  /* 0x0000007f03037211 */ /* 0x000fe400030f0eff */
[----:B------:R-:W-:-:S05]  /*30f10*/  IADD3 R12, P4, R19, R126, RZ ;  /* 0x0000007e130c7210 */ /* 0x000fca0007f9e0ff */
[----:B------:R-:W4:Y:S01]  /*30f20*/  LDC R22, c[0x0][0x278] ;  /* 0x00009e00ff167b82 */ /* 0x000f220000000800 */
[----:B------:R-:W-:-:S07]  /*30f30*/  IADD3 R14, P6, R21, R126, RZ ;  /* 0x0000007e150e7210 */ /* 0x000fce0007fde0ff */
[----:B------:R-:W4:Y:S01]  /*30f40*/  LDC R20, c[0x0][0x278] ;  /* 0x00009e00ff147b82 */ /* 0x000f220000000800 */
[-C--:B------:R-:W-:Y:S01]  /*30f50*/  LEA.HI.X.SX32 R13, R19, R127.reuse, 0x1, P4 ;  /* 0x0000007f130d7211 */ /* 0x080fe200020f0eff */
[----:B------:R2:W-:Y:S01]  /*30f60*/  STG.E.U8 desc[UR6][R2.64], R64 ;  /* 0x0000004002007986 */ /* 0x0005e2000c101106 */
[----:B------:R-:W-:Y:S01]  /*30f70*/  LEA.HI.X.SX32 R15, R21, R127, 0x1, P6 ;  /* 0x0000007f150f7211 */ /* 0x000fe200030f0eff */
[----:B-1----:R-:W-:Y:S02]  /*30f80*/  IMAD R19, R18, 0xe0, RZ ;  /* 0x000000e012137824 */ /* 0x002fe400078e02ff */
[----:B------:R-:W-:Y:S02]  /*30f90*/  IMAD R21, R4, 0xe1, RZ ;  /* 0x000000e104157824 */ /* 0x000fe400078e02ff */
[----:B------:R-:W1:Y:S01]  /*30fa0*/  LDC R4, c[0x0][0x278] ;  /* 0x00009e00ff047b82 */ /* 0x000e620000000800 */
[----:B------:R3:W-:Y:S01]  /*30fb0*/  STG.E.U8 desc[UR6][R10.64], R124 ;  /* 0x0000007c0a007986 */ /* 0x0007e2000c101106 */
[----:B--2---:R-:W-:-:S03]  /*30fc0*/  IADD3 R2, P5, R9, R126, RZ ;  /* 0x0000007e09027210 */ /* 0x004fc60007fbe0ff */
[----:B------:R2:W-:Y:S03]  /*30fd0*/  STG.E.U8 desc[UR6][R12.64], R136 ;  /* 0x000000880c007986 */ /* 0x0005e6000c101106 */
[----:B------:R-:W1:Y:S01]  /*30fe0*/  LDC R18, c[0x0][0x278] ;  /* 0x00009e00ff127b82 */ /* 0x000e620000000800 */
[-C--:B------:R-:W-:Y:S01]  /*30ff0*/  LEA.HI.X.SX32 R3, R9, R127.reuse, 0x1, P5 ;  /* 0x0000007f09037211 */ /* 0x080fe200028f0eff */
[----:B---3--:R-:W-:Y:S01]  /*31000*/  IMAD R9, R16, 0xe2, RZ ;  /* 0x000000e210097824 */ /* 0x008fe200078e02ff */
[-C--:B------:R-:W-:Y:S01]  /*31010*/  IADD3 R10, P4, R17, R126.reuse, RZ ;  /* 0x0000007e110a7210 */ /* 0x080fe20007f9e0ff */
[----:B------:R3:W-:Y:S01]  /*31020*/  STG.E.U8 desc[UR6][R14.64], R135 ;  /* 0x000000870e007986 */ /* 0x0007e2000c101106 */
[----:B--2---:R-:W-:Y:S02]  /*31030*/  IADD3 R12, P6, R19, R126, RZ ;  /* 0x0000007e130c7210 */ /* 0x004fe40007fde0ff */
[----:B------:R-:W-:-:S02]  /*31040*/  LEA.HI.X.SX32 R11, R17, R127, 0x1, P4 ;  /* 0x0000007f110b7211 */ /* 0x000fc400020f0eff */
[-C--:B------:R-:W-:Y:S01]  /*31050*/  LEA.HI.X.SX32 R13, R19, R127.reuse, 0x1, P6 ;  /* 0x0000007f130d7211 */ /* 0x080fe200030f0eff */
[----:B------:R-:W-:Y:S01]  /*31060*/  IMAD R19, R0, 0xe4, RZ ;  /* 0x000000e400137824 */ /* 0x000fe200078e02ff */
[-C--:B------:R-:W-:Y:S01]  /*31070*/  IADD3 R16, P4, R9, R126.reuse, RZ ;  /* 0x0000007e09107210 */ /* 0x080fe20007f9e0ff */
[----:B------:R-:W2:Y:S01]  /*31080*/  LDC R0, c[0x0][0x278] ;  /* 0x00009e00ff007b82 */ /* 0x000ea20000000800 */
[----:B---3--:R-:W-:Y:S02]  /*31090*/  IADD3 R14, P5, R21, R126, RZ ;  /* 0x0000007e150e7210 */ /* 0x008fe40007fbe0ff */
[-C--:B------:R-:W-:Y:S02]  /*310a0*/  LEA.HI.X.SX32 R17, R9, R127.reuse, 0x1, P4 ;  /* 0x0000007f09117211 */ /* 0x080fe400020f0eff */
[----:B------:R-:W-:Y:S01]  /*310b0*/  LEA.HI.X.SX32 R15, R21, R127, 0x1, P5 ;  /* 0x0000007f150f7211 */ /* 0x000fe200028f0eff */
[----:B0-----:R-:W-:Y:S02]  /*310c0*/  IMAD R21, R23, 0xe5, RZ ;  /* 0x000000e517157824 */ /* 0x001fe400078e02ff */
[----:B----4-:R-:W-:-:S02]  /*310d0*/  IMAD R9, R22, 0xe3, RZ ;  /* 0x000000e316097824 */ /* 0x010fc400078e02ff */
[----:B------:R-:W-:Y:S01]  /*310e0*/  IMAD R23, R20, 0xe6, RZ ;  /* 0x000000e614177824 */ /* 0x000fe200078e02ff */
[----:B------:R0:W-:Y:S01]  /*310f0*/  STG.E.U8 desc[UR6][R2.64], R139 ;  /* 0x0000008b02007986 */ /* 0x0001e2000c101106 */
[----:B------:R-:W3:Y:S03]  /*31100*/  LDC R20, c[0x0][0x278] ;  /* 0x00009e00ff147b82 */ /* 0x000ee60000000800 */
[----:B------:R4:W-:Y:S05]  /*31110*/  STG.E.U8 desc[UR6][R10.64], R138 ;  /* 0x0000008a0a007986 */ /* 0x0009ea000c101106 */
[----:B------:R-:W3:Y:S01]  /*31120*/  LDC R22, c[0x0][0x278] ;  /* 0x00009e00ff167b82 */ /* 0x000ee20000000800 */
[----:B0-----:R-:W-:-:S04]  /*31130*/  IADD3 R2, P5, R9, R126, RZ ;  /* 0x0000007e09027210 */ /* 0x001fc80007fbe0ff */
[-C--:B------:R-:W-:Y:S01]  /*31140*/  LEA.HI.X.SX32 R3, R9, R127.reuse, 0x1, P5 ;  /* 0x0000007f09037211 */ /* 0x080fe200028f0eff */
[----:B-1----:R-:W-:Y:S01]  /*31150*/  IMAD R9, R4, 0xe7, RZ ;  /* 0x000000e704097824 */ /* 0x002fe200078e02ff */
[CC--:B----4-:R-:W-:Y:S01]  /*31160*/  IADD3 R10, P6, R19.reuse, R126.reuse, RZ ;  /* 0x0000007e130a7210 */ /* 0x0d0fe20007fde0ff */
[----:B------:R-:W0:Y:S01]  /*31170*/  LDC R4, c[0x0][0x278] ;  /* 0x00009e00ff047b82 */ /* 0x000e220000000800 */
[----:B------:R1:W-:Y:S02]  /*31180*/  STG.E.U8 desc[UR6][R12.64], R147 ;  /* 0x000000930c007986 */ /* 0x0003e4000c101106 */
[----:B------:R-:W-:Y:S02]  /*31190*/  LEA.HI.X.SX32 R11, R19, R127, 0x1, P6 ;  /* 0x0000007f130b7211 */ /* 0x000fe400030f0eff */
[----:B------:R4:W-:Y:S01]  /*311a0*/  STG.E.U8 desc[UR6][R14.64], R143 ;  /* 0x0000008f0e007986 */ /* 0x0009e2000c101106 */
[----:B------:R-:W-:Y:S02]  /*311b0*/  IMAD R19, R18, 0xe8, RZ ;  /* 0x000000e812137824 */ /* 0x000fe400078e02ff */
[----:B------:R-:W0:Y:S01]  /*311c0*/  LDC R18, c[0x0][0x278] ;  /* 0x00009e00ff127b82 */ /* 0x000e220000000800 */
[----:B------:R2:W-:Y:S01]  /*311d0*/  STG.E.U8 desc[UR6][R16.64], R151 ;  /* 0x0000009710007986 */ /* 0x0005e2000c101106 */
[----:B-1----:R-:W-:-:S03]  /*311e0*/  IADD3 R12, P4, R21, R126, RZ ;  /* 0x0000007e150c7210 */ /* 0x002fc60007f9e0ff */
[----:B------:R-:W-:Y:S01]  /*311f0*/  STG.E.U8 desc[UR6][R2.64], R146 ;  /* 0x0000009202007986 */ /* 0x000fe2000c101106 */
[----:B------:R-:W-:-:S03]  /*31200*/  LEA.HI.X.SX32 R13, R21, R127, 0x1, P4 ;  /* 0x0000007f150d7211 */ /* 0x000fc600020f0eff */
[----:B------:R1:W-:Y:S01]  /*31210*/  STG.E.U8 desc[UR6][R10.64], R152 ;  /* 0x000000980a007986 */ /* 0x0003e2000c101106 */
[-C--:B----4-:R-:W-:Y:S01]  /*31220*/  IADD3 R14, P5, R23, R126.reuse, RZ ;  /* 0x0000007e170e7210 */ /* 0x090fe20007fbe0ff */
[----:B------:R-:W4:Y:S01]  /*31230*/  LDC R21, c[0x0][0x278] ;  /* 0x00009e00ff157b82 */ /* 0x000f220000000800 */
[-C--:B--2---:R-:W-:Y:S02]  /*31240*/  IADD3 R16, P4, R9, R126.reuse, RZ ;  /* 0x0000007e09107210 */ /* 0x084fe40007f9e0ff */
[-C--:B------:R-:W-:Y:S02]  /*31250*/  LEA.HI.X.SX32 R15, R23, R127.reuse, 0x1, P5 ;  /* 0x0000007f170f7211 */ /* 0x080fe400028f0eff */
[----:B------:R-:W-:Y:S01]  /*31260*/  LEA.HI.X.SX32 R17, R9, R127, 0x1, P4 ;  /* 0x0000007f09117211 */ /* 0x000fe200020f0eff */
[----:B-1----:R-:W-:Y:S01]  /*31270*/  IMAD R11, R0, 0xe9, RZ ;  /* 0x000000e9000b7824 */ /* 0x002fe200078e02ff */
[----:B------:R1:W-:Y:S01]  /*31280*/  STG.E.U8 desc[UR6][R12.64], R150 ;  /* 0x000000960c007986 */ /* 0x0003e2000c101106 */
[----:B------:R-:W2:Y:S01]  /*31290*/  LDC R0, c[0x0][0x278] ;  /* 0x00009e00ff007b82 */ /* 0x000ea20000000800 */
[----:B------:R-:W-:Y:S01]  /*312a0*/  IADD3 R2, P5, R19, R126, RZ ;  /* 0x0000007e13027210 */ /* 0x000fe20007fbe0ff */
[----:B---3--:R-:W-:-:S03]  /*312b0*/  IMAD R9, R20, 0xea, RZ ;  /* 0x000000ea14097824 */ /* 0x008fc600078e02ff */
[----:B------:R-:W-:Y:S01]  /*312c0*/  LEA.HI.X.SX32 R3, R19, R127, 0x1, P5 ;  /* 0x0000007f13037211 */ /* 0x000fe200028f0eff */
[----:B------:R4:W-:Y:S02]  /*312d0*/  STG.E.U8 desc[UR6][R14.64], R156 ;  /* 0x0000009c0e007986 */ /* 0x0009e4000c101106 */
[----:B------:R-:W3:Y:S01]  /*312e0*/  LDC R23, c[0x0][0x278] ;  /* 0x00009e00ff177b82 */ /* 0x000ee20000000800 */
[----:B-1----:R-:W-:-:S04]  /*312f0*/  IADD3 R12, P5, R9, R126, RZ ;  /* 0x0000007e090c7210 */ /* 0x002fc80007fbe0ff */
[----:B------:R-:W-:Y:S01]  /*31300*/  LEA.HI.X.SX32 R13, R9, R127, 0x1, P5 ;  /* 0x0000007f090d7211 */ /* 0x000fe200028f0eff */
[----:B0-----:R-:W-:Y:S01]  /*31310*/  IMAD R9, R4, 0xec, RZ ;  /* 0x000000ec04097824 */ /* 0x001fe200078e02ff */
[----:B------:R0:W-:Y:S01]  /*31320*/  STG.E.U8 desc[UR6][R16.64], R155 ;  /* 0x0000009b10007986 */ /* 0x0001e2000c101106 */
[----:B------:R-:W-:Y:S01]  /*31330*/  IADD3 R10, P4, R11, R126, RZ ;  /* 0x0000007e0b0a7210 */ /* 0x000fe20007f9e0ff */
[----:B----4-:R-:W-:Y:S01]  /*31340*/  IMAD R15, R21, 0xeb, RZ ;  /* 0x000000eb150f7824 */ /* 0x010fe200078e02ff */
[----:B------:R-:W1:Y:S01]  /*31350*/  LDC R4, c[0x0][0x278] ;  /* 0x00009e00ff047b82 */ /* 0x000e620000000800 */
[C---:B------:R-:W-:Y:S02]  /*31360*/  PRMT R47, R244.reuse, 0x7770, RZ ;  /* 0x00007770f42f7816 */ /* 0x040fe400000000ff */
[----:B------:R-:W-:Y:S02]  /*31370*/  PRMT R45, R244, 0x7771, RZ ;  /* 0x00007771f42d7816 */ /* 0x000fe400000000ff */
[----:B------:R-:W-:-:S03]  /*31380*/  PRMT R33, R245, 0x7773, RZ ;  /* 0x00007773f5217816 */ /* 0x000fc600000000ff */
[----:B------:R-:W4:Y:S01]  /*31390*/  LDC R20, c[0x0][0x278] ;  /* 0x00009e00ff147b82 */ /* 0x000f220000000800 */
[----:B0-----:R-:W-:-:S04]  /*313a0*/  IADD3 R16, P5, R9, R126, RZ ;  /* 0x0000007e09107210 */ /* 0x001fc80007fbe0ff */
[-C--:B------:R-:W-:Y:S01]  /*313b0*/  LEA.HI.X.SX32 R17, R9, R127.reuse, 0x1, P5 ;  /* 0x0000007f09117211 */ /* 0x080fe200028f0eff */
[----:B--2---:R-:W-:Y:S02]  /*313c0*/  IMAD R9, R0, 0xf0, RZ ;  /* 0x000000f000097824 */ /* 0x004fe400078e02ff */
[----:B------:R-:W0:Y:S01]  /*313d0*/  LDC R0, c[0x0][0x278] ;  /* 0x00009e00ff007b82 */ /* 0x000e220000000800 */
[-C--:B------:R-:W-:Y:S01]  /*313e0*/  LEA.HI.X.SX32 R11, R11, R127.reuse, 0x1, P4 ;  /* 0x0000007f0b0b7211 */ /* 0x080fe200020f0eff */
[----:B------:R-:W-:Y:S01]  /*313f0*/  IMAD R19, R18, 0xed, RZ ;  /* 0x000000ed12137824 */ /* 0x000fe200078e02ff */
[CC--:B------:R-:W-:Y:S01]  /*31400*/  IADD3 R14, P4, R15.reuse, R126.reuse, RZ ;  /* 0x0000007e0f0e7210 */ /* 0x0c0fe20007f9e0ff */
[----:B------:R2:W-:Y:S03]  /*31410*/  STG.E.U8 desc[UR6][R2.64], R133 ;  /* 0x0000008502007986 */ /* 0x0005e6000c101106 */
[----:B------:R-:W-:Y:S01]  /*31420*/  LEA.HI.X.SX32 R15, R15, R127, 0x1, P4 ;  /* 0x0000007f0f0f7211 */ /* 0x000fe200020f0eff */
[----:B------:R3:W-:Y:S01]  /*31430*/  STG.E.U8 desc[UR6][R10.64], R132 ;  /* 0x000000840a007986 */ /* 0x0007e2000c101106 */
[----:B--2---:R-:W-:-:S03]  /*31440*/  IADD3 R2, P4, R19, R126, RZ ;  /* 0x0000007e13027210 */ /* 0x004fc60007f9e0ff */
[----:B------:R-:W-:Y:S01]  /*31450*/  STG.E.U8 desc[UR6][R12.64], R144 ;  /* 0x000000900c007986 */ /* 0x000fe2000c101106 */
[----:B------:R-:W-:-:S03]  /*31460*/  LEA.HI.X.SX32 R3, R19, R127, 0x1, P4 ;  /* 0x0000007f13037211 */ /* 0x000fc600020f0eff */
[----:B------:R2:W-:Y:S01]  /*31470*/  STG.E.U8 desc[UR6][R14.64], R145 ;  /* 0x000000910e007986 */ /* 0x0005e2000c101106 */
[----:B------:R-:W-:Y:S02]  /*31480*/  IMAD R21, R22, 0xee, RZ ;  /* 0x000000ee16157824 */ /* 0x000fe400078e02ff */
[----:B---3--:R-:W-:Y:S01]  /*31490*/  IMAD R23, R23, 0xef, RZ ;  /* 0x000000ef17177824 */ /* 0x008fe200078e02ff */
[----:B------:R-:W-:Y:S01]  /*314a0*/  STG.E.U8 desc[UR6][R16.64], R149 ;  /* 0x0000009510007986 */ /* 0x000fe2000c101106 */
[----:B------:R-:W-:Y:S01]  /*314b0*/  PRMT R35, R245, 0x7772, RZ ;  /* 0x00007772f5237816 */ /* 0x000fe200000000ff */
[----:B------:R-:W3:Y:S02]  /*314c0*/  LDC R22, c[0x0][0x278] ;  /* 0x00009e00ff167b82 */ /* 0x000ee40000000800 */
[----:B------:R0:W-:Y:S01]  /*314d0*/  STG.E.U8 desc[UR6][R2.64], R148 ;  /* 0x0000009402007986 */ /* 0x0001e2000c101106 */
[----:B------:R-:W-:-:S05]  /*314e0*/  IADD3 R10, P5, R21, R126, RZ ;  /* 0x0000007e150a7210 */ /* 0x000fca0007fbe0ff */
[----:B--2---:R-:W2:Y:S01]  /*314f0*/  LDC R15, c[0x0][0x278] ;  /* 0x00009e00ff0f7b82 */ /* 0x004ea20000000800 */
[----:B0-----:R-:W-:-:S07]  /*31500*/  IMAD R3, R0, 0xf1, RZ ;  /* 0x000000f100037824 */ /* 0x001fce00078e02ff */
[----:B------:R-:W0:Y:S01]  /*31510*/  LDC R17, c[0x0][0x278] ;  /* 0x00009e00ff117b82 */ /* 0x000e220000000800 */
[----:B------:R-:W-:-:S07]  /*31520*/  IADD3 R18, P6, R23, R126, RZ ;  /* 0x0000007e17127210 */ /* 0x000fce0007fde0ff */
[----:B------:R-:W4:Y:S01]  /*31530*/  LDC R0, c[0x0][0x278] ;  /* 0x00009e00ff007b82 */ /* 0x000f220000000800 */
[-C--:B------:R-:W-:Y:S02]  /*31540*/  IADD3 R12, P4, R9, R126.reuse, RZ ;  /* 0x0000007e090c7210 */ /* 0x080fe40007f9e0ff */
[-C--:B------:R-:W-:Y:S02]  /*31550*/  LEA.HI.X.SX32 R11, R21, R127.reuse, 0x1, P5 ;  /* 0x0000007f150b7211 */ /* 0x080fe400028f0eff */
[-C--:B------:R-:W-:Y:S02]  /*31560*/  LEA.HI.X.SX32 R19, R23, R127.reuse, 0x1, P6 ;  /* 0x0000007f17137211 */ /* 0x080fe400030f0eff */
[----:B------:R-:W-:Y:S01]  /*31570*/  LEA.HI.X.SX32 R13, R9, R127, 0x1, P4 ;  /* 0x0000007f090d7211 */ /* 0x000fe200020f0eff */
[----:B------:R-:W3:Y:S01]  /*31580*/  LDC R16, c[0x0][0x278] ;  /* 0x00009e00ff107b82 */ /* 0x000ee20000000800 */
[----:B-1----:R-:W-:Y:S01]  /*31590*/  IMAD R9, R4, 0xf2, RZ ;  /* 0x000000f204097824 */ /* 0x002fe200078e02ff */
[----:B------:R1:W-:Y:S04]  /*315a0*/  STG.E.U8 desc[UR6][R10.64], R154 ;  /* 0x0000009a0a007986 */ /* 0x0003e8000c101106 */
[----:B------:R1:W-:Y:S02]  /*315b0*/  STG.E.U8 desc[UR6][R18.64], R153 ;  /* 0x0000009912007986 */ /* 0x0003e4000c101106 */
[----:B------:R-:W3:Y:S01]  /*315c0*/  LDC R4, c[0x0][0x278] ;  /* 0x00009e00ff047b82 */ /* 0x000ee20000000800 */
[-C--:B------:R-:W-:Y:S01]  /*315d0*/  IADD3 R2, P5, R3, R126.reuse, RZ ;  /* 0x0000007e03027210 */ /* 0x080fe20007fbe0ff */
[----:B--2---:R-:W-:Y:S01]  /*315e0*/  IMAD R15, R15, 0xf3, RZ ;  /* 0x000000f30f0f7824 */ /* 0x004fe200078e02ff */
[----:B-1----:R-:W-:-:S05]  /*315f0*/  IADD3 R10, P4, R9, R126, RZ ;  /* 0x0000007e090a7210 */ /* 0x002fca0007f9e0ff */
[----:B------:R-:W1:Y:S01]  /*31600*/  LDC R19, c[0x0][0x278] ;  /* 0x00009e00ff137b82 */ /* 0x000e620000000800 */
[-C--:B------:R-:W-:Y:S01]  /*31610*/  LEA.HI.X.SX32 R11, R9, R127.reuse, 0x1, P4 ;  /* 0x0000007f090b7211 */ /* 0x080fe200020f0eff */
[----:B0-----:R-:W-:Y:S01]  /*31620*/  IMAD R17, R17, 0xf4, RZ ;  /* 0x000000f411117824 */ /* 0x001fe200078e02ff */
[----:B------:R-:W-:Y:S01]  /*31630*/  LEA.HI.X.SX32 R3, R3, R127, 0x1, P5 ;  /* 0x0000007f03037211 */ /* 0x000fe200028f0eff */
[----:B----4-:R-:W-:-:S04]  /*31640*/  IMAD R9, R0, 0xf5, RZ ;  /* 0x000000f500097824 */ /* 0x010fc800078e02ff */
[----:B------:R-:W0:Y:S01]  /*31650*/  LDC R18, c[0x0][0x278] ;  /* 0x00009e00ff127b82 */ /* 0x000e220000000800 */
[----:B------:R2:W-:Y:S01]  /*31660*/  STG.E.U8 desc[UR6][R12.64], R47 ;  /* 0x0000002f0c007986 */ /* 0x0005e2000c101106 */
[----:B------:R-:W-:-:S06]  /*31670*/  IADD3 R14, P6, R17, R126, RZ ;  /* 0x0000007e110e7210 */ /* 0x000fcc0007fde0ff */
[----:B------:R-:W4:Y:S01]  /*31680*/  LDC R0, c[0x0][0x278] ;  /* 0x00009e00ff007b82 */ /* 0x000f220000000800 */
[----:B------:R3:W-:Y:S01]  /*31690*/  STG.E.U8 desc[UR6][R2.64], R45 ;  /* 0x0000002d02007986 */ /* 0x0007e2000c101106 */
[-C--:B--2---:R-:W-:Y:S02]  /*316a0*/  IADD3 R12, P5, R15, R126.reuse, RZ ;  /* 0x0000007e0f0c7210 */ /* 0x084fe40007fbe0ff */
[----:B------:R-:W-:Y:S02]  /*316b0*/  PRMT R43, R245, 0x7771, RZ ;  /* 0x00007771f52b7816 */ /* 0x000fe400000000ff */
[----:B------:R-:W-:Y:S02]  /*316c0*/  LEA.HI.X.SX32 R13, R15, R127, 0x1, P5 ;  /* 0x0000007f0f0d7211 */ /* 0x000fe400028f0eff */
[----:B------:R-:W-:Y:S02]  /*316d0*/  PRMT R245, R245, 0x7770, RZ ;  /* 0x00007770f5f57816 */ /* 0x000fe400000000ff */
[----:B---3--:R-:W-:-:S02]  /*316e0*/  IADD3 R2, P4, R9, R126, RZ ;  /* 0x0000007e09027210 */ /* 0x008fc40007f9e0ff */
[-C--:B------:R-:W-:Y:S01]  /*316f0*/  LEA.HI.X.SX32 R15, R17, R127.reuse, 0x1, P6 ;  /* 0x0000007f110f7211 */ /* 0x080fe200030f0eff */
[----:B------:R-:W-:Y:S01]  /*31700*/  IMAD R17, R16, 0xf6, RZ ;  /* 0x000000f610117824 */ /* 0x000fe200078e02ff */
[----:B------:R-:W-:Y:S01]  /*31710*/  LEA.HI.X.SX32 R3, R9, R127, 0x1, P4 ;  /* 0x0000007f09037211 */ /* 0x000fe200020f0eff */
[----:B------:R-:W-:Y:S01]  /*31720*/  IMAD R9, R4, 0xf8, RZ ;  /* 0x000000f804097824 */ /* 0x000fe200078e02ff */
[----:B------:R-:W-:Y:S01]  /*31730*/  PRMT R41, R246, 0x7770, RZ ;  /* 0x00007770f6297816 */ /* 0x000fe200000000ff */
[----:B------:R-:W2:Y:S01]  /*31740*/  LDC R4, c[0x0][0x278] ;  /* 0x00009e00ff047b82 */ /* 0x000ea20000000800 */
[----:B------:R3:W-:Y:S01]  /*31750*/  STG.E.U8 desc[UR6][R10.64], R245 ;  /* 0x000000f50a007986 */ /* 0x0007e2000c101106 */
[----:B-1----:R-:W-:-:S03]  /*31760*/  IMAD R19, R19, 0xf7, RZ ;  /* 0x000000f713137824 */ /* 0x002fc600078e02ff */
[----:B------:R1:W-:Y:S04]  /*31770*/  STG.E.U8 desc[UR6][R12.64], R43 ;  /* 0x0000002b0c007986 */ /* 0x0003e8000c101106 */
[----:B------:R1:W-:Y:S01]  /*31780*/  STG.E.U8 desc[UR6][R14.64], R41 ;  /* 0x000000290e007986 */ /* 0x0003e2000c101106 */
[----:B---3--:R-:W-:-:S04]  /*31790*/  IADD3 R10, P5, R17, R126, RZ ;  /* 0x0000007e110a7210 */ /* 0x008fc80007fbe0ff */
[-C--:B------:R-:W-:Y:S01]  /*317a0*/  LEA.HI.X.SX32 R11, R17, R127.reuse, 0x1, P5 ;  /* 0x0000007f110b7211 */ /* 0x080fe200028f0eff */
[----:B0-----:R-:W-:Y:S01]  /*317b0*/  IMAD R17, R18, 0xf9, RZ ;  /* 0x000000f912117824 */ /* 0x001fe200078e02ff */
[-C--:B-1----:R-:W-:Y:S02]  /*317c0*/  IADD3 R12, P4, R19, R126.reuse, RZ ;  /* 0x0000007e130c7210 */ /* 0x082fe40007f9e0ff */
[-C--:B------:R-:W-:Y:S02]  /*317d0*/  IADD3 R14, P5, R9, R126.reuse, RZ ;  /* 0x0000007e090e7210 */ /* 0x080fe40007fbe0ff */
[----:B------:R-:W-:Y:S02]  /*317e0*/  PRMT R21, R246, 0x7771, RZ ;  /* 0x00007771f6157816 */ /* 0x000fe400000000ff */
[-C--:B------:R-:W-:Y:S02]  /*317f0*/  LEA.HI.X.SX32 R13, R19, R127.reuse, 0x1, P4 ;  /* 0x0000007f130d7211 */ /* 0x080fe400020f0eff */
[----:B------:R-:W-:Y:S01]  /*31800*/  LEA.HI.X.SX32 R15, R9, R127, 0x1, P5 ;  /* 0x0000007f090f7211 */ /* 0x000fe200028f0eff */
[----:B----4-:R-:W-:Y:S01]  /*31810*/  IMAD R9, R0, 0xfa, RZ ;  /* 0x000000fa00097824 */ /* 0x010fe200078e02ff */
[----:B------:R-:W-:-:S02]  /*31820*/  IADD3 R16, P4, R17, R126, RZ ;  /* 0x0000007e11107210 */ /* 0x000fc40007f9e0ff */
[C---:B------:R-:W-:Y:S02]  /*31830*/  PRMT R25, R247.reuse, 0x7773, RZ ;  /* 0x00007773f7197816 */ /* 0x040fe400000000ff */
[C---:B------:R-:W-:Y:S02]  /*31840*/  PRMT R27, R247.reuse, 0x7772, RZ ;  /* 0x00007772f71b7816 */ /* 0x040fe400000000ff */
[C---:B------:R-:W-:Y:S01]  /*31850*/  PRMT R23, R247.reuse, 0x7771, RZ ;  /* 0x00007771f7177816 */ /* 0x040fe200000000ff */
[----:B------:R0:W-:Y:S01]  /*31860*/  STG.E.U8 desc[UR6][R2.64], R21 ;  /* 0x0000001502007986 */ /* 0x0001e2000c101106 */
[----:B------:R-:W-:Y:S01]  /*31870*/  PRMT R247, R247, 0x7770, RZ ;  /* 0x00007770f7f77816 */ /* 0x000fe200000000ff */
[----:B------:R-:W-:Y:S01]  /*31880*/  IMAD R19, R20, 0xfb, RZ ;  /* 0x000000fb14137824 */ /* 0x000fe200078e02ff */
[----:B------:R-:W-:Y:S02]  /*31890*/  LEA.HI.X.SX32 R17, R17, R127, 0x1, P4 ;  /* 0x0000007f11117211 */ /* 0x000fe400020f0eff */
[----:B------:R-:W-:-:S02]  /*318a0*/  PRMT R39, R244, 0x7772, RZ ;  /* 0x00007772f4277816 */ /* 0x000fc400000000ff */
[----:B------:R-:W-:Y:S01]  /*318b0*/  PRMT R37, R244, 0x7773, RZ ;  /* 0x00007773f4257816 */ /* 0x000fe200000000ff */
[----:B------:R1:W-:Y:S01]  /*318c0*/  STG.E.U8 desc[UR6][R10.64], R247 ;  /* 0x000000f70a007986 */ /* 0x0003e2000c101106 */
[CC--:B0-----:R-:W-:Y:S01]  /*318d0*/  IADD3 R2, P4, R9.reuse, R126.reuse, RZ ;  /* 0x0000007e09027210 */ /* 0x0c1fe20007f9e0ff */
[----:B------:R-:W-:Y:S02]  /*318e0*/  IMAD R21, R22, 0xfc, RZ ;  /* 0x000000fc16157824 */ /* 0x000fe400078e02ff */
[----:B------:R0:W-:Y:S01]  /*318f0*/  STG.E.U8 desc[UR6][R12.64], R23 ;  /* 0x000000170c007986 */ /* 0x0001e2000c101106 */
[----:B------:R-:W-:Y:S01]  /*31900*/  LEA.HI.X.SX32 R3, R9, R127, 0x1, P4 ;  /* 0x0000007f09037211 */ /* 0x000fe200020f0eff */
[----:B------:R-:W-:Y:S01]  /*31910*/  IMAD R9, R24, 0xfd, RZ ;  /* 0x000000fd18097824 */ /* 0x000fe200078e02ff */
[----:B------:R-:W3:Y:S01]  /*31920*/  S2R R184, SR_TID.X ;  /* 0x0000000000b87919 */ /* 0x000ee20000002100 */
[-C--:B-1----:R-:W-:Y:S01]  /*31930*/  IADD3 R10, P5, R19, R126.reuse, RZ ;  /* 0x0000007e130a7210 */ /* 0x082fe20007fbe0ff */
[----:B------:R1:W-:Y:S04]  /*31940*/  STG.E.U8 desc[UR6][R14.64], R39 ;  /* 0x000000270e007986 */ /* 0x0003e8000c101106 */
[----:B------:R2:W-:Y:S01]  /*31950*/  STG.E.U8 desc[UR6][R16.64], R37 ;  /* 0x0000002510007986 */ /* 0x0005e2000c101106 */
[----:B0-----:R-:W-:Y:S01]  /*31960*/  IMAD R23, R26, 0xfe, RZ ;  /* 0x000000fe1a177824 */ /* 0x001fe200078e02ff */
[----:B------:R-:W-:-:S02]  /*31970*/  IADD3 R12, P4, R21, R126, RZ ;  /* 0x0000007e150c7210 */ /* 0x000fc40007f9e0ff */
[-C--:B------:R-:W-:Y:S02]  /*31980*/  LEA.HI.X.SX32 R11, R19, R127.reuse, 0x1, P5 ;  /* 0x0000007f130b7211 */ /* 0x080fe400028f0eff */
[-C--:B------:R-:W-:Y:S02]  /*31990*/  IADD3 R18, P6, R23, R126.reuse, RZ ;  /* 0x0000007e17127210 */ /* 0x080fe40007fde0ff */
[-C--:B-1----:R-:W-:Y:S01]  /*319a0*/  IADD3 R14, P5, R9, R126.reuse, RZ ;  /* 0x0000007e090e7210 */ /* 0x082fe20007fbe0ff */
[----:B--2---:R-:W-:Y:S01]  /*319b0*/  IMAD R17, R4, 0xff, RZ ;  /* 0x000000ff04117824 */ /* 0x004fe200078e02ff */
[----:B------:R-:W-:Y:S02]  /*319c0*/  LEA.HI.X.SX32 R13, R21, R127, 0x1, P4 ;  /* 0x0000007f150d7211 */ /* 0x000fe400020f0eff */
[----:B------:R-:W-:Y:S02]  /*319d0*/  PRMT R31, R246, 0x7772, RZ ;  /* 0x00007772f61f7816 */ /* 0x000fe400000000ff */
[----:B------:R-:W-:-:S02]  /*319e0*/  IADD3 R16, P4, R17, R126, RZ ;  /* 0x0000007e11107210 */ /* 0x000fc40007f9e0ff */
[----:B------:R-:W-:Y:S02]  /*319f0*/  PRMT R29, R246, 0x7773, RZ ;  /* 0x00007773f61d7816 */ /* 0x000fe400000000ff */
[-C--:B------:R-:W-:Y:S01]  /*31a00*/  LEA.HI.X.SX32 R15, R9, R127.reuse, 0x1, P5 ;  /* 0x0000007f090f7211 */ /* 0x080fe200028f0eff */
[----:B------:R-:W-:Y:S01]  /*31a10*/  STG.E.U8 desc[UR6][R2.64], R35 ;  /* 0x0000002302007986 */ /* 0x000fe2000c101106 */
[-C--:B------:R-:W-:Y:S02]  /*31a20*/  LEA.HI.X.SX32 R19, R23, R127.reuse, 0x1, P6 ;  /* 0x0000007f17137211 */ /* 0x080fe400030f0eff */
[----:B------:R-:W-:Y:S01]  /*31a30*/  LEA.HI.X.SX32 R17, R17, R127, 0x1, P4 ;  /* 0x0000007f11117211 */ /* 0x000fe200020f0eff */
[----:B------:R3:W-:Y:S04]  /*31a40*/  STG.E.U8 desc[UR6][R10.64], R33 ;  /* 0x000000210a007986 */ /* 0x0007e8000c101106 */
[----:B------:R0:W-:Y:S04]  /*31a50*/  STG.E.U8 desc[UR6][R12.64], R31 ;  /* 0x0000001f0c007986 */ /* 0x0001e8000c101106 */
[----:B------:R-:W-:Y:S04]  /*31a60*/  STG.E.U8 desc[UR6][R14.64], R29 ;  /* 0x0000001d0e007986 */ /* 0x000fe8000c101106 */
[----:B------:R-:W-:Y:S04]  /*31a70*/  STG.E.U8 desc[UR6][R18.64], R27 ;  /* 0x0000001b12007986 */ /* 0x000fe8000c101106 */
[----:B------:R-:W-:Y:S01]  /*31a80*/  STG.E.U8 desc[UR6][R16.64], R25 ;  /* 0x0000001910007986 */ /* 0x000fe2000c101106 */
[----:B------:R-:W-:Y:S01]  /*31a90*/  FSEL R9, R175, -INF , P2 ;  /* 0xff800000af097808 */ /* 0x000fe20001000000 */
[----:B---3--:R-:W-:Y:S01]  /*31aa0*/  IMAD.SHL.U32 R10, R184, 0x2, RZ ;  /* 0x00000002b80a7824 */ /* 0x008fe200078e00ff */
[----:B------:R-:W-:Y:S01]  /*31ab0*/  FSEL R0, R249, -INF , P1 ;  /* 0xff800000f9007808 */ /* 0x000fe20000800000 */
[----:B0-----:R-:W0:Y:S01]  /*31ac0*/  LDC.64 R12, c[0x0][0x230] ;  /* 0x00008c00ff0c7b82 */ /* 0x001e220000000a00 */
[----:B------:R-:W-:-:S02]  /*31ad0*/  FSEL R3, R182, -INF , P0 ;  /* 0xff800000b6037808 */ /* 0x000fc40000000000 */
[----:B------:R-:W-:Y:S01]  /*31ae0*/  FSEL R2, R250, -INF , P3 ;  /* 0xff800000fa027808 */ /* 0x000fe20001800000 */
[----:B------:R-:W-:Y:S01]  /*31af0*/  FFMA R8, R9, 0.69314718246459960938, R8 ;  /* 0x3f31721809087823 */ /* 0x000fe20000000008 */
[----:B------:R-:W-:-:S03]  /*31b00*/  FFMA R9, R0, 0.69314718246459960938, R7 ;  /* 0x3f31721800097823 */ /* 0x000fc60000000007 */
[----:B------:R-:W-:Y:S01]  /*31b10*/  BAR.SYNC.DEFER_BLOCKING 0x0 ;  /* 0x0000000000007b1d */ /* 0x000fe20000010000 */
[----:B------:R-:W-:Y:S01]  /*31b20*/  FFMA R4, R3, 0.69314718246459960938, R6 ;  /* 0x3f31721803047823 */ /* 0x000fe20000000006 */
[----:B------:R-:W-:Y:S01]  /*31b30*/  LOP3.LUT R10, R10, 0xf8, RZ, 0xc0, !PT ;  /* 0x000000f80a0a7812 */ /* 0x000fe200078ec0ff */
[----:B------:R-:W-:-:S04]  /*31b40*/  FFMA R5, R2, 0.69314718246459960938, R5 ;  /* 0x3f31721802057823 */ /* 0x000fc80000000005 */
[----:B------:R-:W-:Y:S04]  /*31b50*/  STS.64 [R10+UR5], R8 ;  /* 0x000000080a007988 */ /* 0x000fe80008000a05 */
[----:B------:R-:W-:Y:S01]  /*31b60*/  STS.64 [R10+UR5+0x100], R4 ;  /* 0x000100040a007988 */ /* 0x000fe20008000a05 */
[----:B------:R-:W-:Y:S01]  /*31b70*/  BAR.SYNC.DEFER_BLOCKING 0x0 ;  /* 0x0000000000007b1d */ /* 0x000fe20000010000 */
[----:B------:R-:W-:-:S05]  /*31b80*/  UIMAD UR4, UR10, UR4, URZ ;  /* 0x000000040a0472a4 */ /* 0x000fca000f8e023f */
[----:B------:R-:W1:Y:S01]  /*31b90*/  LDS R7, [R252] ;  /* 0x00000000fc077984 */ /* 0x000e620000000800 */
[----:B------:R-:W-:Y:S01]  /*31ba0*/  USHF.L.U32 UR8, UR4, 0x2, URZ ;  /* 0x0000000204087899 */ /* 0x000fe2000800063f */
[C---:B------:R-:W-:Y:S01]  /*31bb0*/  IMAD.SHL.U32 R3, R251.reuse, 0x4, RZ ;  /* 0x00000004fb037824 */ /* 0x040fe200078e00ff */
[----:B------:R-:W-:Y:S01]  /*31bc0*/  UIMAD.WIDE UR4, UR4, 0x4, URZ ;  /* 0x00000004040478a5 */ /* 0x000fe2000f8e023f */
[----:B------:R-:W-:-:S03]  /*31bd0*/  IMAD.HI R0, R251, 0x4, RZ ;  /* 0x00000004fb007827 */ /* 0x000fc600078e02ff */
[----:B0-----:R-:W-:-:S04]  /*31be0*/  IADD3 R2, P0, P1, R3, UR8, R12 ;  /* 0x0000000803027c10 */ /* 0x001fc8000f91e00c */
[----:B------:R-:W-:-:S05]  /*31bf0*/  IADD3.X R3, R0, UR5, R13, P0, P1 ;  /* 0x0000000500037c10 */ /* 0x000fca00087e240d */
[----:B-1----:R-:W-:Y:S01]  /*31c00*/  STG.E desc[UR6][R2.64], R7 ;  /* 0x0000000702007986 */ /* 0x002fe2000c101906 */
[----:B------:R-:W-:Y:S05]  /*31c10*/  EXIT ;  /* 0x000000000000794d */ /* 0x000fea0003800000 */
.L_x_2:
[----:B------:R-:W-:-:S00]  /*31c20*/  BRA `(.L_x_2) ;  /* 0xfffffffc00fc7947 */ /* 0x000fc0000383ffff */
[----:B------:R-:W-:-:S00]  /*31c30*/  NOP ;  /* 0x0000000000007918 */ /* 0x000fc00000000000 */
        /* <DEDUP_REMOVED lines=12> */
.L_x_3:


//--------------------- .nv.global.init           --------------------------
	.section	.nv.global.init,"aw",@progbits
.nv.global.init:
	.type		_$_str,@object
	.size		_$_str,(.L_0 - _$_str)
_$_str:
        /*0000*/ 	.byte	0x5f, 0x5f, 0x43, 0x55, 0x44, 0x41, 0x5f, 0x46, 0x54, 0x5a, 0x00
.L_0:


//--------------------- .nv.shared.attn_fwd       --------------------------
	.section	.nv.shared.attn_fwd,"aw",@nobits
	.sectionflags	@""
	.align	16
	.zero		1024


//--------------------- .nv.shared.reserved.0     --------------------------
	.section	.nv.shared.reserved.0,"aw",@nobits
	.weak		__nv_reservedSMEM_offset_0_alias
	.size		__nv_reservedSMEM_offset_0_alias, 0, 0
	.other		__nv_reservedSMEM_offset_0_alias,@"STO_CUDA_RESERVED_SHARED STV_DEFAULT"
__nv_reservedSMEM_offset_0_alias:
	.zero		0


//--------------------- .nv.constant0.attn_fwd    --------------------------
	.section	.nv.constant0.attn_fwd,"a",@progbits
	.sectionflags	@""
	.align	4
.nv.constant0.attn_fwd:
	.zero		664


//--------------------- SYMBOLS --------------------------

	.type		.nv.reservedSmem.offset0,@object
	.size		.nv.reservedSmem.offset0,0x4
